def matmul_kernel(
    a_ptr,
    b_ptr,
    c_ptr,
    M,
    N,
    K,
    stride_am,
    stride_ak,
    stride_bk,
    stride_bn,
    stride_cm,
    stride_cn,
    BLOCK_M: tl.constexpr,
    BLOCK_N: tl.constexpr,
    BLOCK_K: tl.constexpr,
    GROUP_M: tl.constexpr,
):
    pid = tl.program_id(axis=0)
    num_pid_m = tl.cdiv(M, BLOCK_M)
    num_pid_n = tl.cdiv(N, BLOCK_N)
    num_pid_in_group = GROUP_M * num_pid_n
    group_id = pid // num_pid_in_group
    first_pid_m = group_id * GROUP_M
    group_size_m = min(num_pid_m - first_pid_m, GROUP_M)
    pid_m = first_pid_m + ((pid % num_pid_in_group) % group_size_m)
    pid_n = (pid % num_pid_in_group) // group_size_m

    offs_am = (pid_m * BLOCK_M + tl.arange(0, BLOCK_M)) % M
    offs_bn = (pid_n * BLOCK_N + tl.arange(0, BLOCK_N)) % N
    offs_k = tl.arange(0, BLOCK_K)
    a_ptrs = a_ptr + offs_am[:, None] * stride_am + offs_k[None, :] * stride_ak
    b_ptrs = b_ptr + offs_k[:, None] * stride_bk + offs_bn[None, :] * stride_bn

    acc = tl.zeros((BLOCK_M, BLOCK_N), dtype=tl.float32)
    for kk in range(0, tl.cdiv(K, BLOCK_K)):
        a = tl.load(a_ptrs, mask=offs_k[None, :] < K - kk * BLOCK_K, other=0.0)
        b = tl.load(b_ptrs, mask=offs_k[:, None] < K - kk * BLOCK_K, other=0.0)
        acc = tl.dot(a, b, acc)
        a_ptrs += BLOCK_K * stride_ak
        b_ptrs += BLOCK_K * stride_bk

    c = acc.to(c_ptr.dtype.element_ty)
    offs_cm = pid_m * BLOCK_M + tl.arange(0, BLOCK_M)
    offs_cn = pid_n * BLOCK_N + tl.arange(0, BLOCK_N)
    c_ptrs = c_ptr + offs_cm[:, None] * stride_cm + offs_cn[None, :] * stride_cn
    mask = (offs_cm[:, None] < M) & (offs_cn[None, :] < N)
    tl.store(c_ptrs, c, mask=mask)

# config = {"BLOCK_K": 64, "BLOCK_M": 128, "BLOCK_N": 256, "GROUP_M": 8, "arch": "sm_90", "dtype": "fp16", "num_ctas": 1, "num_stages": 3, "num_warps": 4}
# arch = sm_90


// ===== COMPILED SASS (sm_90a) =====

	.target	sm_90a

	.elftype	@"ET_EXEC"


//--------------------- .note.nv.tkinfo           --------------------------
	.section	.note.nv.tkinfo,"",@"SHT_NOTE"
	.sectionflags	@"SHF_NOTE_NV_TKINFO"
	.tkinfo
        /*0018*/ 	.word	0x00000002
        /*0030*/ 	.string	""
        /*0030*/ 	.string	"ptxas"
        /*0030*/ 	.string	"Cuda compilation tools, release 13.0, V13.0.88"
        /*0030*/ 	.string	"Build cuda_13.0.r13.0/compiler.36424714_0"
        /*0030*/ 	.string	"-v  -suppress-debug-info  -lineinfo  -arch sm_90a "



//--------------------- .note.nv.cuinfo           --------------------------
	.section	.note.nv.cuinfo,"",@"SHT_NOTE"
	.sectionflags	@"SHF_NOTE_NV_CUINFO"
        /*0018*/ 	.short	0x0002
        /*001a*/ 	.short	0x005a
        /*001c*/ 	.short	0x0082
	.zero		2


//--------------------- .nv.info                  --------------------------
	.section	.nv.info,"",@"SHT_CUDA_INFO"
	.align	4


	//----- nvinfo : EIATTR_REGCOUNT
	.align		4
        /*0000*/ 	.byte	0x04, 0x2f
        /*0002*/ 	.short	(.L_1 - .L_0)
	.align		4
.L_0:
        /*0004*/ 	.word	index@(matmul_kernel)
        /*0008*/ 	.word	0x000000ff


	//----- nvinfo : EIATTR_FRAME_SIZE
	.align		4
.L_1:
        /*000c*/ 	.byte	0x04, 0x11
        /*000e*/ 	.short	(.L_3 - .L_2)
	.align		4
.L_2:
        /*0010*/ 	.word	index@(matmul_kernel)
        /*0014*/ 	.word	0x00000af0


	//----- nvinfo : EIATTR_MIN_STACK_SIZE
	.align		4
.L_3:
        /*0018*/ 	.byte	0x04, 0x12
        /*001a*/ 	.short	(.L_5 - .L_4)
	.align		4
.L_4:
        /*001c*/ 	.word	index@(matmul_kernel)
        /*0020*/ 	.word	0x00000af0
.L_5:


//--------------------- .nv.compat                --------------------------
	.section	.nv.compat,"",@"SHT_CUDA_COMPAT_INFO"
	.align	4
        /*0000*/ 	.byte	0x02, 0x09, 0x01, 0x00, 0x02, 0x02, 0x04, 0x00, 0x02, 0x05, 0x05, 0x00, 0x03, 0x07, 0x01, 0x01
        /*0010*/ 	.byte	0x02, 0x03, 0x00, 0x00, 0x02, 0x06, 0x01, 0x00, 0x04, 0x0b, 0x08, 0x00, 0x00, 0x00, 0x00, 0x00
        /*0020*/ 	.byte	0x00, 0x00, 0x00, 0x00


//--------------------- .nv.info.matmul_kernel    --------------------------
	.section	.nv.info.matmul_kernel,"",@"SHT_CUDA_INFO"
	.sectionflags	@""
	.align	4


	//----- nvinfo : EIATTR_CUDA_API_VERSION
	.align		4
        /*0000*/ 	.byte	0x04, 0x37
        /*0002*/ 	.short	(.L_7 - .L_6)
.L_6:
        /*0004*/ 	.word	0x00000082


	//----- nvinfo : EIATTR_KPARAM_INFO
	.align		4
.L_7:
        /*0008*/ 	.byte	0x04, 0x17
        /*000a*/ 	.short	(.L_9 - .L_8)
.L_8:
        /*000c*/ 	.word	0x00000000
        /*0010*/ 	.short	0x000d
        /*0012*/ 	.short	0x0048
        /*0014*/ 	.byte	0x00, 0xf4, 0x21, 0x00


	//----- nvinfo : EIATTR_KPARAM_INFO
	.align		4
.L_9:
        /*0018*/ 	.byte	0x04, 0x17
        /*001a*/ 	.short	(.L_11 - .L_10)
.L_10:
        /*001c*/ 	.word	0x00000000
        /*0020*/ 	.short	0x000c
        /*0022*/ 	.short	0x0040
        /*0024*/ 	.byte	0x00, 0xf4, 0x21, 0x00


	//----- nvinfo : EIATTR_KPARAM_INFO
	.align		4
.L_11:
        /*0028*/ 	.byte	0x04, 0x17
        /*002a*/ 	.short	(.L_13 - .L_12)
.L_12:
        /*002c*/ 	.word	0x00000000
        /*0030*/ 	.short	0x000b
        /*0032*/ 	.short	0x0038
        /*0034*/ 	.byte	0x00, 0xf0, 0x11, 0x00


	//----- nvinfo : EIATTR_KPARAM_INFO
	.align		4
.L_13:
        /*0038*/ 	.byte	0x04, 0x17
        /*003a*/ 	.short	(.L_15 - .L_14)
.L_14:
        /*003c*/ 	.word	0x00000000
        /*0040*/ 	.short	0x000a
        /*0042*/ 	.short	0x0034
        /*0044*/ 	.byte	0x00, 0xf0, 0x11, 0x00


	//----- nvinfo : EIATTR_KPARAM_INFO
	.align		4
.L_15:
        /*0048*/ 	.byte	0x04, 0x17
        /*004a*/ 	.short	(.L_17 - .L_16)
.L_16:
        /*004c*/ 	.word	0x00000000
        /*0050*/ 	.short	0x0009
        /*0052*/ 	.short	0x0030
        /*0054*/ 	.byte	0x00, 0xf0, 0x11, 0x00


	//----- nvinfo : EIATTR_KPARAM_INFO
	.align		4
.L_17:
        /*0058*/ 	.byte	0x04, 0x17
        /*005a*/ 	.short	(.L_19 - .L_18)
.L_18:
        /*005c*/ 	.word	0x00000000
        /*0060*/ 	.short	0x0008
        /*0062*/ 	.short	0x002c
        /*0064*/ 	.byte	0x00, 0xf0, 0x11, 0x00


	//----- nvinfo : EIATTR_KPARAM_INFO
	.align		4
.L_19:
        /*0068*/ 	.byte	0x04, 0x17
        /*006a*/ 	.short	(.L_21 - .L_20)
.L_20:
        /*006c*/ 	.word	0x00000000
        /*0070*/ 	.short	0x0007
        /*0072*/ 	.short	0x0028
        /*0074*/ 	.byte	0x00, 0xf0, 0x11, 0x00


	//----- nvinfo : EIATTR_KPARAM_INFO
	.align		4
.L_21:
        /*0078*/ 	.byte	0x04, 0x17
        /*007a*/ 	.short	(.L_23 - .L_22)
.L_22:
        /*007c*/ 	.word	0x00000000
        /*0080*/ 	.short	0x0006
        /*0082*/ 	.short	0x0024
        /*0084*/ 	.byte	0x00, 0xf0, 0x11, 0x00


	//----- nvinfo : EIATTR_KPARAM_INFO
	.align		4
.L_23:
        /*0088*/ 	.byte	0x04, 0x17
        /*008a*/ 	.short	(.L_25 - .L_24)
.L_24:
        /*008c*/ 	.word	0x00000000
        /*0090*/ 	.short	0x0005
        /*0092*/ 	.short	0x0020
        /*0094*/ 	.byte	0x00, 0xf0, 0x11, 0x00


	//----- nvinfo : EIATTR_KPARAM_INFO
	.align		4
.L_25:
        /*0098*/ 	.byte	0x04, 0x17
        /*009a*/ 	.short	(.L_27 - .L_26)
.L_26:
        /*009c*/ 	.word	0x00000000
        /*00a0*/ 	.short	0x0004
        /*00a2*/ 	.short	0x001c
        /*00a4*/ 	.byte	0x00, 0xf0, 0x11, 0x00


	//----- nvinfo : EIATTR_KPARAM_INFO
	.align		4
.L_27:
        /*00a8*/ 	.byte	0x04, 0x17
        /*00aa*/ 	.short	(.L_29 - .L_28)
.L_28:
        /*00ac*/ 	.word	0x00000000
        /*00b0*/ 	.short	0x0003
        /*00b2*/ 	.short	0x0018
        /*00b4*/ 	.byte	0x00, 0xf0, 0x11, 0x00


	//----- nvinfo : EIATTR_KPARAM_INFO
	.align		4
.L_29:
        /*00b8*/ 	.byte	0x04, 0x17
        /*00ba*/ 	.short	(.L_31 - .L_30)
.L_30:
        /*00bc*/ 	.word	0x00000000
        /*00c0*/ 	.short	0x0002
        /*00c2*/ 	.short	0x0010
        /*00c4*/ 	.byte	0x00, 0xf4, 0x21, 0x00


	//----- nvinfo : EIATTR_KPARAM_INFO
	.align		4
.L_31:
        /*00c8*/ 	.byte	0x04, 0x17
        /*00ca*/ 	.short	(.L_33 - .L_32)
.L_32:
        /*00cc*/ 	.word	0x00000000
        /*00d0*/ 	.short	0x0001
        /*00d2*/ 	.short	0x0008
        /*00d4*/ 	.byte	0x00, 0xf4, 0x21, 0x00


	//----- nvinfo : EIATTR_KPARAM_INFO
	.align		4
.L_33:
        /*00d8*/ 	.byte	0x04, 0x17
        /*00da*/ 	.short	(.L_35 - .L_34)
.L_34:
        /*00dc*/ 	.word	0x00000000
        /*00e0*/ 	.short	0x0000
        /*00e2*/ 	.short	0x0000
        /*00e4*/ 	.byte	0x00, 0xf4, 0x21, 0x00


	//----- nvinfo : EIATTR_SPARSE_MMA_MASK
	.align		4
.L_35:
        /*00e8*/ 	.byte	0x03, 0x50
        /*00ea*/ 	.short	0x0000


	//----- nvinfo : EIATTR_MAXREG_COUNT
	.align		4
        /*00ec*/ 	.byte	0x03, 0x1b
        /*00ee*/ 	.short	0x00ff


	//----- nvinfo : EIATTR_NUM_BARRIERS
	.align		4
        /*00f0*/ 	.byte	0x02, 0x4c
        /*00f2*/ 	.byte	0x01
	.zero		1


	//----- nvinfo : EIATTR_ANNOTATIONS
	.align		4
        /*00f4*/ 	.byte	0x04, 0x55
        /*00f6*/ 	.short	(.L_37 - .L_36)


	//   ....[0]....
.L_36:
        /*00f8*/ 	.word	0x00000001
        /*00fc*/ 	.byte	0x00, 0x09, 0x00, 0x00, 0x01, 0x00, 0x00, 0x00, 0x60, 0x76, 0x00, 0x00, 0x01, 0x00, 0x00, 0x00
        /* <DEDUP_REMOVED lines=991> */
        /*3efc*/ 	.byte	0xe0, 0x7f, 0x01, 0x00, 0x01, 0x00, 0x00, 0x00, 0x90, 0x87, 0x01, 0x00


	//----- nvinfo : EIATTR_MERCURY_ISA_VERSION
	.align		4
.L_37:
        /*3f08*/ 	.byte	0x03, 0x5f
        /*3f0a*/ 	.short	0x0101


	//----- nvinfo : EIATTR_EXIT_INSTR_OFFSETS
	.align		4
        /*3f0c*/ 	.byte	0x04, 0x1c
        /*3f0e*/ 	.short	(.L_39 - .L_38)


	//   ....[0]....
.L_38:
        /*3f10*/ 	.word	0x00021880


	//   ....[1]....
        /*3f14*/ 	.word	0x000218b0


	//----- nvinfo : EIATTR_REQNTID
	.align		4
.L_39:
        /*3f18*/ 	.byte	0x04, 0x10
        /*3f1a*/ 	.short	(.L_41 - .L_40)
.L_40:
        /*3f1c*/ 	.word	0x00000080
        /*3f20*/ 	.word	0x00000001
        /*3f24*/ 	.word	0x00000001


	//----- nvinfo : EIATTR_CBANK_PARAM_SIZE
	.align		4
.L_41:
        /*3f28*/ 	.byte	0x03, 0x19
        /*3f2a*/ 	.short	0x0050


	//----- nvinfo : EIATTR_PARAM_CBANK
	.align		4
        /*3f2c*/ 	.byte	0x04, 0x0a
        /*3f2e*/ 	.short	(.L_43 - .L_42)
	.align		4
.L_42:
        /*3f30*/ 	.word	index@(.nv.constant0.matmul_kernel)
        /*3f34*/ 	.short	0x0210
        /*3f36*/ 	.short	0x0050


	//----- nvinfo : EIATTR_SW_WAR
	.align		4
.L_43:
        /*3f38*/ 	.byte	0x04, 0x36
        /*3f3a*/ 	.short	(.L_45 - .L_44)
.L_44:
        /*3f3c*/ 	.word	0x00000008
.L_45:


//--------------------- .nv.callgraph             --------------------------
	.section	.nv.callgraph,"",@"SHT_CUDA_CALLGRAPH"
	.align	4
	.sectionentsize	8
	.align		4
        /*0000*/ 	.word	0x00000000
	.align		4
        /*0004*/ 	.word	0xffffffff
	.align		4
        /*0008*/ 	.word	0x00000000
	.align		4
        /*000c*/ 	.word	0xfffffffe
	.align		4
        /*0010*/ 	.word	0x00000000
	.align		4
        /*0014*/ 	.word	0xfffffffd
	.align		4
        /*0018*/ 	.word	0x00000000
	.align		4
        /*001c*/ 	.word	0xfffffffc


//--------------------- .text.matmul_kernel       --------------------------
	.section	.text.matmul_kernel,"ax",@progbits
	.align	128
        .global         matmul_kernel
        .type           matmul_kernel,@function
        .size           matmul_kernel,(.L_x_3 - matmul_kernel)
        .other          matmul_kernel,@"STO_CUDA_ENTRY STV_DEFAULT"
matmul_kernel:
.text.matmul_kernel:
[----:B------:R-:W0:Y:S08]  /*0000*/  LDC R1, c[0x0][0x28] ;  /* 0x00000a00ff017b82 */ /* 0x000e300000000800 */
[----:B------:R-:W1:Y:S01]  /*0010*/  LDC.64 R152, c[0x0][0x228] ;  /* 0x00008a00ff987b82 */ /* 0x000e620000000a00 */
[----:B------:R-:W2:Y:S01]  /*0020*/  S2R R5, SR_CTAID.X ;  /* 0x0000000000057919 */ /* 0x000ea20000002500 */
[----:B0-----:R-:W-:Y:S01]  /*0030*/  VIADD R1, R1, 0xfffff510 ;  /* 0xfffff51001017836 */ /* 0x001fe20000000000 */
[----:B------:R-:W-:Y:S01]  /*0040*/  UMOV UR8, 0x400 ;  /* 0x0000040000087882 */ /* 0x000fe20000000000 */
[----:B------:R-:W-:Y:S01]  /*0050*/  ULDC.64 UR16, c[0x0][0x208] ;  /* 0x0000820000107ab9 */ /* 0x000fe20000000a00 */
[----:B------:R-:W-:-:S02]  /*0060*/  CS2R R24, SRZ ;  /* 0x0000000000187805 */ /* 0x000fc4000001ff00 */
[----:B------:R-:W-:Y:S02]  /*0070*/  CS2R R26, SRZ ;  /* 0x00000000001a7805 */ /* 0x000fe4000001ff00 */
[----:B------:R-:W-:Y:S01]  /*0080*/  CS2R R28, SRZ ;  /* 0x00000000001c7805 */ /* 0x000fe2000001ff00 */
[----:B------:R-:W0:Y:S01]  /*0090*/  S2UR UR4, SR_CgaCtaId ;  /* 0x00000000000479c3 */ /* 0x000e220000008800 */
[----:B------:R-:W-:Y:S02]  /*00a0*/  CS2R R30, SRZ ;  /* 0x00000000001e7805 */ /* 0x000fe4000001ff00 */
[----:B------:R-:W-:Y:S02]  /*00b0*/  CS2R R32, SRZ ;  /* 0x0000000000207805 */ /* 0x000fe4000001ff00 */
[----:B------:R-:W-:Y:S02]  /*00c0*/  CS2R R34, SRZ ;  /* 0x0000000000227805 */ /* 0x000fe4000001ff00 */
[----:B------:R-:W-:-:S02]  /*00d0*/  CS2R R36, SRZ ;  /* 0x0000000000247805 */ /* 0x000fc4000001ff00 */
[----:B------:R-:W-:Y:S02]  /*00e0*/  CS2R R38, SRZ ;  /* 0x0000000000267805 */ /* 0x000fe4000001ff00 */
[----:B------:R-:W-:Y:S02]  /*00f0*/  CS2R R40, SRZ ;  /* 0x0000000000287805 */ /* 0x000fe4000001ff00 */
        /* <DEDUP_REMOVED lines=8> */
[----:B------:R-:W-:Y:S01]  /*0180*/  CS2R R58, SRZ ;  /* 0x00000000003a7805 */ /* 0x000fe2000001ff00 */
[----:B-1----:R-:W-:Y:S01]  /*0190*/  VIADD R0, R153, 0xff ;  /* 0x000000ff99007836 */ /* 0x002fe20000000000 */
[----:B------:R-:W-:-:S02]  /*01a0*/  CS2R R60, SRZ ;  /* 0x00000000003c7805 */ /* 0x000fc4000001ff00 */
[----:B------:R-:W-:Y:S02]  /*01b0*/  CS2R R62, SRZ ;  /* 0x00000000003e7805 */ /* 0x000fe4000001ff00 */
[----:B------:R-:W-:Y:S02]  /*01c0*/  CS2R R64, SRZ ;  /* 0x0000000000407805 */ /* 0x000fe4000001ff00 */
[----:B------:R-:W-:Y:S02]  /*01d0*/  CS2R R66, SRZ ;  /* 0x0000000000427805 */ /* 0x000fe4000001ff00 */
[----:B------:R-:W-:Y:S02]  /*01e0*/  SHF.R.S32.HI R3, RZ, 0x1f, R0 ;  /* 0x0000001fff037819 */ /* 0x000fe40000011400 */
[----:B------:R-:W-:Y:S02]  /*01f0*/  CS2R R68, SRZ ;  /* 0x0000000000447805 */ /* 0x000fe4000001ff00 */
[----:B------:R-:W-:Y:S01]  /*0200*/  CS2R R70, SRZ ;  /* 0x0000000000467805 */ /* 0x000fe2000001ff00 */
[----:B0-----:R-:W-:Y:S01]  /*0210*/  ULEA UR8, UR4, UR8, 0x18 ;  /* 0x0000000804087291 */ /* 0x001fe2000f8ec03f */
[----:B------:R-:W-:-:S02]  /*0220*/  LEA.HI R3, R3, R0, RZ, 0x8 ;  /* 0x0000000003037211 */ /* 0x000fc400078f40ff */
[----:B------:R-:W-:Y:S02]  /*0230*/  CS2R R72, SRZ ;  /* 0x0000000000487805 */ /* 0x000fe4000001ff00 */
[----:B--2---:R-:W-:Y:S02]  /*0240*/  IABS R8, R5 ;  /* 0x0000000500087213 */ /* 0x004fe40000000000 */
[----:B------:R-:W-:Y:S02]  /*0250*/  CS2R R74, SRZ ;  /* 0x00000000004a7805 */ /* 0x000fe4000001ff00 */
[----:B------:R-:W-:Y:S02]  /*0260*/  SHF.R.S32.HI R3, RZ, 0x8, R3 ;  /* 0x00000008ff037819 */ /* 0x000fe40000011403 */
[----:B------:R-:W-:Y:S02]  /*0270*/  CS2R R76, SRZ ;  /* 0x00000000004c7805 */ /* 0x000fe4000001ff00 */
[----:B------:R-:W-:-:S02]  /*0280*/  CS2R R78, SRZ ;  /* 0x00000000004e7805 */ /* 0x000fc4000001ff00 */
[----:B------:R-:W-:Y:S02]  /*0290*/  CS2R R80, SRZ ;  /* 0x0000000000507805 */ /* 0x000fe4000001ff00 */
[----:B------:R-:W-:Y:S01]  /*02a0*/  CS2R R82, SRZ ;  /* 0x0000000000527805 */ /* 0x000fe2000001ff00 */
[----:B------:R-:W-:Y:S01]  /*02b0*/  IMAD.SHL.U32 R4, R3, 0x8, RZ ;  /* 0x0000000803047824 */ /* 0x000fe200078e00ff */
[----:B------:R-:W-:Y:S02]  /*02c0*/  CS2R R84, SRZ ;  /* 0x0000000000547805 */ /* 0x000fe4000001ff00 */
[----:B------:R-:W-:Y:S02]  /*02d0*/  CS2R R86, SRZ ;  /* 0x0000000000567805 */ /* 0x000fe4000001ff00 */
[----:B------:R-:W-:Y:S02]  /*02e0*/  CS2R R88, SRZ ;  /* 0x0000000000587805 */ /* 0x000fe4000001ff00 */
[----:B------:R-:W-:-:S02]  /*02f0*/  CS2R R90, SRZ ;  /* 0x00000000005a7805 */ /* 0x000fc4000001ff00 */
[-C--:B------:R-:W-:Y:S02]  /*0300*/  IABS R7, R4.reuse ;  /* 0x0000000400077213 */ /* 0x080fe40000000000 */
[----:B------:R-:W-:Y:S02]  /*0310*/  CS2R R92, SRZ ;  /* 0x00000000005c7805 */ /* 0x000fe4000001ff00 */
[----:B------:R-:W-:Y:S02]  /*0320*/  IABS R10, R4 ;  /* 0x00000004000a7213 */ /* 0x000fe40000000000 */
[----:B------:R-:W-:Y:S01]  /*0330*/  CS2R R94, SRZ ;  /* 0x00000000005e7805 */ /* 0x000fe2000001ff00 */
[----:B------:R-:W0:Y:S01]  /*0340*/  I2F.RP R0, R7 ;  /* 0x0000000700007306 */ /* 0x000e220000209400 */
        /* <DEDUP_REMOVED lines=13> */
[----:B------:R-:W-:Y:S01]  /*0420*/  CS2R R122, SRZ ;  /* 0x00000000007a7805 */ /* 0x000fe2000001ff00 */
[----:B0-----:R-:W0:Y:S01]  /*0430*/  MUFU.RCP R0, R0 ;  /* 0x0000000000007308 */ /* 0x001e220000001000 */
        /* <DEDUP_REMOVED lines=13> */
[----:B------:R-:W-:Y:S01]  /*0510*/  CS2R R150, SRZ ;  /* 0x0000000000967805 */ /* 0x000fe2000001ff00 */
[----:B0-----:R-:W-:Y:S02]  /*0520*/  VIADD R2, R0, 0xffffffe ;  /* 0x0ffffffe00027836 */ /* 0x001fe40000000000 */
[----:B------:R-:W-:Y:S02]  /*0530*/  IMAD.MOV R0, RZ, RZ, -R10 ;  /* 0x000000ffff007224 */ /* 0x000fe400078e0a0a */
[----:B------:R0:W1:Y:S02]  /*0540*/  F2I.FTZ.U32.TRUNC.NTZ R3, R2 ;  /* 0x0000000200037305 */ /* 0x000064000021f000 */
[----:B0-----:R-:W-:Y:S02]  /*0550*/  IMAD.MOV.U32 R2, RZ, RZ, RZ ;  /* 0x000000ffff027224 */ /* 0x001fe400078e00ff */
[----:B-1----:R-:W-:-:S04]  /*0560*/  IMAD.MOV R6, RZ, RZ, -R3 ;  /* 0x000000ffff067224 */ /* 0x002fc800078e0a03 */
[----:B------:R-:W-:Y:S02]  /*0570*/  IMAD R9, R6, R7, RZ ;  /* 0x0000000706097224 */ /* 0x000fe400078e02ff */
[----:B------:R-:W-:Y:S02]  /*0580*/  IMAD.MOV.U32 R6, RZ, RZ, R8 ;  /* 0x000000ffff067224 */ /* 0x000fe400078e0008 */
[----:B------:R-:W-:-:S06]  /*0590*/  IMAD.HI.U32 R3, R3, R9, R2 ;  /* 0x0000000903037227 */ /* 0x000fcc00078e0002 */
[----:B------:R-:W-:-:S04]  /*05a0*/  IMAD.HI.U32 R3, R3, R6, RZ ;  /* 0x0000000603037227 */ /* 0x000fc800078e00ff */
[----:B------:R-:W-:-:S05]  /*05b0*/  IMAD R0, R3, R0, R6 ;  /* 0x0000000003007224 */ /* 0x000fca00078e0206 */
[----:B------:R-:W-:-:S13]  /*05c0*/  ISETP.GT.U32.AND P1, PT, R7, R0, PT ;  /* 0x000000000700720c */ /* 0x000fda0003f24070 */
[----:B------:R-:W-:Y:S02]  /*05d0*/  @!P1 IMAD.IADD R0, R0, 0x1, -R7 ;  /* 0x0000000100009824 */ /* 0x000fe400078e0a07 */
[----:B------:R-:W-:Y:S01]  /*05e0*/  @!P1 VIADD R3, R3, 0x1 ;  /* 0x0000000103039836 */ /* 0x000fe20000000000 */
[----:B------:R-:W-:Y:S02]  /*05f0*/  ISETP.NE.AND P1, PT, R4, RZ, PT ;  /* 0x000000ff0400720c */ /* 0x000fe40003f25270 */
[----:B------:R-:W-:Y:S02]  /*0600*/  ISETP.GE.U32.AND P0, PT, R0, R7, PT ;  /* 0x000000070000720c */ /* 0x000fe40003f06070 */
[----:B------:R-:W-:-:S04]  /*0610*/  LOP3.LUT R0, R5, R4, RZ, 0x3c, !PT ;  /* 0x0000000405007212 */ /* 0x000fc800078e3cff */
[----:B------:R-:W-:Y:S01]  /*0620*/  ISETP.GE.AND P2, PT, R0, RZ, PT ;  /* 0x000000ff0000720c */ /* 0x000fe20003f46270 */
[----:B------:R-:W-:-:S06]  /*0630*/  VIADD R0, R152, 0x7f ;  /* 0x0000007f98007836 */ /* 0x000fcc0000000000 */
[----:B------:R-:W-:-:S04]  /*0640*/  @P0 VIADD R3, R3, 0x1 ;  /* 0x0000000103030836 */ /* 0x000fc80000000000 */
[----:B------:R-:W-:Y:S01]  /*0650*/  IMAD.MOV.U32 R2, RZ, RZ, R3 ;  /* 0x000000ffff027224 */ /* 0x000fe200078e0003 */
[----:B------:R-:W-:-:S03]  /*0660*/  SHF.R.S32.HI R3, RZ, 0x1f, R0 ;  /* 0x0000001fff037819 */ /* 0x000fc60000011400 */
[----:B------:R-:W-:Y:S01]  /*0670*/  @!P2 IMAD.MOV R2, RZ, RZ, -R2 ;  /* 0x000000ffff02a224 */ /* 0x000fe200078e0a02 */
[----:B------:R-:W-:Y:S02]  /*0680*/  @!P1 LOP3.LUT R2, RZ, R4, RZ, 0x33, !PT ;  /* 0x00000004ff029212 */ /* 0x000fe400078e33ff */
[----:B------:R-:W-:-:S03]  /*0690*/  LEA.HI R3, R3, R0, RZ, 0x7 ;  /* 0x0000000003037211 */ /* 0x000fc600078f38ff */
[----:B------:R-:W-:Y:S02]  /*06a0*/  IMAD.SHL.U32 R6, R2, 0x8, RZ ;  /* 0x0000000802067824 */ /* 0x000fe400078e00ff */
[----:B------:R-:W-:-:S03]  /*06b0*/  IMAD.MOV R2, RZ, RZ, -R2 ;  /* 0x000000ffff027224 */ /* 0x000fc600078e0a02 */
[----:B------:R-:W-:Y:S01]  /*06c0*/  LEA.HI.SX32 R3, R3, -R6, 0x19 ;  /* 0x8000000603037211 */ /* 0x000fe200078fcaff */
[----:B------:R-:W-:-:S03]  /*06d0*/  IMAD R11, R4, R2, R5 ;  /* 0x00000002040b7224 */ /* 0x000fc600078e0205 */
[----:B------:R-:W-:-:S04]  /*06e0*/  VIMNMX R8, R3, 0x8, PT ;  /* 0x0000000803087848 */ /* 0x000fc80003fe0100 */
[-C--:B------:R-:W-:Y:S02]  /*06f0*/  IABS R7, R8.reuse ;  /* 0x0000000800077213 */ /* 0x080fe40000000000 */
[----:B------:R-:W-:Y:S02]  /*0700*/  IABS R4, R8 ;  /* 0x0000000800047213 */ /* 0x000fe40000000000 */
[----:B------:R-:W0:Y:S08]  /*0710*/  I2F.RP R0, R7 ;  /* 0x0000000700007306 */ /* 0x000e300000209400 */
[----:B0-----:R-:W0:Y:S02]  /*0720*/  MUFU.RCP R0, R0 ;  /* 0x0000000000007308 */ /* 0x001e240000001000 */
[----:B0-----:R-:W-:-:S02]  /*0730*/  VIADD R3, R0, 0xffffffe ;  /* 0x0ffffffe00037836 */ /* 0x001fc40000000000 */
[----:B------:R-:W-:-:S04]  /*0740*/  IMAD.MOV R0, RZ, RZ, -R4 ;  /* 0x000000ffff007224 */ /* 0x000fc800078e0a04 */
[----:B------:R-:W0:Y:S02]  /*0750*/  F2I.FTZ.U32.TRUNC.NTZ R3, R3 ;  /* 0x0000000300037305 */ /* 0x000e24000021f000 */
[----:B0-----:R-:W-:-:S04]  /*0760*/  IMAD.MOV R9, RZ, RZ, -R3 ;  /* 0x000000ffff097224 */ /* 0x001fc800078e0a03 */
[----:B------:R-:W-:Y:S01]  /*0770*/  IMAD.MOV.U32 R2, RZ, RZ, R9 ;  /* 0x000000ffff027224 */ /* 0x000fe200078e0009 */
[----:B------:R-:W-:-:S03]  /*0780*/  IABS R9, R11 ;  /* 0x0000000b00097213 */ /* 0x000fc60000000000 */
[----:B------:R-:W-:Y:S02]  /*0790*/  IMAD R5, R2, R7, RZ ;  /* 0x0000000702057224 */ /* 0x000fe400078e02ff */
[----:B------:R-:W-:-:S04]  /*07a0*/  IMAD.MOV.U32 R2, RZ, RZ, RZ ;  /* 0x000000ffff027224 */ /* 0x000fc800078e00ff */
[----:B------:R-:W-:Y:S01]  /*07b0*/  IMAD.HI.U32 R2, R3, R5, R2 ;  /* 0x0000000503027227 */ /* 0x000fe200078e0002 */
[----:B------:R-:W-:-:S04]  /*07c0*/  LOP3.LUT R3, R11, R8, RZ, 0x3c, !PT ;  /* 0x000000080b037212 */ /* 0x000fc800078e3cff */
[----:B------:R-:W-:Y:S01]  /*07d0*/  ISETP.GE.AND P2, PT, R3, RZ, PT ;  /* 0x000000ff0300720c */ /* 0x000fe20003f46270 */
[----:B------:R-:W-:-:S04]  /*07e0*/  IMAD.HI.U32 R2, R2, R9, RZ ;  /* 0x0000000902027227 */ /* 0x000fc800078e00ff */
[----:B------:R-:W-:-:S05]  /*07f0*/  IMAD R0, R2, R0, R9 ;  /* 0x0000000002007224 */ /* 0x000fca00078e0209 */
[----:B------:R-:W-:-:S13]  /*0800*/  ISETP.GT.U32.AND P1, PT, R7, R0, PT ;  /* 0x000000000700720c */ /* 0x000fda0003f24070 */
[----:B------:R-:W-:Y:S02]  /*0810*/  @!P1 IMAD.IADD R0, R0, 0x1, -R7 ;  /* 0x0000000100009824 */ /* 0x000fe400078e0a07 */
[----:B------:R-:W-:Y:S01]  /*0820*/  @!P1 VIADD R2, R2, 0x1 ;  /* 0x0000000102029836 */ /* 0x000fe20000000000 */
[----:B------:R-:W-:Y:S02]  /*0830*/  ISETP.NE.AND P1, PT, R8, RZ, PT ;  /* 0x000000ff0800720c */ /* 0x000fe40003f25270 */
[----:B------:R-:W-:Y:S02]  /*0840*/  ISETP.GE.U32.AND P0, PT, R0, R7, PT ;  /* 0x000000070000720c */ /* 0x000fe40003f06070 */
[----:B------:R-:W0:Y:S11]  /*0850*/  S2R R0, SR_TID.X ;  /* 0x0000000000007919 */ /* 0x000e360000002100 */
[----:B------:R-:W-:-:S04]  /*0860*/  @P0 VIADD R2, R2, 0x1 ;  /* 0x0000000102020836 */ /* 0x000fc80000000000 */
[----:B------:R-:W-:Y:S01]  /*0870*/  @!P2 IMAD.MOV R2, RZ, RZ, -R2 ;  /* 0x000000ffff02a224 */ /* 0x000fe200078e0a02 */
[----:B------:R-:W-:-:S05]  /*0880*/  @!P1 LOP3.LUT R2, RZ, R8, RZ, 0x33, !PT ;  /* 0x00000008ff029212 */ /* 0x000fca00078e33ff */
[----:B------:R-:W-:-:S04]  /*0890*/  IMAD.MOV R3, RZ, RZ, -R2 ;  /* 0x000000ffff037224 */ /* 0x000fc800078e0a02 */
[----:B------:R-:W-:Y:S02]  /*08a0*/  IMAD R3, R8, R3, R11 ;  /* 0x0000000308037224 */ /* 0x000fe400078e020b */
[----:B------:R-:W1:Y:S02]  /*08b0*/  LDC R8, c[0x0][0x230] ;  /* 0x00008c00ff087b82 */ /* 0x000e640000000800 */
[----:B------:R-:W-:Y:S01]  /*08c0*/  IMAD.IADD R3, R6, 0x1, R3 ;  /* 0x0000000106037824 */ /* 0x000fe200078e0203 */
[----:B0-----:R-:W-:-:S05]  /*08d0*/  LOP3.LUT R4, R0, 0x7f, RZ, 0xc0, !PT ;  /* 0x0000007f00047812 */ /* 0x001fca00078ec0ff */
[----:B------:R-:W-:Y:S02]  /*08e0*/  IMAD R18, R3, 0x80, R4 ;  /* 0x0000008003127824 */ /* 0x000fe400078e0204 */
[----:B------:R-:W-:-:S03]  /*08f0*/  IMAD.SHL.U32 R4, R2, 0x100, RZ ;  /* 0x0000010002047824 */ /* 0x000fc600078e00ff */
[----:B------:R0:W-:Y:S01]  /*0900*/  STL [R1+0x7f0], R18 ;  /* 0x0007f01201007387 */ /* 0x0001e20000100800 */
[----:B-1----:R-:W-:-:S05]  /*0910*/  VIADD R8, R8, 0x3f ;  /* 0x0000003f08087836 */ /* 0x002fca0000000000 */
[----:B------:R-:W-:-:S13]  /*0920*/  ISETP.GE.AND P0, PT, R8, 0x40, PT ;  /* 0x000000400800780c */ /* 0x000fda0003f06270 */
[----:B0-----:R-:W-:Y:S05]  /*0930*/  @!P0 BRA `(.L_x_0) ;  /* 0x0000017c00948947 */ /* 0x001fea0003800000 */
[----:B------:R-:W-:Y:S01]  /*0940*/  IABS R11, R152 ;  /* 0x00000098000b7213 */ /* 0x000fe20000000000 */
[----:B------:R-:W-:Y:S01]  /*0950*/  ULDC UR7, c[0x0][0x23c] ;  /* 0x00008f0000077ab9 */ /* 0x000fe20000000800 */
[----:B------:R-:W-:Y:S01]  /*0960*/  IABS R5, R153 ;  /* 0x0000009900057213 */ /* 0x000fe20000000000 */
[----:B------:R-:W-:Y:S01]  /*0970*/  ULDC.64 UR4, c[0x0][0x218] ;  /* 0x0000860000047ab9 */ /* 0x000fe20000000a00 */
[----:B------:R-:W0:Y:S01]  /*0980*/  I2F.RP R9, R11 ;  /* 0x0000000b00097306 */ /* 0x000e220000209400 */
[----:B------:R-:W-:Y:S01]  /*0990*/  SHF.R.S32.HI R123, RZ, 0x1f, R8 ;  /* 0x0000001fff7b7819 */ /* 0x000fe20000011408 */
[----:B------:R-:W-:Y:S01]  /*09a0*/  ULDC.64 UR10, c[0x0][0x210] ;  /* 0x00008400000a7ab9 */ /* 0x000fe20000000a00 */
[----:B------:R-:W-:Y:S01]  /*09b0*/  ISETP.NE.AND P1, PT, R152, RZ, PT ;  /* 0x000000ff9800720c */ /* 0x000fe20003f25270 */
[----:B------:R-:W-:Y:S01]  /*09c0*/  UIADD3 UR6, UR8, 0x8000, URZ ;  /* 0x0000800008067890 */ /* 0x000fe2000fffe03f */
[----:B------:R-:W-:Y:S01]  /*09d0*/  LEA.HI R123, R123, R8, RZ, 0x6 ;  /* 0x000000087b7b7211 */ /* 0x000fe200078f30ff */
[----:B------:R-:W-:Y:S01]  /*09e0*/  USHF.R.U32.HI UR14, URZ, 0x4, UR8 ;  /* 0x000000043f0e7899 */ /* 0x000fe20008011608 */
[----:B------:R-:W-:Y:S01]  /*09f0*/  LOP3.LUT R56, R0, 0x3f, RZ, 0xc0, !PT ;  /* 0x0000003f00387812 */ /* 0x000fe200078ec0ff */
[----:B------:R-:W1:Y:S01]  /*0a00*/  I2F.RP R10, R5 ;  /* 0x00000005000a7306 */ /* 0x000e620000209400 */
[----:B------:R-:W-:Y:S01]  /*0a10*/  SHF.R.S32.HI R123, RZ, 0x6, R123 ;  /* 0x00000006ff7b7819 */ /* 0x000fe2000001147b */
[----:B------:R-:W-:-:S02]  /*0a20*/  USHF.R.U32.HI UR6, URZ, 0x4, UR6 ;  /* 0x000000043f067899 */ /* 0x000fc40008011606 */
[----:B------:R-:W-:Y:S02]  /*0a30*/  USGXT.U32 UR14, UR14, 0xe ;  /* 0x0000000e0e0e789a */ /* 0x000fe40008000000 */
[----:B------:R-:W-:Y:S02]  /*0a40*/  USGXT.U32 UR12, UR6, 0xe ;  /* 0x0000000e060c789a */ /* 0x000fe40008000000 */
[----:B0-----:R-:W0:Y:S01]  /*0a50*/  MUFU.RCP R9, R9 ;  /* 0x0000000900097308 */ /* 0x001e220000001000 */
[----:B------:R-:W-:-:S07]  /*0a60*/  UMOV UR15, 0x40000040 ;  /* 0x40000040000f7882 */ /* 0x000fce0000000000 */
[----:B-1----:R-:W1:Y:S01]  /*0a70*/  MUFU.RCP R10, R10 ;  /* 0x0000000a000a7308 */ /* 0x002e620000001000 */
[----:B0-----:R-:W-:Y:S01]  /*0a80*/  VIADD R2, R9, 0xffffffe ;  /* 0x0ffffffe09027836 */ /* 0x001fe20000000000 */
[----:B------:R-:W-:-:S06]  /*0a90*/  SHF.R.U32.HI R9, RZ, 0x6, R0 ;  /* 0x00000006ff097819 */ /* 0x000fcc0000011600 */
[----:B------:R0:W2:Y:S01]  /*0aa0*/  F2I.FTZ.U32.TRUNC.NTZ R3, R2 ;  /* 0x0000000200037305 */ /* 0x0000a2000021f000 */
[----:B------:R-:W-:Y:S01]  /*0ab0*/  SGXT.U32 R9, R9, 0x1 ;  /* 0x000000010909781a */ /* 0x000fe20000000000 */
[----:B-1----:R-:W-:-:S06]  /*0ac0*/  VIADD R6, R10, 0xffffffe ;  /* 0x0ffffffe0a067836 */ /* 0x002fcc0000000000 */
[----:B------:R-:W1:Y:S01]  /*0ad0*/  F2I.FTZ.U32.TRUNC.NTZ R7, R6 ;  /* 0x0000000600077305 */ /* 0x000e62000021f000 */
[----:B0-----:R-:W-:Y:S02]  /*0ae0*/  IMAD.MOV.U32 R2, RZ, RZ, RZ ;  /* 0x000000ffff027224 */ /* 0x001fe400078e00ff */
[----:B--2---:R-:W-:-:S04]  /*0af0*/  IMAD.MOV R12, RZ, RZ, -R3 ;  /* 0x000000ffff0c7224 */ /* 0x004fc800078e0a03 */
[----:B------:R-:W-:Y:S01]  /*0b00*/  IMAD R13, R12, R11, RZ ;  /* 0x0000000b0c0d7224 */ /* 0x000fe200078e02ff */
[----:B------:R-:W-:-:S03]  /*0b10*/  IABS R12, R18 ;  /* 0x00000012000c7213 */ /* 0x000fc60000000000 */
[----:B------:R-:W-:Y:S01]  /*0b20*/  IMAD.HI.U32 R3, R3, R13, R2 ;  /* 0x0000000d03037227 */ /* 0x000fe200078e0002 */
[----:B------:R-:W-:-:S03]  /*0b30*/  LOP3.LUT R2, R4, R9, RZ, 0xfc, !PT ;  /* 0x0000000904027212 */ /* 0x000fc600078efcff */
[----:B-1----:R-:W-:Y:S01]  /*0b40*/  IMAD.MOV R6, RZ, RZ, -R7 ;  /* 0x000000ffff067224 */ /* 0x002fe200078e0a07 */
[C---:B------:R-:W-:Y:S01]  /*0b50*/  LOP3.LUT R15, R2.reuse, 0xfe, RZ, 0xfc, !PT ;  /* 0x000000fe020f7812 */ /* 0x040fe200078efcff */
[----:B------:R-:W-:Y:S01]  /*0b60*/  IMAD.HI.U32 R3, R3, R12, RZ ;  /* 0x0000000c03037227 */ /* 0x000fe200078e00ff */
[----:B------:R-:W-:Y:S02]  /*0b70*/  LOP3.LUT R17, R2, 0xfa, RZ, 0xfc, !PT ;  /* 0x000000fa02117812 */ /* 0x000fe400078efcff */
[----:B------:R-:W-:Y:S01]  /*0b80*/  IABS R10, R15 ;  /* 0x0000000f000a7213 */ /* 0x000fe20000000000 */
[----:B------:R-:W-:Y:S01]  /*0b90*/  IMAD R13, R6, R5, RZ ;  /* 0x00000005060d7224 */ /* 0x000fe200078e02ff */
[----:B------:R-:W-:Y:S01]  /*0ba0*/  IABS R16, R2 ;  /* 0x0000000200107213 */ /* 0x000fe20000000000 */
[----:B------:R-:W-:Y:S01]  /*0bb0*/  IMAD.MOV.U32 R6, RZ, RZ, RZ ;  /* 0x000000ffff067224 */ /* 0x000fe200078e00ff */
[----:B------:R-:W-:Y:S01]  /*0bc0*/  ISETP.GE.AND P6, PT, R15, RZ, PT ;  /* 0x000000ff0f00720c */ /* 0x000fe20003fc6270 */
[----:B------:R-:W-:Y:S01]  /*0bd0*/  IMAD.MOV R9, RZ, RZ, -R3 ;  /* 0x000000ffff097224 */ /* 0x000fe200078e0a03 */
[C---:B------:R-:W-:Y:S01]  /*0be0*/  LOP3.LUT R15, R2.reuse, 0xca, RZ, 0xfc, !PT ;  /* 0x000000ca020f7812 */ /* 0x040fe200078efcff */
[----:B------:R-:W-:Y:S01]  /*0bf0*/  IMAD.HI.U32 R3, R7, R13, R6 ;  /* 0x0000000d07037227 */ /* 0x000fe200078e0006 */
[----:B------:R-:W-:-:S02]  /*0c00*/  LOP3.LUT R13, R2, 0xfc, RZ, 0xfc, !PT ;  /* 0x000000fc020d7812 */ /* 0x000fc400078efcff */
[C---:B------:R-:W-:Y:S01]  /*0c10*/  LOP3.LUT R19, R2.reuse, 0x26, RZ, 0xfc, !PT ;  /* 0x0000002602137812 */ /* 0x040fe200078efcff */
[----:B------:R-:W-:Y:S01]  /*0c20*/  IMAD R12, R11, R9, R12 ;  /* 0x000000090b0c7224 */ /* 0x000fe200078e020c */
[----:B------:R-:W-:Y:S01]  /*0c30*/  IABS R9, R17 ;  /* 0x0000001100097213 */ /* 0x000fe20000000000 */
[----:B------:R-:W-:Y:S01]  /*0c40*/  IMAD.HI.U32 R6, R3, R10, RZ ;  /* 0x0000000a03067227 */ /* 0x000fe200078e00ff */
[----:B------:R-:W-:Y:S02]  /*0c50*/  IABS R14, R13 ;  /* 0x0000000d000e7213 */ /* 0x000fe40000000000 */
[----:B------:R-:W-:Y:S01]  /*0c60*/  ISETP.GT.U32.AND P0, PT, R11, R12, PT ;  /* 0x0000000c0b00720c */ /* 0x000fe20003f04070 */
[----:B------:R-:W-:Y:S01]  /*0c70*/  IMAD.MOV R6, RZ, RZ, -R6 ;  /* 0x000000ffff067224 */ /* 0x000fe200078e0a06 */
[----:B------:R-:W-:Y:S01]  /*0c80*/  ISETP.GE.AND P2, PT, R13, RZ, PT ;  /* 0x000000ff0d00720c */ /* 0x000fe20003f46270 */
[----:B------:R-:W-:Y:S01]  /*0c90*/  IMAD.MOV.U32 R8, RZ, RZ, R9 ;  /* 0x000000ffff087224 */ /* 0x000fe200078e0009 */
[C---:B------:R-:W-:Y:S01]  /*0ca0*/  LOP3.LUT R9, R2.reuse, 0xf8, RZ, 0xfc, !PT ;  /* 0x000000f802097812 */ /* 0x040fe200078efcff */
[----:B------:R-:W-:Y:S01]  /*0cb0*/  IMAD R29, R5, R6, R10 ;  /* 0x00000006051d7224 */ /* 0x000fe200078e020a */
[----:B------:R-:W-:Y:S01]  /*0cc0*/  LOP3.LUT R13, R2, 0xee, RZ, 0xfc, !PT ;  /* 0x000000ee020d7812 */ /* 0x000fe200078efcff */
[----:B------:R-:W-:Y:S01]  /*0cd0*/  IMAD.HI.U32 R7, R3, R16, RZ ;  /* 0x0000001003077227 */ /* 0x000fe200078e00ff */
[----:B------:R-:W-:-:S02]  /*0ce0*/  IABS R10, R9 ;  /* 0x00000009000a7213 */ /* 0x000fc40000000000 */
[----:B------:R-:W-:Y:S01]  /*0cf0*/  ISETP.GT.U32.AND P4, PT, R5, R29, PT ;  /* 0x0000001d0500720c */ /* 0x000fe20003f84070 */
[----:B------:R-:W-:Y:S01]  /*0d00*/  IMAD.HI.U32 R6, R3, R14, RZ ;  /* 0x0000000e03067227 */ /* 0x000fe200078e00ff */
[C---:B------:R-:W-:Y:S02]  /*0d10*/  LOP3.LUT R36, R2.reuse, 0x16, RZ, 0xfc, !PT ;  /* 0x0000001602247812 */ /* 0x040fe400078efcff */
[----:B------:R-:W-:Y:S01]  /*0d20*/  LOP3.LUT R38, R2, 0x14, RZ, 0xfc, !PT ;  /* 0x0000001402267812 */ /* 0x000fe200078efcff */
[----:B------:R-:W-:Y:S01]  /*0d30*/  @!P0 IMAD.IADD R12, R12, 0x1, -R11 ;  /* 0x000000010c0c8824 */ /* 0x000fe200078e0a0b */
[----:B------:R-:W-:Y:S01]  /*0d40*/  ISETP.GE.AND P0, PT, R18, RZ, PT ;  /* 0x000000ff1200720c */ /* 0x000fe20003f06270 */
[----:B------:R-:W-:Y:S01]  /*0d50*/  IMAD.MOV R7, RZ, RZ, -R7 ;  /* 0x000000ffff077224 */ /* 0x000fe200078e0a07 */
[----:B------:R-:W-:Y:S01]  /*0d60*/  IABS R20, R36 ;  /* 0x0000002400147213 */ /* 0x000fe20000000000 */
[----:B------:R-:W-:Y:S01]  /*0d70*/  IMAD.MOV R6, RZ, RZ, -R6 ;  /* 0x000000ffff067224 */ /* 0x000fe200078e0a06 */
[----:B------:R-:W-:Y:S01]  /*0d80*/  ISETP.GT.U32.AND P3, PT, R11, R12, PT ;  /* 0x0000000c0b00720c */ /* 0x000fe20003f64070 */
[----:B------:R-:W-:Y:S01]  /*0d90*/  IMAD R27, R5, R7, R16 ;  /* 0x00000007051b7224 */ /* 0x000fe200078e0210 */
[C---:B------:R-:W-:Y:S01]  /*0da0*/  LOP3.LUT R40, R2.reuse, 0x12, RZ, 0xfc, !PT ;  /* 0x0000001202287812 */ /* 0x040fe200078efcff */
[----:B------:R-:W-:Y:S01]  /*0db0*/  @!P4 IMAD.IADD R29, R29, 0x1, -R5 ;  /* 0x000000011d1dc824 */ /* 0x000fe200078e0a05 */
[----:B------:R-:W-:Y:S01]  /*0dc0*/  LOP3.LUT R42, R2, 0x10, RZ, 0xfc, !PT ;  /* 0x00000010022a7812 */ /* 0x000fe200078efcff */
[C---:B------:R-:W-:Y:S01]  /*0dd0*/  IMAD R31, R5.reuse, R6, R14 ;  /* 0x00000006051f7224 */ /* 0x040fe200078e020e */
[----:B------:R-:W-:Y:S01]  /*0de0*/  ISETP.GT.U32.AND P5, PT, R5, R27, PT ;  /* 0x0000001b0500720c */ /* 0x000fe20003fa4070 */
[----:B------:R-:W-:Y:S01]  /*0df0*/  IMAD.HI.U32 R6, R3, R10, RZ ;  /* 0x0000000a03067227 */ /* 0x000fe200078e00ff */
[----:B------:R-:W-:-:S02]  /*0e00*/  ISETP.GT.U32.AND P4, PT, R5, R29, PT ;  /* 0x0000001d0500720c */ /* 0x000fc40003f84070 */
[C---:B------:R-:W-:Y:S01]  /*0e10*/  LOP3.LUT R44, R2.reuse, 0xe, RZ, 0xfc, !PT ;  /* 0x0000000e022c7812 */ /* 0x040fe200078efcff */
[----:B------:R-:W-:Y:S01]  /*0e20*/  IMAD.HI.U32 R7, R3, R8, RZ ;  /* 0x0000000803077227 */ /* 0x000fe200078e00ff */
[C---:B------:R-:W-:Y:S02]  /*0e30*/  LOP3.LUT R46, R2.reuse, 0xc, RZ, 0xfc, !PT ;  /* 0x0000000c022e7812 */ /* 0x040fe400078efcff */
[C---:B------:R-:W-:Y:S01]  /*0e40*/  LOP3.LUT R48, R2.reuse, 0xa, RZ, 0xfc, !PT ;  /* 0x0000000a02307812 */ /* 0x040fe200078efcff */
[----:B------:R-:W-:Y:S01]  /*0e50*/  IMAD.MOV R6, RZ, RZ, -R6 ;  /* 0x000000ffff067224 */ /* 0x000fe200078e0a06 */
[----:B------:R-:W-:Y:S01]  /*0e60*/  IABS R22, R46 ;  /* 0x0000002e00167213 */ /* 0x000fe20000000000 */
[----:B------:R-:W-:Y:S01]  /*0e70*/  IMAD.MOV R7, RZ, RZ, -R7 ;  /* 0x000000ffff077224 */ /* 0x000fe200078e0a07 */
[----:B------:R-:W-:Y:S01]  /*0e80*/  LOP3.LUT R50, R2, 0x8, RZ, 0xfc, !PT ;  /* 0x0000000802327812 */ /* 0x000fe200078efcff */
[----:B------:R-:W-:Y:S01]  /*0e90*/  @!P3 IMAD.IADD R12, R12, 0x1, -R11 ;  /* 0x000000010c0cb824 */ /* 0x000fe200078e0a0b */
[C---:B------:R-:W-:Y:S01]  /*0ea0*/  LOP3.LUT R11, R2.reuse, 0xf4, RZ, 0xfc, !PT ;  /* 0x000000f4020b7812 */ /* 0x040fe200078efcff */
[C---:B------:R-:W-:Y:S01]  /*0eb0*/  IMAD R35, R5.reuse, R6, R10 ;  /* 0x0000000605237224 */ /* 0x040fe200078e020a */
[C---:B------:R-:W-:Y:S01]  /*0ec0*/  LOP3.LUT R52, R2.reuse, 0x6, RZ, 0xfc, !PT ;  /* 0x0000000602347812 */ /* 0x040fe200078efcff */
[C---:B------:R-:W-:Y:S01]  /*0ed0*/  IMAD R33, R5.reuse, R7, R8 ;  /* 0x0000000705217224 */ /* 0x040fe200078e0208 */
[----:B------:R-:W-:Y:S01]  /*0ee0*/  LOP3.LUT R7, R2, 0xf6, RZ, 0xfc, !PT ;  /* 0x000000f602077812 */ /* 0x000fe200078efcff */
[----:B------:R-:W-:Y:S01]  /*0ef0*/  @!P0 IMAD.MOV R12, RZ, RZ, -R12 ;  /* 0x000000ffff0c8224 */ /* 0x000fe200078e0a0c */
[----:B------:R-:W-:Y:S01]  /*0f00*/  ISETP.GT.U32.AND P0, PT, R5, R31, PT ;  /* 0x0000001f0500720c */ /* 0x000fe20003f04070 */
[--C-:B------:R-:W-:Y:S01]  /*0f10*/  @!P4 IMAD.IADD R29, R29, 0x1, -R5.reuse ;  /* 0x000000011d1dc824 */ /* 0x100fe200078e0a05 */
[----:B------:R-:W-:Y:S01]  /*0f20*/  ISETP.GT.U32.AND P4, PT, R5, R35, PT ;  /* 0x000000230500720c */ /* 0x000fe20003f84070 */
[----:B------:R-:W-:Y:S01]  /*0f30*/  @!P5 IMAD.IADD R27, R27, 0x1, -R5 ;  /* 0x000000011b1bd824 */ /* 0x000fe200078e0a05 */
[----:B------:R-:W-:Y:S01]  /*0f40*/  ISETP.GT.U32.AND P3, PT, R5, R33, PT ;  /* 0x000000210500720c */ /* 0x000fe20003f64070 */
[----:B------:R-:W-:Y:S01]  /*0f50*/  @!P6 IMAD.MOV R29, RZ, RZ, -R29 ;  /* 0x000000ffff1de224 */ /* 0x000fe200078e0a1d */
[----:B------:R-:W-:-:S02]  /*0f60*/  IABS R8, R7 ;  /* 0x0000000700087213 */ /* 0x000fc40000000000 */
[----:B------:R-:W-:Y:S02]  /*0f70*/  ISETP.GT.U32.AND P5, PT, R5, R27, PT ;  /* 0x0000001b0500720c */ /* 0x000fe40003fa4070 */
[----:B------:R-:W-:Y:S01]  /*0f80*/  @!P1 LOP3.LUT R12, RZ, R152, RZ, 0x33, !PT ;  /* 0x00000098ff0c9212 */ /* 0x000fe200078e33ff */
[----:B------:R-:W-:Y:S01]  /*0f90*/  IMAD.HI.U32 R6, R3, R8, RZ ;  /* 0x0000000803067227 */ /* 0x000fe200078e00ff */
[C---:B------:R-:W-:Y:S02]  /*0fa0*/  ISETP.GE.AND P1, PT, R2.reuse, RZ, PT ;  /* 0x000000ff0200720c */ /* 0x040fe40003f26270 */
[----:B------:R-:W-:Y:S01]  /*0fb0*/  IABS R10, R11 ;  /* 0x0000000b000a7213 */ /* 0x000fe20000000000 */
[--C-:B------:R-:W-:Y:S01]  /*0fc0*/  @!P0 IMAD.IADD R31, R31, 0x1, -R5.reuse ;  /* 0x000000011f1f8824 */ /* 0x100fe200078e0a05 */
[----:B------:R-:W-:Y:S01]  /*0fd0*/  ISETP.GE.AND P0, PT, R9, RZ, PT ;  /* 0x000000ff0900720c */ /* 0x000fe20003f06270 */
[--C-:B------:R-:W-:Y:S01]  /*0fe0*/  @!P4 IMAD.IADD R35, R35, 0x1, -R5.reuse ;  /* 0x000000012323c824 */ /* 0x100fe200078e0a05 */
[----:B------:R-:W-:Y:S01]  /*0ff0*/  LOP3.LUT R9, R2, 0xf2, RZ, 0xfc, !PT ;  /* 0x000000f202097812 */ /* 0x000fe200078efcff */
[----:B------:R-:W-:Y:S01]  /*1000*/  IMAD.MOV R6, RZ, RZ, -R6 ;  /* 0x000000ffff067224 */ /* 0x000fe200078e0a06 */
[----:B------:R-:W-:Y:S01]  /*1010*/  ISETP.GE.AND P6, PT, R7, RZ, PT ;  /* 0x000000ff0700720c */ /* 0x000fe20003fc6270 */
[----:B------:R-:W-:Y:S01]  /*1020*/  @!P3 IMAD.IADD R33, R33, 0x1, -R5 ;  /* 0x000000012121b824 */ /* 0x000fe200078e0a05 */
[C---:B------:R-:W-:Y:S01]  /*1030*/  ISETP.GT.U32.AND P3, PT, R5.reuse, R31, PT ;  /* 0x0000001f0500720c */ /* 0x040fe20003f64070 */
[C---:B------:R-:W-:Y:S01]  /*1040*/  IMAD R37, R5.reuse, R6, R8 ;  /* 0x0000000605257224 */ /* 0x040fe200078e0208 */
[----:B------:R-:W-:Y:S01]  /*1050*/  ISETP.GT.U32.AND P4, PT, R5, R35, PT ;  /* 0x000000230500720c */ /* 0x000fe20003f84070 */
[----:B------:R-:W-:Y:S01]  /*1060*/  IMAD.HI.U32 R6, R3, R10, RZ ;  /* 0x0000000a03067227 */ /* 0x000fe200078e00ff */
[----:B------:R-:W-:-:S02]  /*1070*/  IABS R8, R9 ;  /* 0x0000000900087213 */ /* 0x000fc40000000000 */
[----:B------:R-:W-:Y:S01]  /*1080*/  IABS R7, R13 ;  /* 0x0000000d00077213 */ /* 0x000fe20000000000 */
[----:B------:R-:W-:Y:S01]  /*1090*/  @!P5 IMAD.IADD R27, R27, 0x1, -R5 ;  /* 0x000000011b1bd824 */ /* 0x000fe200078e0a05 */
[----:B------:R-:W-:Y:S01]  /*10a0*/  ISETP.GE.AND P5, PT, R17, RZ, PT ;  /* 0x000000ff1100720c */ /* 0x000fe20003fa6270 */
[----:B------:R-:W-:Y:S01]  /*10b0*/  IMAD.MOV R6, RZ, RZ, -R6 ;  /* 0x000000ffff067224 */ /* 0x000fe200078e0a06 */
[----:B------:R-:W-:Y:S01]  /*10c0*/  LOP3.LUT R17, R2, 0xc8, RZ, 0xfc, !PT ;  /* 0x000000c802117812 */ /* 0x000fe200078efcff */
[----:B------:R-:W-:Y:S01]  /*10d0*/  @!P1 IMAD.MOV R27, RZ, RZ, -R27 ;  /* 0x000000ffff1b9224 */ /* 0x000fe200078e0a1b */
[C---:B------:R-:W-:Y:S01]  /*10e0*/  ISETP.GT.U32.AND P1, PT, R5.reuse, R33, PT ;  /* 0x000000210500720c */ /* 0x040fe20003f24070 */
[----:B------:R-:W-:Y:S01]  /*10f0*/  IMAD R39, R5, R6, R10 ;  /* 0x0000000605277224 */ /* 0x000fe200078e020a */
[----:B------:R-:W-:Y:S01]  /*1100*/  IABS R18, R17 ;  /* 0x0000001100127213 */ /* 0x000fe20000000000 */
[--C-:B------:R-:W-:Y:S01]  /*1110*/  @!P3 IMAD.IADD R31, R31, 0x1, -R5.reuse ;  /* 0x000000011f1fb824 */ /* 0x100fe200078e0a05 */
[----:B------:R-:W-:Y:S01]  /*1120*/  ISETP.GT.U32.AND P3, PT, R5, R37, PT ;  /* 0x000000250500720c */ /* 0x000fe20003f64070 */
[----:B------:R-:W-:Y:S01]  /*1130*/  @!P4 IMAD.IADD R35, R35, 0x1, -R5 ;  /* 0x000000012323c824 */ /* 0x000fe200078e0a05 */
[----:B------:R-:W-:Y:S01]  /*1140*/  ISETP.GT.U32.AND P4, PT, R5, R39, PT ;  /* 0x000000270500720c */ /* 0x000fe20003f84070 */
[----:B------:R-:W-:Y:S01]  /*1150*/  IMAD.HI.U32 R6, R3, R8, RZ ;  /* 0x0000000803067227 */ /* 0x000fe200078e00ff */
[----:B------:R-:W-:-:S02]  /*1160*/  IABS R24, R50 ;  /* 0x0000003200187213 */ /* 0x000fc40000000000 */
[----:B------:R-:W-:Y:S01]  /*1170*/  IABS R26, R52 ;  /* 0x00000034001a7213 */ /* 0x000fe20000000000 */
[----:B------:R-:W-:Y:S01]  /*1180*/  IMAD.MOV R6, RZ, RZ, -R6 ;  /* 0x000000ffff067224 */ /* 0x000fe200078e0a06 */
[C---:B------:R-:W-:Y:S01]  /*1190*/  LOP3.LUT R54, R2.reuse, 0x4, RZ, 0xfc, !PT ;  /* 0x0000000402367812 */ /* 0x040fe200078efcff */
[----:B------:R-:W-:Y:S01]  /*11a0*/  @!P1 IMAD.IADD R33, R33, 0x1, -R5 ;  /* 0x0000000121219824 */ /* 0x000fe200078e0a05 */
[----:B------:R-:W-:Y:S01]  /*11b0*/  ISETP.GE.AND P1, PT, R11, RZ, PT ;  /* 0x000000ff0b00720c */ /* 0x000fe20003f26270 */
[----:B------:R-:W-:Y:S01]  /*11c0*/  @!P2 IMAD.MOV R31, RZ, RZ, -R31 ;  /* 0x000000ffff1fa224 */ /* 0x000fe200078e0a1f */
[C---:B------:R-:W-:Y:S01]  /*11d0*/  LOP3.LUT R11, R2.reuse, 0xf0, RZ, 0xfc, !PT ;  /* 0x000000f0020b7812 */ /* 0x040fe200078efcff */
[--C-:B------:R-:W-:Y:S01]  /*11e0*/  @!P3 IMAD.IADD R37, R37, 0x1, -R5.reuse ;  /* 0x000000012525b824 */ /* 0x100fe200078e0a05 */
[----:B------:R-:W-:Y:S01]  /*11f0*/  ISETP.GE.AND P3, PT, R9, RZ, PT ;  /* 0x000000ff0900720c */ /* 0x000fe20003f66270 */
[----:B------:R-:W-:Y:S01]  /*1200*/  @!P4 IMAD.IADD R39, R39, 0x1, -R5 ;  /* 0x000000012727c824 */ /* 0x000fe200078e0a05 */
[----:B------:R-:W-:Y:S01]  /*1210*/  IABS R10, R11 ;  /* 0x0000000b000a7213 */ /* 0x000fe20000000000 */
[C---:B------:R-:W-:Y:S01]  /*1220*/  IMAD R41, R5.reuse, R6, R8 ;  /* 0x0000000605297224 */ /* 0x040fe200078e0208 */
[C---:B------:R-:W-:Y:S01]  /*1230*/  ISETP.GT.U32.AND P2, PT, R5.reuse, R37, PT ;  /* 0x000000250500720c */ /* 0x040fe20003f44070 */
[----:B------:R-:W-:Y:S01]  /*1240*/  IMAD.MOV.U32 R8, RZ, RZ, R7 ;  /* 0x000000ffff087224 */ /* 0x000fe200078e0007 */
[----:B------:R-:W-:Y:S01]  /*1250*/  ISETP.GT.U32.AND P4, PT, R5, R39, PT ;  /* 0x000000270500720c */ /* 0x000fe20003f84070 */
[----:B------:R-:W-:Y:S01]  /*1260*/  IMAD.HI.U32 R6, R3, R10, RZ ;  /* 0x0000000a03067227 */ /* 0x000fe200078e00ff */
[----:B------:R-:W-:-:S02]  /*1270*/  LOP3.LUT R9, R2, 0xec, RZ, 0xfc, !PT ;  /* 0x000000ec02097812 */ /* 0x000fc400078efcff */
[----:B------:R-:W-:Y:S01]  /*1280*/  IABS R34, R54 ;  /* 0x0000003600227213 */ /* 0x000fe20000000000 */
[----:B------:R-:W-:-:S04]  /*1290*/  IMAD.HI.U32 R7, R3, R8, RZ ;  /* 0x0000000803077227 */ /* 0x000fc800078e00ff */
[----:B------:R-:W-:Y:S01]  /*12a0*/  @!P5 IMAD.MOV R33, RZ, RZ, -R33 ;  /* 0x000000ffff21d224 */ /* 0x000fe200078e0a21 */
[C---:B------:R-:W-:Y:S01]  /*12b0*/  ISETP.GT.U32.AND P5, PT, R5.reuse, R41, PT ;  /* 0x000000290500720c */ /* 0x040fe20003fa4070 */
[----:B------:R-:W-:Y:S02]  /*12c0*/  IMAD.MOV R6, RZ, RZ, -R6 ;  /* 0x000000ffff067224 */ /* 0x000fe400078e0a06 */
[----:B------:R-:W-:Y:S02]  /*12d0*/  IMAD.MOV R7, RZ, RZ, -R7 ;  /* 0x000000ffff077224 */ /* 0x000fe400078e0a07 */
[----:B------:R-:W-:Y:S02]  /*12e0*/  IMAD R127, R5, R6, R10 ;  /* 0x00000006057f7224 */ /* 0x000fe400078e020a */
[--C-:B------:R-:W-:Y:S01]  /*12f0*/  @!P2 IMAD.IADD R37, R37, 0x1, -R5.reuse ;  /* 0x000000012525a824 */ /* 0x100fe200078e0a05 */
[----:B------:R-:W-:Y:S01]  /*1300*/  ISETP.GE.AND P2, PT, R13, RZ, PT ;  /* 0x000000ff0d00720c */ /* 0x000fe20003f46270 */
[----:B------:R-:W-:Y:S01]  /*1310*/  IMAD R43, R5, R7, R8 ;  /* 0x00000007052b7224 */ /* 0x000fe200078e0208 */
[----:B------:R-:W-:Y:S01]  /*1320*/  IABS R8, R9 ;  /* 0x0000000900087213 */ /* 0x000fe20000000000 */
[----:B------:R-:W-:Y:S01]  /*1330*/  @!P4 IMAD.IADD R39, R39, 0x1, -R5 ;  /* 0x000000012727c824 */ /* 0x000fe200078e0a05 */
[C---:B------:R-:W-:Y:S01]  /*1340*/  ISETP.GT.U32.AND P4, PT, R5.reuse, R127, PT ;  /* 0x0000007f0500720c */ /* 0x040fe20003f84070 */
[----:B------:R-:W-:Y:S01]  /*1350*/  @!P6 IMAD.MOV R37, RZ, RZ, -R37 ;  /* 0x000000ffff25e224 */ /* 0x000fe200078e0a25 */
[----:B------:R-:W-:Y:S01]  /*1360*/  ISETP.GT.U32.AND P6, PT, R5, R43, PT ;  /* 0x0000002b0500720c */ /* 0x000fe20003fc4070 */
[----:B------:R-:W-:Y:S01]  /*1370*/  @!P5 IMAD.IADD R41, R41, 0x1, -R5 ;  /* 0x000000012929d824 */ /* 0x000fe200078e0a05 */
[----:B------:R-:W-:Y:S01]  /*1380*/  LOP3.LUT R7, R2, 0xea, RZ, 0xfc, !PT ;  /* 0x000000ea02077812 */ /* 0x000fe200078efcff */
[----:B------:R-:W-:Y:S01]  /*1390*/  @!P0 IMAD.MOV R35, RZ, RZ, -R35 ;  /* 0x000000ffff238224 */ /* 0x000fe200078e0a23 */
[----:B------:R-:W-:Y:S01]  /*13a0*/  ISETP.GE.AND P0, PT, R11, RZ, PT ;  /* 0x000000ff0b00720c */ /* 0x000fe20003f06270 */
[----:B------:R-:W-:Y:S01]  /*13b0*/  IMAD.HI.U32 R6, R3, R8, RZ ;  /* 0x0000000803067227 */ /* 0x000fe200078e00ff */
[----:B------:R-:W-:-:S02]  /*13c0*/  ISETP.GT.U32.AND P5, PT, R5, R41, PT ;  /* 0x000000290500720c */ /* 0x000fc40003fa4070 */
[C---:B------:R-:W-:Y:S01]  /*13d0*/  LOP3.LUT R11, R2.reuse, 0xe8, RZ, 0xfc, !PT ;  /* 0x000000e8020b7812 */ /* 0x040fe200078efcff */
[----:B------:R-:W-:Y:S01]  /*13e0*/  IMAD.MOV R125, RZ, RZ, -R6 ;  /* 0x000000ffff7d7224 */ /* 0x000fe200078e0a06 */
[----:B------:R-:W-:Y:S01]  /*13f0*/  IABS R10, R7 ;  /* 0x00000007000a7213 */ /* 0x000fe20000000000 */
[--C-:B------:R-:W-:Y:S01]  /*1400*/  @!P4 IMAD.IADD R127, R127, 0x1, -R5.reuse ;  /* 0x000000017f7fc824 */ /* 0x100fe200078e0a05 */
[----:B------:R-:W-:Y:S01]  /*1410*/  IABS R14, R11 ;  /* 0x0000000b000e7213 */ /* 0x000fe20000000000 */
[----:B------:R-:W-:Y:S01]  /*1420*/  @!P6 IMAD.IADD R43, R43, 0x1, -R5 ;  /* 0x000000012b2be824 */ /* 0x000fe200078e0a05 */
[----:B------:R-:W-:Y:S01]  /*1430*/  LOP3.LUT R13, R2, 0xe0, RZ, 0xfc, !PT ;  /* 0x000000e0020d7812 */ /* 0x000fe200078efcff */
[C---:B------:R-:W-:Y:S01]  /*1440*/  IMAD R125, R5.reuse, R125, R8 ;  /* 0x0000007d057d7224 */ /* 0x040fe200078e0208 */
[----:B------:R-:W-:Y:S01]  /*1450*/  ISETP.GT.U32.AND P4, PT, R5, R127, PT ;  /* 0x0000007f0500720c */ /* 0x000fe20003f84070 */
[----:B------:R-:W-:Y:S01]  /*1460*/  IMAD.HI.U32 R6, R3, R10, RZ ;  /* 0x0000000a03067227 */ /* 0x000fe200078e00ff */
[----:B------:R-:W-:-:S02]  /*1470*/  ISETP.GT.U32.AND P6, PT, R5, R43, PT ;  /* 0x0000002b0500720c */ /* 0x000fc40003fc4070 */
[----:B------:R-:W-:Y:S01]  /*1480*/  IABS R16, R13 ;  /* 0x0000000d00107213 */ /* 0x000fe20000000000 */
[----:B------:R-:W-:Y:S01]  /*1490*/  @!P5 IMAD.IADD R41, R41, 0x1, -R5 ;  /* 0x000000012929d824 */ /* 0x000fe200078e0a05 */
[----:B------:R-:W-:Y:S01]  /*14a0*/  ISETP.GE.AND P5, PT, R7, RZ, PT ;  /* 0x000000ff0700720c */ /* 0x000fe20003fa6270 */
[----:B------:R-:W-:-:S04]  /*14b0*/  IMAD.HI.U32 R7, R3, R14, RZ ;  /* 0x0000000e03077227 */ /* 0x000fc800078e00ff */
[----:B------:R-:W-:Y:S02]  /*14c0*/  IMAD.MOV R7, RZ, RZ, -R7 ;  /* 0x000000ffff077224 */ /* 0x000fe400078e0a07 */
[--C-:B------:R-:W-:Y:S01]  /*14d0*/  @!P4 IMAD.IADD R127, R127, 0x1, -R5.reuse ;  /* 0x000000017f7fc824 */ /* 0x100fe200078e0a05 */
[C---:B------:R-:W-:Y:S01]  /*14e0*/  ISETP.GT.U32.AND P4, PT, R5.reuse, R125, PT ;  /* 0x0000007d0500720c */ /* 0x040fe20003f84070 */
[----:B------:R-:W-:Y:S02]  /*14f0*/  IMAD R47, R5, R7, R14 ;  /* 0x00000007052f7224 */ /* 0x000fe400078e020e */
[----:B------:R-:W-:Y:S02]  /*1500*/  @!P6 IMAD.IADD R43, R43, 0x1, -R5 ;  /* 0x000000012b2be824 */ /* 0x000fe400078e0a05 */
[----:B------:R-:W-:Y:S02]  /*1510*/  IMAD.MOV R6, RZ, RZ, -R6 ;  /* 0x000000ffff067224 */ /* 0x000fe400078e0a06 */
[----:B------:R-:W-:Y:S01]  /*1520*/  @!P2 IMAD.MOV R43, RZ, RZ, -R43 ;  /* 0x000000ffff2ba224 */ /* 0x000fe200078e0a2b */
[----:B------:R-:W-:Y:S01]  /*1530*/  ISETP.GT.U32.AND P2, PT, R5, R47, PT ;  /* 0x0000002f0500720c */ /* 0x000fe20003f44070 */
[----:B------:R-:W-:Y:S01]  /*1540*/  @!P1 IMAD.MOV R39, RZ, RZ, -R39 ;  /* 0x000000ffff279224 */ /* 0x000fe200078e0a27 */
[----:B------:R-:W-:Y:S01]  /*1550*/  ISETP.GE.AND P1, PT, R9, RZ, PT ;  /* 0x000000ff0900720c */ /* 0x000fe20003f26270 */
[----:B------:R-:W-:Y:S01]  /*1560*/  IMAD R45, R5, R6, R10 ;  /* 0x00000006052d7224 */ /* 0x000fe200078e020a */
[C---:B------:R-:W-:Y:S01]  /*1570*/  LOP3.LUT R9, R2.reuse, 0xe4, RZ, 0xfc, !PT ;  /* 0x000000e402097812 */ /* 0x040fe200078efcff */
[----:B------:R-:W-:Y:S01]  /*1580*/  @!P0 IMAD.MOV R127, RZ, RZ, -R127 ;  /* 0x000000ffff7f8224 */ /* 0x000fe200078e0a7f */
[----:B------:R-:W-:Y:S01]  /*1590*/  LOP3.LUT R6, R2, 0xe6, RZ, 0xfc, !PT ;  /* 0x000000e602067812 */ /* 0x000fe200078efcff */
[----:B------:R-:W-:Y:S01]  /*15a0*/  @!P4 IMAD.IADD R125, R125, 0x1, -R5 ;  /* 0x000000017d7dc824 */ /* 0x000fe200078e0a05 */
[----:B------:R-:W-:Y:S01]  /*15b0*/  ISETP.GT.U32.AND P0, PT, R5, R45, PT ;  /* 0x0000002d0500720c */ /* 0x000fe20003f04070 */
[----:B------:R-:W-:Y:S01]  /*15c0*/  @!P3 IMAD.MOV R41, RZ, RZ, -R41 ;  /* 0x000000ffff29b224 */ /* 0x000fe200078e0a29 */
[----:B------:R-:W-:-:S02]  /*15d0*/  IABS R10, R9 ;  /* 0x00000009000a7213 */ /* 0x000fc40000000000 */
[----:B------:R-:W-:Y:S01]  /*15e0*/  ISETP.GT.U32.AND P4, PT, R5, R125, PT ;  /* 0x0000007d0500720c */ /* 0x000fe20003f84070 */
[----:B------:R-:W-:Y:S01]  /*15f0*/  @!P2 IMAD.IADD R47, R47, 0x1, -R5 ;  /* 0x000000012f2fa824 */ /* 0x000fe200078e0a05 */
[----:B------:R-:W-:Y:S01]  /*1600*/  ISETP.GE.AND P3, PT, R11, RZ, PT ;  /* 0x000000ff0b00720c */ /* 0x000fe20003f66270 */
[----:B------:R-:W-:Y:S01]  /*1610*/  IMAD.HI.U32 R7, R3, R10, RZ ;  /* 0x0000000a03077227 */ /* 0x000fe200078e00ff */
[----:B------:R-:W-:Y:S02]  /*1620*/  IABS R8, R6 ;  /* 0x0000000600087213 */ /* 0x000fe40000000000 */
[----:B------:R-:W-:Y:S01]  /*1630*/  ISETP.GT.U32.AND P2, PT, R5, R47, PT ;  /* 0x0000002f0500720c */ /* 0x000fe20003f44070 */
[----:B------:R-:W-:Y:S01]  /*1640*/  IMAD.MOV R7, RZ, RZ, -R7 ;  /* 0x000000ffff077224 */ /* 0x000fe200078e0a07 */
[----:B------:R-:W-:Y:S01]  /*1650*/  LOP3.LUT R11, R2, 0xe2, RZ, 0xfc, !PT ;  /* 0x000000e2020b7812 */ /* 0x000fe200078efcff */
[----:B------:R-:W-:Y:S01]  /*1660*/  @!P0 IMAD.IADD R45, R45, 0x1, -R5 ;  /* 0x000000012d2d8824 */ /* 0x000fe200078e0a05 */
[----:B------:R-:W-:Y:S01]  /*1670*/  ISETP.GE.AND P6, PT, R6, RZ, PT ;  /* 0x000000ff0600720c */ /* 0x000fe20003fc6270 */
[----:B------:R-:W-:Y:S01]  /*1680*/  IMAD R49, R5, R7, R10 ;  /* 0x0000000705317224 */ /* 0x000fe200078e020a */
[----:B------:R-:W-:Y:S01]  /*1690*/  IABS R14, R11 ;  /* 0x0000000b000e7213 */ /* 0x000fe20000000000 */
[----:B------:R-:W-:Y:S01]  /*16a0*/  IMAD.HI.U32 R7, R3, R16, RZ ;  /* 0x0000001003077227 */ /* 0x000fe200078e00ff */
[----:B------:R-:W-:-:S03]  /*16b0*/  ISETP.GT.U32.AND P0, PT, R5, R45, PT ;  /* 0x0000002d0500720c */ /* 0x000fc60003f04070 */
[----:B------:R-:W-:Y:S01]  /*16c0*/  @!P4 IMAD.IADD R125, R125, 0x1, -R5 ;  /* 0x000000017d7dc824 */ /* 0x000fe200078e0a05 */
[----:B------:R-:W-:Y:S01]  /*16d0*/  ISETP.GE.AND P4, PT, R9, RZ, PT ;  /* 0x000000ff0900720c */ /* 0x000fe20003f86270 */
[----:B------:R-:W-:Y:S01]  /*16e0*/  IMAD.MOV R7, RZ, RZ, -R7 ;  /* 0x000000ffff077224 */ /* 0x000fe200078e0a07 */
[----:B------:R-:W-:Y:S01]  /*16f0*/  LOP3.LUT R9, R2, 0xde, RZ, 0xfc, !PT ;  /* 0x000000de02097812 */ /* 0x000fe200078efcff */
[----:B------:R-:W-:Y:S01]  /*1700*/  @!P1 IMAD.MOV R125, RZ, RZ, -R125 ;  /* 0x000000ffff7d9224 */ /* 0x000fe200078e0a7d */
[----:B------:R-:W-:Y:S01]  /*1710*/  ISETP.GT.U32.AND P1, PT, R5, R49, PT ;  /* 0x000000310500720c */ /* 0x000fe20003f24070 */
[----:B------:R-:W-:-:S04]  /*1720*/  IMAD.HI.U32 R6, R3, R8, RZ ;  /* 0x0000000803067227 */ /* 0x000fc800078e00ff */
[----:B------:R-:W-:Y:S02]  /*1730*/  IMAD R51, R5, R7, R16 ;  /* 0x0000000705337224 */ /* 0x000fe400078e0210 */
[----:B------:R-:W-:Y:S02]  /*1740*/  @!P2 IMAD.IADD R47, R47, 0x1, -R5 ;  /* 0x000000012f2fa824 */ /* 0x000fe400078e0a05 */
[----:B------:R-:W-:Y:S02]  /*1750*/  IMAD.MOV R121, RZ, RZ, -R6 ;  /* 0x000000ffff797224 */ /* 0x000fe400078e0a06 */
[----:B------:R-:W-:Y:S01]  /*1760*/  @!P3 IMAD.MOV R47, RZ, RZ, -R47 ;  /* 0x000000ffff2fb224 */ /* 0x000fe200078e0a2f */
[----:B------:R-:W-:Y:S01]  /*1770*/  ISETP.GT.U32.AND P3, PT, R5, R51, PT ;  /* 0x000000330500720c */ /* 0x000fe20003f64070 */
[----:B------:R-:W-:-:S04]  /*1780*/  IMAD.HI.U32 R6, R3, R14, RZ ;  /* 0x0000000e03067227 */ /* 0x000fc800078e00ff */
[----:B------:R-:W-:Y:S01]  /*1790*/  IMAD R121, R5, R121, R8 ;  /* 0x0000007905797224 */ /* 0x000fe200078e0208 */
[----:B------:R-:W-:Y:S01]  /*17a0*/  IABS R8, R9 ;  /* 0x0000000900087213 */ /* 0x000fe20000000000 */
[----:B------:R-:W-:Y:S02]  /*17b0*/  @!P0 IMAD.IADD R45, R45, 0x1, -R5 ;  /* 0x000000012d2d8824 */ /* 0x000fe400078e0a05 */
[----:B------:R-:W-:Y:S01]  /*17c0*/  IMAD.MOV R6, RZ, RZ, -R6 ;  /* 0x000000ffff067224 */ /* 0x000fe200078e0a06 */
[----:B------:R-:W-:Y:S01]  /*17d0*/  ISETP.GT.U32.AND P0, PT, R5, R121, PT ;  /* 0x000000790500720c */ /* 0x000fe20003f04070 */
[----:B------:R-:W-:Y:S01]  /*17e0*/  @!P5 IMAD.MOV R45, RZ, RZ, -R45 ;  /* 0x000000ffff2dd224 */ /* 0x000fe200078e0a2d */
[----:B------:R-:W-:Y:S01]  /*17f0*/  ISETP.GE.AND P5, PT, R11, RZ, PT ;  /* 0x000000ff0b00720c */ /* 0x000fe20003fa6270 */
[----:B------:R-:W-:Y:S01]  /*1800*/  @!P1 IMAD.IADD R49, R49, 0x1, -R5 ;  /* 0x0000000131319824 */ /* 0x000fe200078e0a05 */
[C---:B------:R-:W-:Y:S01]  /*1810*/  LOP3.LUT R11, R2.reuse, 0xdc, RZ, 0xfc, !PT ;  /* 0x000000dc020b7812 */ /* 0x040fe200078efcff */
[----:B------:R-:W-:Y:S01]  /*1820*/  IMAD R119, R5, R6, R14 ;  /* 0x0000000605777224 */ /* 0x000fe200078e020e */
[----:B------:R-:W-:Y:S01]  /*1830*/  LOP3.LUT R14, R2, 0xda, RZ, 0xfc, !PT ;  /* 0x000000da020e7812 */ /* 0x000fe200078efcff */
[----:B------:R-:W-:Y:S01]  /*1840*/  IMAD.HI.U32 R6, R3, R8, RZ ;  /* 0x0000000803067227 */ /* 0x000fe200078e00ff */
[----:B------:R-:W-:-:S02]  /*1850*/  ISETP.GT.U32.AND P1, PT, R5, R49, PT ;  /* 0x000000310500720c */ /* 0x000fc40003f24070 */
[----:B------:R-:W-:Y:S01]  /*1860*/  ISETP.GT.U32.AND P2, PT, R5, R119, PT ;  /* 0x000000770500720c */ /* 0x000fe20003f44070 */
[--C-:B------:R-:W-:Y:S01]  /*1870*/  @!P3 IMAD.IADD R51, R51, 0x1, -R5.reuse ;  /* 0x000000013333b824 */ /* 0x100fe200078e0a05 */
[----:B------:R-:W-:Y:S01]  /*1880*/  IABS R10, R11 ;  /* 0x0000000b000a7213 */ /* 0x000fe20000000000 */
[----:B------:R-:W-:Y:S01]  /*1890*/  IMAD.MOV R6, RZ, RZ, -R6 ;  /* 0x000000ffff067224 */ /* 0x000fe200078e0a06 */
[----:B------:R-:W-:Y:S01]  /*18a0*/  IABS R7, R14 ;  /* 0x0000000e00077213 */ /* 0x000fe20000000000 */
[----:B------:R-:W-:Y:S01]  /*18b0*/  @!P0 IMAD.IADD R121, R121, 0x1, -R5 ;  /* 0x0000000179798824 */ /* 0x000fe200078e0a05 */
[C---:B------:R-:W-:Y:S01]  /*18c0*/  ISETP.GT.U32.AND P3, PT, R5.reuse, R51, PT ;  /* 0x000000330500720c */ /* 0x040fe20003f64070 */
[----:B------:R-:W-:Y:S02]  /*18d0*/  IMAD R117, R5, R6, R8 ;  /* 0x0000000605757224 */ /* 0x000fe400078e0208 */
[----:B------:R-:W-:Y:S01]  /*18e0*/  IMAD.HI.U32 R6, R3, R10, RZ ;  /* 0x0000000a03067227 */ /* 0x000fe200078e00ff */
[----:B------:R-:W-:-:S03]  /*18f0*/  ISETP.GT.U32.AND P0, PT, R5, R121, PT ;  /* 0x000000790500720c */ /* 0x000fc60003f04070 */
[----:B------:R-:W-:Y:S02]  /*1900*/  IMAD.MOV R6, RZ, RZ, -R6 ;  /* 0x000000ffff067224 */ /* 0x000fe400078e0a06 */
[--C-:B------:R-:W-:Y:S01]  /*1910*/  @!P1 IMAD.IADD R49, R49, 0x1, -R5.reuse ;  /* 0x0000000131319824 */ /* 0x100fe200078e0a05 */
[----:B------:R-:W-:Y:S01]  /*1920*/  ISETP.GT.U32.AND P1, PT, R5, R117, PT ;  /* 0x000000750500720c */ /* 0x000fe20003f24070 */
[--C-:B------:R-:W-:Y:S02]  /*1930*/  @!P2 IMAD.IADD R119, R119, 0x1, -R5.reuse ;  /* 0x000000017777a824 */ /* 0x100fe400078e0a05 */
[----:B------:R-:W-:Y:S01]  /*1940*/  IMAD R53, R5, R6, R10 ;  /* 0x0000000605357224 */ /* 0x000fe200078e020a */
[C---:B------:R-:W-:Y:S01]  /*1950*/  LOP3.LUT R6, R2.reuse, 0xd8, RZ, 0xfc, !PT ;  /* 0x000000d802067812 */ /* 0x040fe200078efcff */
[----:B------:R-:W-:Y:S01]  /*1960*/  @!P3 IMAD.IADD R51, R51, 0x1, -R5 ;  /* 0x000000013333b824 */ /* 0x000fe200078e0a05 */
[C---:B------:R-:W-:Y:S01]  /*1970*/  ISETP.GT.U32.AND P2, PT, R5.reuse, R119, PT ;  /* 0x000000770500720c */ /* 0x040fe20003f44070 */
[----:B------:R-:W-:Y:S01]  /*1980*/  IMAD.MOV.U32 R8, RZ, RZ, R7 ;  /* 0x000000ffff087224 */ /* 0x000fe200078e0007 */
[----:B------:R-:W-:Y:S01]  /*1990*/  ISETP.GT.U32.AND P3, PT, R5, R53, PT ;  /* 0x000000350500720c */ /* 0x000fe20003f64070 */
[----:B------:R-:W-:Y:S01]  /*19a0*/  @!P0 IMAD.IADD R121, R121, 0x1, -R5 ;  /* 0x0000000179798824 */ /* 0x000fe200078e0a05 */
[----:B------:R-:W-:Y:S01]  /*19b0*/  ISETP.GE.AND P0, PT, R13, RZ, PT ;  /* 0x000000ff0d00720c */ /* 0x000fe20003f06270 */
[----:B------:R-:W-:Y:S01]  /*19c0*/  IMAD.HI.U32 R7, R3, R8, RZ ;  /* 0x0000000803077227 */ /* 0x000fe200078e00ff */
[----:B------:R-:W-:-:S03]  /*19d0*/  LOP3.LUT R13, R2, 0xcc, RZ, 0xfc, !PT ;  /* 0x000000cc020d7812 */ /* 0x000fc600078efcff */
[----:B------:R-:W-:Y:S02]  /*19e0*/  @!P1 IMAD.IADD R117, R117, 0x1, -R5 ;  /* 0x0000000175759824 */ /* 0x000fe400078e0a05 */
[----:B------:R-:W-:Y:S02]  /*19f0*/  IMAD.MOV R7, RZ, RZ, -R7 ;  /* 0x000000ffff077224 */ /* 0x000fe400078e0a07 */
[--C-:B------:R-:W-:Y:S01]  /*1a00*/  @!P2 IMAD.IADD R119, R119, 0x1, -R5.reuse ;  /* 0x000000017777a824 */ /* 0x100fe200078e0a05 */
[C---:B------:R-:W-:Y:S01]  /*1a10*/  ISETP.GT.U32.AND P1, PT, R5.reuse, R117, PT ;  /* 0x000000750500720c */ /* 0x040fe20003f24070 */
[----:B------:R-:W-:Y:S01]  /*1a20*/  IMAD R115, R5, R7, R8 ;  /* 0x0000000705737224 */ /* 0x000fe200078e0208 */
[----:B------:R-:W-:Y:S01]  /*1a30*/  LOP3.LUT R7, R2, 0xd6, RZ, 0xfc, !PT ;  /* 0x000000d602077812 */ /* 0x000fe200078efcff */
[----:B------:R-:W-:Y:S01]  /*1a40*/  @!P3 IMAD.IADD R53, R53, 0x1, -R5 ;  /* 0x000000013535b824 */ /* 0x000fe200078e0a05 */
[----:B------:R-:W-:Y:S01]  /*1a50*/  IABS R8, R6 ;  /* 0x0000000600087213 */ /* 0x000fe20000000000 */
[----:B------:R-:W-:Y:S01]  /*1a60*/  @!P5 IMAD.MOV R119, RZ, RZ, -R119 ;  /* 0x000000ffff77d224 */ /* 0x000fe200078e0a77 */
[----:B------:R-:W-:Y:S01]  /*1a70*/  ISETP.GE.AND P5, PT, R6, RZ, PT ;  /* 0x000000ff0600720c */ /* 0x000fe20003fa6270 */
[----:B------:R-:W-:Y:S01]  /*1a80*/  @!P6 IMAD.MOV R121, RZ, RZ, -R121 ;  /* 0x000000ffff79e224 */ /* 0x000fe200078e0a79 */
[----:B------:R-:W-:Y:S01]  /*1a90*/  IABS R10, R7 ;  /* 0x00000007000a7213 */ /* 0x000fe20000000000 */
[----:B------:R-:W-:Y:S01]  /*1aa0*/  IMAD.HI.U32 R6, R3, R8, RZ ;  /* 0x0000000803067227 */ /* 0x000fe200078e00ff */
[----:B------:R-:W-:-:S02]  /*1ab0*/  ISETP.GT.U32.AND P3, PT, R5, R53, PT ;  /* 0x000000350500720c */ /* 0x000fc40003f64070 */
[----:B------:R-:W-:Y:S01]  /*1ac0*/  ISETP.GE.AND P6, PT, R9, RZ, PT ;  /* 0x000000ff0900720c */ /* 0x000fe20003fc6270 */
[----:B------:R-:W-:Y:S01]  /*1ad0*/  @!P0 IMAD.MOV R51, RZ, RZ, -R51 ;  /* 0x000000ffff338224 */ /* 0x000fe200078e0a33 */
[----:B------:R-:W-:Y:S01]  /*1ae0*/  ISETP.GE.AND P0, PT, R7, RZ, PT ;  /* 0x000000ff0700720c */ /* 0x000fe20003f06270 */
[----:B------:R-:W-:Y:S01]  /*1af0*/  IMAD.HI.U32 R7, R3, R10, RZ ;  /* 0x0000000a03077227 */ /* 0x000fe200078e00ff */
[----:B------:R-:W-:Y:S02]  /*1b00*/  LOP3.LUT R9, R2, 0xd4, RZ, 0xfc, !PT ;  /* 0x000000d402097812 */ /* 0x000fe400078efcff */
[----:B------:R-:W-:Y:S01]  /*1b10*/  ISETP.GE.AND P2, PT, R14, RZ, PT ;  /* 0x000000ff0e00720c */ /* 0x000fe20003f46270 */
[----:B------:R-:W-:Y:S01]  /*1b20*/  IMAD.MOV R6, RZ, RZ, -R6 ;  /* 0x000000ffff067224 */ /* 0x000fe200078e0a06 */
[----:B------:R-:W-:Y:S01]  /*1b30*/  IABS R14, R9 ;  /* 0x00000009000e7213 */ /* 0x000fe20000000000 */
[----:B------:R-:W-:Y:S01]  /*1b40*/  @!P1 IMAD.IADD R117, R117, 0x1, -R5 ;  /* 0x0000000175759824 */ /* 0x000fe200078e0a05 */
[----:B------:R-:W-:Y:S01]  /*1b50*/  ISETP.GT.U32.AND P1, PT, R5, R115, PT ;  /* 0x000000730500720c */ /* 0x000fe20003f24070 */
[----:B------:R-:W-:-:S02]  /*1b60*/  IMAD.MOV R7, RZ, RZ, -R7 ;  /* 0x000000ffff077224 */ /* 0x000fc400078e0a07 */
[C---:B------:R-:W-:Y:S02]  /*1b70*/  IMAD R55, R5.reuse, R6, R8 ;  /* 0x0000000605377224 */ /* 0x040fe400078e0208 */
[----:B------:R-:W-:Y:S02]  /*1b80*/  IMAD R113, R5, R7, R10 ;  /* 0x0000000705717224 */ /* 0x000fe400078e020a */
[----:B------:R-:W-:Y:S01]  /*1b90*/  @!P3 IMAD.IADD R53, R53, 0x1, -R5 ;  /* 0x000000013535b824 */ /* 0x000fe200078e0a05 */
[C---:B------:R-:W-:Y:S01]  /*1ba0*/  ISETP.GT.U32.AND P3, PT, R5.reuse, R55, PT ;  /* 0x000000370500720c */ /* 0x040fe20003f64070 */
[----:B------:R-:W-:Y:S01]  /*1bb0*/  @!P6 IMAD.MOV R117, RZ, RZ, -R117 ;  /* 0x000000ffff75e224 */ /* 0x000fe200078e0a75 */
[----:B------:R-:W-:Y:S01]  /*1bc0*/  ISETP.GT.U32.AND P6, PT, R5, R113, PT ;  /* 0x000000710500720c */ /* 0x000fe20003fc4070 */
[----:B------:R-:W-:Y:S01]  /*1bd0*/  @!P4 IMAD.MOV R49, RZ, RZ, -R49 ;  /* 0x000000ffff31c224 */ /* 0x000fe200078e0a31 */
[----:B------:R-:W-:Y:S01]  /*1be0*/  ISETP.GE.AND P4, PT, R11, RZ, PT ;  /* 0x000000ff0b00720c */ /* 0x000fe20003f86270 */
[----:B------:R-:W-:Y:S01]  /*1bf0*/  @!P1 IMAD.IADD R115, R115, 0x1, -R5 ;  /* 0x0000000173739824 */ /* 0x000fe200078e0a05 */
[----:B------:R-:W-:Y:S01]  /*1c00*/  LOP3.LUT R11, R2, 0xd2, RZ, 0xfc, !PT ;  /* 0x000000d2020b7812 */ /* 0x000fe200078efcff */
[----:B------:R-:W-:-:S03]  /*1c10*/  IMAD.HI.U32 R6, R3, R14, RZ ;  /* 0x0000000e03067227 */ /* 0x000fc600078e00ff */
[----:B------:R-:W-:Y:S01]  /*1c20*/  ISETP.GT.U32.AND P1, PT, R5, R115, PT ;  /* 0x000000730500720c */ /* 0x000fe20003f24070 */
[----:B------:R-:W-:Y:S01]  /*1c30*/  IMAD.MOV R6, RZ, RZ, -R6 ;  /* 0x000000ffff067224 */ /* 0x000fe200078e0a06 */
[----:B------:R-:W-:Y:S01]  /*1c40*/  IABS R16, R11 ;  /* 0x0000000b00107213 */ /* 0x000fe20000000000 */
[--C-:B------:R-:W-:Y:S02]  /*1c50*/  @!P3 IMAD.IADD R55, R55, 0x1, -R5.reuse ;  /* 0x000000013737b824 */ /* 0x100fe400078e0a05 */
[----:B------:R-:W-:Y:S02]  /*1c60*/  @!P6 IMAD.IADD R113, R113, 0x1, -R5 ;  /* 0x000000017171e824 */ /* 0x000fe400078e0a05 */
[----:B------:R-:W-:Y:S01]  /*1c70*/  @!P4 IMAD.MOV R53, RZ, RZ, -R53 ;  /* 0x000000ffff35c224 */ /* 0x000fe200078e0a35 */
[----:B------:R-:W-:Y:S01]  /*1c80*/  ISETP.GT.U32.AND P3, PT, R5, R55, PT ;  /* 0x000000370500720c */ /* 0x000fe20003f64070 */
[----:B------:R-:W-:Y:S01]  /*1c90*/  IMAD.HI.U32 R7, R3, R16, RZ ;  /* 0x0000001003077227 */ /* 0x000fe200078e00ff */
[----:B------:R-:W-:-:S02]  /*1ca0*/  ISETP.GE.AND P4, PT, R9, RZ, PT ;  /* 0x000000ff0900720c */ /* 0x000fc40003f86270 */
[----:B------:R-:W-:Y:S01]  /*1cb0*/  ISETP.GT.U32.AND P6, PT, R5, R113, PT ;  /* 0x000000710500720c */ /* 0x000fe20003fc4070 */
[----:B------:R-:W-:Y:S01]  /*1cc0*/  @!P1 IMAD.IADD R115, R115, 0x1, -R5 ;  /* 0x0000000173739824 */ /* 0x000fe200078e0a05 */
[C---:B------:R-:W-:Y:S01]  /*1cd0*/  LOP3.LUT R9, R2.reuse, 0xd0, RZ, 0xfc, !PT ;  /* 0x000000d002097812 */ /* 0x040fe200078efcff */
[----:B------:R-:W-:Y:S01]  /*1ce0*/  IMAD.MOV R7, RZ, RZ, -R7 ;  /* 0x000000ffff077224 */ /* 0x000fe200078e0a07 */
[----:B------:R-:W-:Y:S01]  /*1cf0*/  ISETP.GE.AND P1, PT, R11, RZ, PT ;  /* 0x000000ff0b00720c */ /* 0x000fe20003f26270 */
[C---:B------:R-:W-:Y:S01]  /*1d00*/  IMAD R57, R5.reuse, R6, R14 ;  /* 0x0000000605397224 */ /* 0x040fe200078e020e */
[----:B------:R-:W-:Y:S01]  /*1d10*/  IABS R8, R9 ;  /* 0x0000000900087213 */ /* 0x000fe20000000000 */
[----:B------:R-:W-:Y:S01]  /*1d20*/  IMAD R111, R5, R7, R16 ;  /* 0x00000007056f7224 */ /* 0x000fe200078e0210 */
[----:B------:R-:W-:Y:S01]  /*1d30*/  LOP3.LUT R11, R2, 0xce, RZ, 0xfc, !PT ;  /* 0x000000ce020b7812 */ /* 0x000fe200078efcff */
[----:B------:R-:W-:Y:S01]  /*1d40*/  @!P3 IMAD.IADD R55, R55, 0x1, -R5 ;  /* 0x000000013737b824 */ /* 0x000fe200078e0a05 */
[----:B------:R-:W-:Y:S01]  /*1d50*/  ISETP.GT.U32.AND P3, PT, R5, R57, PT ;  /* 0x000000390500720c */ /* 0x000fe20003f64070 */
[----:B------:R-:W-:Y:S01]  /*1d60*/  IMAD.HI.U32 R6, R3, R8, RZ ;  /* 0x0000000803067227 */ /* 0x000fe200078e00ff */
[----:B------:R-:W-:-:S02]  /*1d70*/  IABS R10, R11 ;  /* 0x0000000b000a7213 */ /* 0x000fc40000000000 */
[----:B------:R-:W-:Y:S01]  /*1d80*/  IABS R14, R13 ;  /* 0x0000000d000e7213 */ /* 0x000fe20000000000 */
[----:B------:R-:W-:Y:S01]  /*1d90*/  @!P6 IMAD.IADD R113, R113, 0x1, -R5 ;  /* 0x000000017171e824 */ /* 0x000fe200078e0a05 */
[----:B------:R-:W-:Y:S01]  /*1da0*/  ISETP.GT.U32.AND P6, PT, R5, R111, PT ;  /* 0x0000006f0500720c */ /* 0x000fe20003fc4070 */
[----:B------:R-:W-:Y:S01]  /*1db0*/  IMAD.MOV R59, RZ, RZ, -R6 ;  /* 0x000000ffff3b7224 */ /* 0x000fe200078e0a06 */
[----:B------:R-:W-:Y:S01]  /*1dc0*/  IABS R16, R15 ;  /* 0x0000000f00107213 */ /* 0x000fe20000000000 */
[----:B------:R-:W-:-:S04]  /*1dd0*/  IMAD.HI.U32 R6, R3, R10, RZ ;  /* 0x0000000a03067227 */ /* 0x000fc800078e00ff */
[----:B------:R-:W-:Y:S02]  /*1de0*/  IMAD R59, R5, R59, R8 ;  /* 0x0000003b053b7224 */ /* 0x000fe400078e0208 */
[----:B------:R-:W-:Y:S02]  /*1df0*/  IMAD.MOV R109, RZ, RZ, -R6 ;  /* 0x000000ffff6d7224 */ /* 0x000fe400078e0a06 */
[--C-:B------:R-:W-:Y:S01]  /*1e00*/  @!P3 IMAD.IADD R57, R57, 0x1, -R5.reuse ;  /* 0x000000013939b824 */ /* 0x100fe200078e0a05 */
[C---:B------:R-:W-:Y:S01]  /*1e10*/  ISETP.GT.U32.AND P3, PT, R5.reuse, R59, PT ;  /* 0x0000003b0500720c */ /* 0x040fe20003f64070 */
[----:B------:R-:W-:Y:S02]  /*1e20*/  IMAD R109, R5, R109, R10 ;  /* 0x0000006d056d7224 */ /* 0x000fe400078e020a */
[----:B------:R-:W-:Y:S02]  /*1e30*/  @!P6 IMAD.IADD R111, R111, 0x1, -R5 ;  /* 0x000000016f6fe824 */ /* 0x000fe400078e0a05 */
[----:B------:R-:W-:Y:S01]  /*1e40*/  IMAD.HI.U32 R7, R3, R14, RZ ;  /* 0x0000000e03077227 */ /* 0x000fe200078e00ff */
[----:B------:R-:W-:-:S03]  /*1e50*/  ISETP.GT.U32.AND P6, PT, R5, R109, PT ;  /* 0x0000006d0500720c */ /* 0x000fc60003fc4070 */
[----:B------:R-:W-:Y:S02]  /*1e60*/  IMAD.MOV R7, RZ, RZ, -R7 ;  /* 0x000000ffff077224 */ /* 0x000fe400078e0a07 */
[----:B------:R-:W-:Y:S02]  /*1e70*/  @!P0 IMAD.MOV R113, RZ, RZ, -R113 ;  /* 0x000000ffff718224 */ /* 0x000fe400078e0a71 */
[----:B------:R-:W-:Y:S01]  /*1e80*/  IMAD R61, R5, R7, R14 ;  /* 0x00000007053d7224 */ /* 0x000fe200078e020e */
[----:B------:R-:W-:Y:S01]  /*1e90*/  LOP3.LUT R14, R2, 0xc6, RZ, 0xfc, !PT ;  /* 0x000000c6020e7812 */ /* 0x000fe200078efcff */
[----:B------:R-:W-:Y:S01]  /*1ea0*/  @!P3 IMAD.IADD R59, R59, 0x1, -R5 ;  /* 0x000000013b3bb824 */ /* 0x000fe200078e0a05 */
[----:B------:R-:W-:Y:S01]  /*1eb0*/  ISETP.GT.U32.AND P3, PT, R5, R57, PT ;  /* 0x000000390500720c */ /* 0x000fe20003f64070 */
[----:B------:R-:W-:Y:S01]  /*1ec0*/  IMAD.HI.U32 R8, R3, R16, RZ ;  /* 0x0000001003087227 */ /* 0x000fe200078e00ff */
[----:B------:R-:W-:-:S03]  /*1ed0*/  ISETP.GT.U32.AND P0, PT, R5, R61, PT ;  /* 0x0000003d0500720c */ /* 0x000fc60003f04070 */
[----:B------:R-:W-:Y:S01]  /*1ee0*/  @!P6 IMAD.IADD R109, R109, 0x1, -R5 ;  /* 0x000000016d6de824 */ /* 0x000fe200078e0a05 */
[----:B------:R-:W-:Y:S01]  /*1ef0*/  ISETP.GT.U32.AND P6, PT, R5, R59, PT ;  /* 0x0000003b0500720c */ /* 0x000fe20003fc4070 */
[----:B------:R-:W-:-:S04]  /*1f00*/  IMAD.HI.U32 R6, R3, R18, RZ ;  /* 0x0000001203067227 */ /* 0x000fc800078e00ff */
[----:B------:R-:W-:Y:S02]  /*1f10*/  IMAD.MOV R8, RZ, RZ, -R8 ;  /* 0x000000ffff087224 */ /* 0x000fe400078e0a08 */
[----:B------:R-:W-:Y:S02]  /*1f20*/  IMAD.MOV R6, RZ, RZ, -R6 ;  /* 0x000000ffff067224 */ /* 0x000fe400078e0a06 */
[----:B------:R-:W-:Y:S01]  /*1f30*/  @!P2 IMAD.MOV R115, RZ, RZ, -R115 ;  /* 0x000000ffff73a224 */ /* 0x000fe200078e0a73 */
[C---:B------:R-:W-:Y:S01]  /*1f40*/  ISETP.GT.U32.AND P2, PT, R5.reuse, R111, PT ;  /* 0x0000006f0500720c */ /* 0x040fe20003f44070 */
[----:B------:R-:W-:Y:S01]  /*1f50*/  @!P5 IMAD.MOV R55, RZ, RZ, -R55 ;  /* 0x000000ffff37d224 */ /* 0x000fe200078e0a37 */
[C---:B------:R-:W-:Y:S01]  /*1f60*/  ISETP.GT.U32.AND P5, PT, R5.reuse, R109, PT ;  /* 0x0000006d0500720c */ /* 0x040fe20003fa4070 */
[C---:B------:R-:W-:Y:S01]  /*1f70*/  IMAD R107, R5.reuse, R8, R16 ;  /* 0x00000008056b7224 */ /* 0x040fe200078e0210 */
[----:B------:R-:W-:Y:S01]  /*1f80*/  LOP3.LUT R16, R2, 0xc4, RZ, 0xfc, !PT ;  /* 0x000000c402107812 */ /* 0x000fe200078efcff */
[----:B------:R-:W-:Y:S01]  /*1f90*/  IMAD R63, R5, R6, R18 ;  /* 0x00000006053f7224 */ /* 0x000fe200078e0212 */
[----:B------:R-:W-:Y:S01]  /*1fa0*/  IABS R8, R14 ;  /* 0x0000000e00087213 */ /* 0x000fe20000000000 */
[--C-:B------:R-:W-:Y:S01]  /*1fb0*/  @!P3 IMAD.IADD R57, R57, 0x1, -R5.reuse ;  /* 0x000000013939b824 */ /* 0x100fe200078e0a05 */
[----:B------:R-:W-:Y:S01]  /*1fc0*/  IABS R10, R16 ;  /* 0x00000010000a7213 */ /* 0x000fe20000000000 */
[--C-:B------:R-:W-:Y:S01]  /*1fd0*/  @!P0 IMAD.IADD R61, R61, 0x1, -R5.reuse ;  /* 0x000000013d3d8824 */ /* 0x100fe200078e0a05 */
[----:B------:R-:W-:Y:S01]  /*1fe0*/  ISETP.GT.U32.AND P3, PT, R5, R107, PT ;  /* 0x0000006b0500720c */ /* 0x000fe20003f64070 */
[----:B------:R-:W-:Y:S01]  /*1ff0*/  @!P6 IMAD.IADD R59, R59, 0x1, -R5 ;  /* 0x000000013b3be824 */ /* 0x000fe200078e0a05 */
[C---:B------:R-:W-:Y:S01]  /*2000*/  ISETP.GT.U32.AND P6, PT, R5.reuse, R63, PT ;  /* 0x0000003f0500720c */ /* 0x040fe20003fc4070 */
[----:B------:R-:W-:Y:S01]  /*2010*/  @!P4 IMAD.MOV R57, RZ, RZ, -R57 ;  /* 0x000000ffff39c224 */ /* 0x000fe200078e0a39 */
[----:B------:R-:W-:Y:S01]  /*2020*/  ISETP.GT.U32.AND P4, PT, R5, R61, PT ;  /* 0x0000003d0500720c */ /* 0x000fe20003f84070 */
[----:B------:R-:W-:Y:S01]  /*2030*/  IMAD.HI.U32 R7, R3, R10, RZ ;  /* 0x0000000a03077227 */ /* 0x000fe200078e00ff */
[----:B------:R-:W-:-:S02]  /*2040*/  ISETP.GE.AND P0, PT, R13, RZ, PT ;  /* 0x000000ff0d00720c */ /* 0x000fc40003f06270 */
[C---:B------:R-:W-:Y:S01]  /*2050*/  LOP3.LUT R13, R2.reuse, 0xb2, RZ, 0xfc, !PT ;  /* 0x000000b2020d7812 */ /* 0x040fe200078efcff */
[--C-:B------:R-:W-:Y:S01]  /*2060*/  @!P2 IMAD.IADD R111, R111, 0x1, -R5.reuse ;  /* 0x000000016f6fa824 */ /* 0x100fe200078e0a05 */
[----:B------:R-:W-:Y:S01]  /*2070*/  ISETP.GE.AND P2, PT, R9, RZ, PT ;  /* 0x000000ff0900720c */ /* 0x000fe20003f46270 */
[----:B------:R-:W-:Y:S01]  /*2080*/  @!P5 IMAD.IADD R109, R109, 0x1, -R5 ;  /* 0x000000016d6dd824 */ /* 0x000fe200078e0a05 */
[----:B------:R-:W-:Y:S01]  /*2090*/  ISETP.GE.AND P5, PT, R11, RZ, PT ;  /* 0x000000ff0b00720c */ /* 0x000fe20003fa6270 */
[----:B------:R-:W-:Y:S01]  /*20a0*/  IMAD.HI.U32 R6, R3, R8, RZ ;  /* 0x0000000803067227 */ /* 0x000fe200078e00ff */
[C---:B------:R-:W-:Y:S02]  /*20b0*/  LOP3.LUT R9, R2.reuse, 0xc0, RZ, 0xfc, !PT ;  /* 0x000000c002097812 */ /* 0x040fe400078efcff */
[----:B------:R-:W-:Y:S01]  /*20c0*/  LOP3.LUT R11, R2, 0xb4, RZ, 0xfc, !PT ;  /* 0x000000b4020b7812 */ /* 0x000fe200078efcff */
[----:B------:R-:W-:Y:S01]  /*20d0*/  IMAD.MOV R7, RZ, RZ, -R7 ;  /* 0x000000ffff077224 */ /* 0x000fe200078e0a07 */
[----:B------:R-:W-:Y:S01]  /*20e0*/  IABS R18, R19 ;  /* 0x0000001300127213 */ /* 0x000fe20000000000 */
[----:B------:R-:W-:-:S02]  /*20f0*/  IMAD.MOV R6, RZ, RZ, -R6 ;  /* 0x000000ffff067224 */ /* 0x000fc400078e0a06 */
[--C-:B------:R-:W-:Y:S01]  /*2100*/  @!P3 IMAD.IADD R107, R107, 0x1, -R5.reuse ;  /* 0x000000016b6bb824 */ /* 0x100fe200078e0a05 */
[----:B------:R-:W-:Y:S01]  /*2110*/  ISETP.GE.AND P3, PT, R15, RZ, PT ;  /* 0x000000ff0f00720c */ /* 0x000fe20003f66270 */
[----:B------:R-:W-:Y:S01]  /*2120*/  IMAD R65, R5, R7, R10 ;  /* 0x0000000705417224 */ /* 0x000fe200078e020a */
[----:B------:R-:W-:Y:S01]  /*2130*/  LOP3.LUT R7, R2, 0xc2, RZ, 0xfc, !PT ;  /* 0x000000c202077812 */ /* 0x000fe200078efcff */
[----:B------:R-:W-:Y:S01]  /*2140*/  @!P6 IMAD.IADD R63, R63, 0x1, -R5 ;  /* 0x000000013f3fe824 */ /* 0x000fe200078e0a05 */
[----:B------:R-:W-:Y:S01]  /*2150*/  IABS R10, R9 ;  /* 0x00000009000a7213 */ /* 0x000fe20000000000 */
[C---:B------:R-:W-:Y:S01]  /*2160*/  IMAD R105, R5.reuse, R6, R8 ;  /* 0x0000000605697224 */ /* 0x040fe200078e0208 */
[----:B------:R-:W-:Y:S01]  /*2170*/  IABS R8, R7 ;  /* 0x0000000700087213 */ /* 0x000fe20000000000 */
[----:B------:R-:W-:Y:S01]  /*2180*/  @!P1 IMAD.MOV R111, RZ, RZ, -R111 ;  /* 0x000000ffff6f9224 */ /* 0x000fe200078e0a6f */
[----:B------:R-:W-:Y:S01]  /*2190*/  ISETP.GT.U32.AND P1, PT, R5, R107, PT ;  /* 0x0000006b0500720c */ /* 0x000fe20003f24070 */
[----:B------:R-:W-:Y:S01]  /*21a0*/  @!P4 IMAD.IADD R61, R61, 0x1, -R5 ;  /* 0x000000013d3dc824 */ /* 0x000fe200078e0a05 */
[C---:B------:R-:W-:Y:S01]  /*21b0*/  ISETP.GT.U32.AND P4, PT, R5.reuse, R65, PT ;  /* 0x000000410500720c */ /* 0x040fe20003f84070 */
[----:B------:R-:W-:Y:S01]  /*21c0*/  @!P2 IMAD.MOV R59, RZ, RZ, -R59 ;  /* 0x000000ffff3ba224 */ /* 0x000fe200078e0a3b */
[C---:B------:R-:W-:Y:S01]  /*21d0*/  ISETP.GT.U32.AND P6, PT, R5.reuse, R63, PT ;  /* 0x0000003f0500720c */ /* 0x040fe20003fc4070 */
[----:B------:R-:W-:Y:S01]  /*21e0*/  @!P5 IMAD.MOV R109, RZ, RZ, -R109 ;  /* 0x000000ffff6dd224 */ /* 0x000fe200078e0a6d */
[----:B------:R-:W-:Y:S01]  /*21f0*/  ISETP.GT.U32.AND P2, PT, R5, R105, PT ;  /* 0x000000690500720c */ /* 0x000fe20003f44070 */
[----:B------:R-:W-:Y:S01]  /*2200*/  IMAD.HI.U32 R6, R3, R8, RZ ;  /* 0x0000000803067227 */ /* 0x000fe200078e00ff */
[----:B------:R-:W-:-:S02]  /*2210*/  ISETP.GE.AND P5, PT, R17, RZ, PT ;  /* 0x000000ff1100720c */ /* 0x000fc40003fa6270 */
[C---:B------:R-:W-:Y:S01]  /*2220*/  LOP3.LUT R17, R2.reuse, 0x8e, RZ, 0xfc, !PT ;  /* 0x0000008e02117812 */ /* 0x040fe200078efcff */
[----:B------:R-:W-:Y:S01]  /*2230*/  IMAD.MOV R6, RZ, RZ, -R6 ;  /* 0x000000ffff067224 */ /* 0x000fe200078e0a06 */
[----:B------:R-:W-:Y:S01]  /*2240*/  LOP3.LUT R15, R2, 0x90, RZ, 0xfc, !PT ;  /* 0x00000090020f7812 */ /* 0x000fe200078efcff */
[--C-:B------:R-:W-:Y:S01]  /*2250*/  @!P1 IMAD.IADD R107, R107, 0x1, -R5.reuse ;  /* 0x000000016b6b9824 */ /* 0x100fe200078e0a05 */
[----:B------:R-:W-:Y:S01]  /*2260*/  ISETP.GE.AND P1, PT, R14, RZ, PT ;  /* 0x000000ff0e00720c */ /* 0x000fe20003f26270 */
[--C-:B------:R-:W-:Y:S01]  /*2270*/  @!P4 IMAD.IADD R65, R65, 0x1, -R5.reuse ;  /* 0x000000014141c824 */ /* 0x100fe200078e0a05 */
[----:B------:R-:W-:Y:S01]  /*2280*/  ISETP.GE.AND P4, PT, R9, RZ, PT ;  /* 0x000000ff0900720c */ /* 0x000fe20003f86270 */
[--C-:B------:R-:W-:Y:S01]  /*2290*/  @!P6 IMAD.IADD R63, R63, 0x1, -R5.reuse ;  /* 0x000000013f3fe824 */ /* 0x100fe200078e0a05 */
[C---:B------:R-:W-:Y:S01]  /*22a0*/  LOP3.LUT R9, R2.reuse, 0xba, RZ, 0xfc, !PT ;  /* 0x000000ba02097812 */ /* 0x040fe200078efcff */
[----:B------:R-:W-:Y:S01]  /*22b0*/  IMAD R103, R5, R6, R8 ;  /* 0x0000000605677224 */ /* 0x000fe200078e0208 */
[----:B------:R-:W-:Y:S01]  /*22c0*/  LOP3.LUT R6, R2, 0xbe, RZ, 0xfc, !PT ;  /* 0x000000be02067812 */ /* 0x000fe200078efcff */
[----:B------:R-:W-:Y:S01]  /*22d0*/  @!P2 IMAD.IADD R105, R105, 0x1, -R5 ;  /* 0x000000016969a824 */ /* 0x000fe200078e0a05 */
[----:B------:R-:W-:Y:S01]  /*22e0*/  ISETP.GE.AND P2, PT, R7, RZ, PT ;  /* 0x000000ff0700720c */ /* 0x000fe20003f46270 */
[----:B------:R-:W-:Y:S01]  /*22f0*/  @!P3 IMAD.MOV R107, RZ, RZ, -R107 ;  /* 0x000000ffff6bb224 */ /* 0x000fe200078e0a6b */
[C---:B------:R-:W-:Y:S01]  /*2300*/  ISETP.GT.U32.AND P3, PT, R5.reuse, R65, PT ;  /* 0x000000410500720c */ /* 0x040fe20003f64070 */
[----:B------:R-:W-:Y:S01]  /*2310*/  @!P5 IMAD.MOV R63, RZ, RZ, -R63 ;  /* 0x000000ffff3fd224 */ /* 0x000fe200078e0a3f */
[----:B------:R-:W-:Y:S01]  /*2320*/  ISETP.GT.U32.AND P5, PT, R5, R103, PT ;  /* 0x000000670500720c */ /* 0x000fe20003fa4070 */
[----:B------:R-:W-:Y:S01]  /*2330*/  IMAD.HI.U32 R7, R3, R10, RZ ;  /* 0x0000000a03077227 */ /* 0x000fe200078e00ff */
[----:B------:R-:W-:-:S02]  /*2340*/  ISETP.GE.AND P6, PT, R16, RZ, PT ;  /* 0x000000ff1000720c */ /* 0x000fc40003fc6270 */
[----:B------:R-:W-:Y:S01]  /*2350*/  IABS R16, R9 ;  /* 0x0000000900107213 */ /* 0x000fe20000000000 */
[----:B------:R-:W-:Y:S02]  /*2360*/  IMAD.MOV R7, RZ, RZ, -R7 ;  /* 0x000000ffff077224 */ /* 0x000fe400078e0a07 */
[----:B------:R-:W-:Y:S01]  /*2370*/  @!P0 IMAD.MOV R61, RZ, RZ, -R61 ;  /* 0x000000ffff3d8224 */ /* 0x000fe200078e0a3d */
[C---:B------:R-:W-:Y:S01]  /*2380*/  ISETP.GT.U32.AND P0, PT, R5.reuse, R105, PT ;  /* 0x000000690500720c */ /* 0x040fe20003f04070 */
[----:B------:R-:W-:Y:S01]  /*2390*/  IMAD R67, R5, R7, R10 ;  /* 0x0000000705437224 */ /* 0x000fe200078e020a */
[----:B------:R-:W-:Y:S01]  /*23a0*/  IABS R10, R6 ;  /* 0x00000006000a7213 */ /* 0x000fe20000000000 */
[--C-:B------:R-:W-:Y:S01]  /*23b0*/  @!P3 IMAD.IADD R65, R65, 0x1, -R5.reuse ;  /* 0x000000014141b824 */ /* 0x100fe200078e0a05 */
[----:B------:R-:W-:Y:S01]  /*23c0*/  LOP3.LUT R7, R2, 0xbc, RZ, 0xfc, !PT ;  /* 0x000000bc02077812 */ /* 0x000fe200078efcff */
[----:B------:R-:W-:Y:S01]  /*23d0*/  @!P5 IMAD.IADD R103, R103, 0x1, -R5 ;  /* 0x000000016767d824 */ /* 0x000fe200078e0a05 */
[----:B------:R-:W-:Y:S01]  /*23e0*/  ISETP.GT.U32.AND P3, PT, R5, R67, PT ;  /* 0x000000430500720c */ /* 0x000fe20003f64070 */
[----:B------:R-:W-:Y:S01]  /*23f0*/  IMAD.HI.U32 R8, R3, R16, RZ ;  /* 0x0000001003087227 */ /* 0x000fe200078e00ff */
[----:B------:R-:W-:-:S02]  /*2400*/  IABS R14, R7 ;  /* 0x00000007000e7213 */ /* 0x000fc40000000000 */
[----:B------:R-:W-:Y:S01]  /*2410*/  ISETP.GT.U32.AND P5, PT, R5, R103, PT ;  /* 0x000000670500720c */ /* 0x000fe20003fa4070 */
[----:B------:R-:W-:Y:S02]  /*2420*/  IMAD.MOV R8, RZ, RZ, -R8 ;  /* 0x000000ffff087224 */ /* 0x000fe400078e0a08 */
[----:B------:R-:W-:Y:S01]  /*2430*/  @!P0 IMAD.IADD R105, R105, 0x1, -R5 ;  /* 0x0000000169698824 */ /* 0x000fe200078e0a05 */
[----:B------:R-:W-:Y:S01]  /*2440*/  ISETP.GE.AND P0, PT, R6, RZ, PT ;  /* 0x000000ff0600720c */ /* 0x000fe20003f06270 */
[----:B------:R-:W-:-:S04]  /*2450*/  IMAD.HI.U32 R6, R3, R10, RZ ;  /* 0x0000000a03067227 */ /* 0x000fc800078e00ff */
[----:B------:R-:W-:Y:S02]  /*2460*/  @!P3 IMAD.IADD R67, R67, 0x1, -R5 ;  /* 0x000000014343b824 */ /* 0x000fe400078e0a05 */
[----:B------:R-:W-:Y:S02]  /*2470*/  IMAD.MOV R6, RZ, RZ, -R6 ;  /* 0x000000ffff067224 */ /* 0x000fe400078e0a06 */
[----:B------:R-:W-:Y:S01]  /*2480*/  @!P1 IMAD.MOV R105, RZ, RZ, -R105 ;  /* 0x000000ffff699224 */ /* 0x000fe200078e0a69 */
[----:B------:R-:W-:Y:S01]  /*2490*/  ISETP.GE.AND P1, PT, R7, RZ, PT ;  /* 0x000000ff0700720c */ /* 0x000fe20003f26270 */
[C---:B------:R-:W-:Y:S01]  /*24a0*/  IMAD R101, R5.reuse, R6, R10 ;  /* 0x0000000605657224 */ /* 0x040fe200078e020a */
[----:B------:R-:W-:Y:S01]  /*24b0*/  ISETP.GT.U32.AND P3, PT, R5, R67, PT ;  /* 0x000000430500720c */ /* 0x000fe20003f64070 */
[----:B------:R-:W-:Y:S02]  /*24c0*/  @!P5 IMAD.IADD R103, R103, 0x1, -R5 ;  /* 0x000000016767d824 */ /* 0x000fe400078e0a05 */
[C---:B------:R-:W-:Y:S01]  /*24d0*/  IMAD R99, R5.reuse, R8, R16 ;  /* 0x0000000805637224 */ /* 0x040fe200078e0210 */
[----:B------:R-:W-:Y:S01]  /*24e0*/  ISETP.GT.U32.AND P5, PT, R5, R101, PT ;  /* 0x000000650500720c */ /* 0x000fe20003fa4070 */
[----:B------:R-:W-:Y:S01]  /*24f0*/  IMAD.HI.U32 R7, R3, R14, RZ ;  /* 0x0000000e03077227 */ /* 0x000fe200078e00ff */
[----:B------:R-:W-:-:S03]  /*2500*/  IABS R16, R13 ;  /* 0x0000000d00107213 */ /* 0x000fc60000000000 */
[----:B------:R-:W-:Y:S01]  /*2510*/  @!P2 IMAD.MOV R103, RZ, RZ, -R103 ;  /* 0x000000ffff67a224 */ /* 0x000fe200078e0a67 */
[----:B------:R-:W-:Y:S01]  /*2520*/  ISETP.GT.U32.AND P2, PT, R5, R99, PT ;  /* 0x000000630500720c */ /* 0x000fe20003f44070 */
[----:B------:R-:W-:Y:S02]  /*2530*/  IMAD.MOV R7, RZ, RZ, -R7 ;  /* 0x000000ffff077224 */ /* 0x000fe400078e0a07 */
[----:B------:R-:W-:Y:S02]  /*2540*/  @!P3 IMAD.IADD R67, R67, 0x1, -R5 ;  /* 0x000000014343b824 */ /* 0x000fe400078e0a05 */
[----:B------:R-:W-:Y:S01]  /*2550*/  IMAD R69, R5, R7, R14 ;  /* 0x0000000705457224 */ /* 0x000fe200078e020e */
[C---:B------:R-:W-:Y:S01]  /*2560*/  LOP3.LUT R7, R2.reuse, 0xb8, RZ, 0xfc, !PT ;  /* 0x000000b802077812 */ /* 0x040fe200078efcff */
[----:B------:R-:W-:Y:S01]  /*2570*/  @!P6 IMAD.MOV R65, RZ, RZ, -R65 ;  /* 0x000000ffff41e224 */ /* 0x000fe200078e0a41 */
[----:B------:R-:W-:Y:S01]  /*2580*/  ISETP.GE.AND P6, PT, R9, RZ, PT ;  /* 0x000000ff0900720c */ /* 0x000fe20003fc6270 */
[----:B------:R-:W-:Y:S01]  /*2590*/  @!P5 IMAD.IADD R101, R101, 0x1, -R5 ;  /* 0x000000016565d824 */ /* 0x000fe200078e0a05 */
[----:B------:R-:W-:Y:S01]  /*25a0*/  IABS R8, R7 ;  /* 0x0000000700087213 */ /* 0x000fe20000000000 */
[----:B------:R-:W-:Y:S01]  /*25b0*/  @!P4 IMAD.MOV R67, RZ, RZ, -R67 ;  /* 0x000000ffff43c224 */ /* 0x000fe200078e0a43 */
[----:B------:R-:W-:Y:S01]  /*25c0*/  ISETP.GT.U32.AND P3, PT, R5, R69, PT ;  /* 0x000000450500720c */ /* 0x000fe20003f64070 */
[----:B------:R-:W-:Y:S01]  /*25d0*/  @!P2 IMAD.IADD R99, R99, 0x1, -R5 ;  /* 0x000000016363a824 */ /* 0x000fe200078e0a05 */
[----:B------:R-:W-:Y:S01]  /*25e0*/  LOP3.LUT R9, R2, 0xb6, RZ, 0xfc, !PT ;  /* 0x000000b602097812 */ /* 0x000fe200078efcff */
[----:B------:R-:W-:Y:S01]  /*25f0*/  IMAD.HI.U32 R6, R3, R8, RZ ;  /* 0x0000000803067227 */ /* 0x000fe200078e00ff */
[----:B------:R-:W-:-:S02]  /*2600*/  IABS R14, R11 ;  /* 0x0000000b000e7213 */ /* 0x000fc40000000000 */
[----:B------:R-:W-:Y:S01]  /*2610*/  IABS R10, R9 ;  /* 0x00000009000a7213 */ /* 0x000fe20000000000 */
[----:B------:R-:W-:Y:S01]  /*2620*/  IMAD.MOV R6, RZ, RZ, -R6 ;  /* 0x000000ffff067224 */ /* 0x000fe200078e0a06 */
[----:B------:R-:W-:Y:S02]  /*2630*/  ISETP.GT.U32.AND P5, PT, R5, R101, PT ;  /* 0x000000650500720c */ /* 0x000fe40003fa4070 */
[----:B------:R-:W-:Y:S01]  /*2640*/  ISETP.GE.AND P4, PT, R7, RZ, PT ;  /* 0x000000ff0700720c */ /* 0x000fe20003f86270 */
[----:B------:R-:W-:Y:S01]  /*2650*/  IMAD.HI.U32 R7, R3, R14, RZ ;  /* 0x0000000e03077227 */ /* 0x000fe200078e00ff */
[----:B------:R-:W-:-:S03]  /*2660*/  ISETP.GT.U32.AND P2, PT, R5, R99, PT ;  /* 0x000000630500720c */ /* 0x000fc60003f44070 */
[----:B------:R-:W-:Y:S02]  /*2670*/  @!P3 IMAD.IADD R69, R69, 0x1, -R5 ;  /* 0x000000014545b824 */ /* 0x000fe400078e0a05 */
[----:B------:R-:W-:Y:S02]  /*2680*/  IMAD R71, R5, R6, R8 ;  /* 0x0000000605477224 */ /* 0x000fe400078e0208 */
[----:B------:R-:W-:Y:S01]  /*2690*/  IMAD.HI.U32 R6, R3, R10, RZ ;  /* 0x0000000a03067227 */ /* 0x000fe200078e00ff */
[----:B------:R-:W-:-:S03]  /*26a0*/  ISETP.GT.U32.AND P3, PT, R5, R69, PT ;  /* 0x000000450500720c */ /* 0x000fc60003f64070 */
[----:B------:R-:W-:-:S04]  /*26b0*/  IMAD.HI.U32 R8, R3, R16, RZ ;  /* 0x0000001003087227 */ /* 0x000fc800078e00ff */
[----:B------:R-:W-:Y:S02]  /*26c0*/  IMAD.MOV R7, RZ, RZ, -R7 ;  /* 0x000000ffff077224 */ /* 0x000fe400078e0a07 */
[----:B------:R-:W-:Y:S02]  /*26d0*/  IMAD.MOV R6, RZ, RZ, -R6 ;  /* 0x000000ffff067224 */ /* 0x000fe400078e0a06 */
[----:B------:R-:W-:Y:S02]  /*26e0*/  IMAD.MOV R8, RZ, RZ, -R8 ;  /* 0x000000ffff087224 */ /* 0x000fe400078e0a08 */
[----:B------:R-:W-:Y:S01]  /*26f0*/  IMAD R73, R5, R7, R14 ;  /* 0x0000000705497224 */ /* 0x000fe200078e020e */
[----:B------:R-:W-:Y:S01]  /*2700*/  LOP3.LUT R7, R2, 0xb0, RZ, 0xfc, !PT ;  /* 0x000000b002077812 */ /* 0x000fe200078efcff */
[----:B------:R-:W-:Y:S01]  /*2710*/  @!P5 IMAD.IADD R101, R101, 0x1, -R5 ;  /* 0x000000016565d824 */ /* 0x000fe200078e0a05 */
[C---:B------:R-:W-:Y:S01]  /*2720*/  ISETP.GT.U32.AND P5, PT, R5.reuse, R71, PT ;  /* 0x000000470500720c */ /* 0x040fe20003fa4070 */
[----:B------:R-:W-:-:S02]  /*2730*/  IMAD R97, R5, R6, R10 ;  /* 0x0000000605617224 */ /* 0x000fc400078e020a */
[----:B------:R-:W-:Y:S01]  /*2740*/  IMAD R95, R5, R8, R16 ;  /* 0x00000008055f7224 */ /* 0x000fe200078e0210 */
[----:B------:R-:W-:Y:S01]  /*2750*/  IABS R8, R7 ;  /* 0x0000000700087213 */ /* 0x000fe20000000000 */
[----:B------:R-:W-:Y:S01]  /*2760*/  @!P2 IMAD.IADD R99, R99, 0x1, -R5 ;  /* 0x000000016363a824 */ /* 0x000fe200078e0a05 */
[C---:B------:R-:W-:Y:S01]  /*2770*/  ISETP.GT.U32.AND P2, PT, R5.reuse, R73, PT ;  /* 0x000000490500720c */ /* 0x040fe20003f44070 */
[----:B------:R-:W-:Y:S01]  /*2780*/  @!P0 IMAD.MOV R101, RZ, RZ, -R101 ;  /* 0x000000ffff658224 */ /* 0x000fe200078e0a65 */
[C---:B------:R-:W-:Y:S01]  /*2790*/  ISETP.GT.U32.AND P0, PT, R5.reuse, R97, PT ;  /* 0x000000610500720c */ /* 0x040fe20003f04070 */
[----:B------:R-:W-:Y:S01]  /*27a0*/  @!P6 IMAD.MOV R99, RZ, RZ, -R99 ;  /* 0x000000ffff63e224 */ /* 0x000fe200078e0a63 */
[----:B------:R-:W-:Y:S01]  /*27b0*/  ISETP.GT.U32.AND P6, PT, R5, R95, PT ;  /* 0x0000005f0500720c */ /* 0x000fe20003fc4070 */
[----:B------:R-:W-:Y:S01]  /*27c0*/  @!P3 IMAD.IADD R69, R69, 0x1, -R5 ;  /* 0x000000014545b824 */ /* 0x000fe200078e0a05 */
[----:B------:R-:W-:Y:S01]  /*27d0*/  ISETP.GE.AND P3, PT, R9, RZ, PT ;  /* 0x000000ff0900720c */ /* 0x000fe20003f66270 */
[----:B------:R-:W-:Y:S01]  /*27e0*/  IMAD.HI.U32 R6, R3, R8, RZ ;  /* 0x0000000803067227 */ /* 0x000fe200078e00ff */
[----:B------:R-:W-:-:S03]  /*27f0*/  LOP3.LUT R9, R2, 0xae, RZ, 0xfc, !PT ;  /* 0x000000ae02097812 */ /* 0x000fc600078efcff */
[----:B------:R-:W-:Y:S01]  /*2800*/  IMAD.MOV R6, RZ, RZ, -R6 ;  /* 0x000000ffff067224 */ /* 0x000fe200078e0a06 */
[----:B------:R-:W-:Y:S01]  /*2810*/  IABS R10, R9 ;  /* 0x00000009000a7213 */ /* 0x000fe20000000000 */
[--C-:B------:R-:W-:Y:S02]  /*2820*/  @!P2 IMAD.IADD R73, R73, 0x1, -R5.reuse ;  /* 0x000000014949a824 */ /* 0x100fe400078e0a05 */
[--C-:B------:R-:W-:Y:S01]  /*2830*/  @!P0 IMAD.IADD R97, R97, 0x1, -R5.reuse ;  /* 0x0000000161618824 */ /* 0x100fe200078e0a05 */
[----:B------:R-:W-:Y:S01]  /*2840*/  ISETP.GE.AND P0, PT, R7, RZ, PT ;  /* 0x000000ff0700720c */ /* 0x000fe20003f06270 */
[--C-:B------:R-:W-:Y:S01]  /*2850*/  @!P6 IMAD.IADD R95, R95, 0x1, -R5.reuse ;  /* 0x000000015f5fe824 */ /* 0x100fe200078e0a05 */
[C---:B------:R-:W-:Y:S01]  /*2860*/  ISETP.GT.U32.AND P6, PT, R5.reuse, R73, PT ;  /* 0x000000490500720c */ /* 0x040fe20003fc4070 */
[C---:B------:R-:W-:Y:S01]  /*2870*/  IMAD R75, R5.reuse, R6, R8 ;  /* 0x00000006054b7224 */ /* 0x040fe200078e0208 */
[----:B------:R-:W-:Y:S01]  /*2880*/  ISETP.GT.U32.AND P2, PT, R5, R97, PT ;  /* 0x000000610500720c */ /* 0x000fe20003f44070 */
[----:B------:R-:W-:Y:S01]  /*2890*/  @!P5 IMAD.IADD R71, R71, 0x1, -R5 ;  /* 0x000000014747d824 */ /* 0x000fe200078e0a05 */
[----:B------:R-:W-:Y:S01]  /*28a0*/  LOP3.LUT R8, R2, 0xac, RZ, 0xfc, !PT ;  /* 0x000000ac02087812 */ /* 0x000fe200078efcff */
[----:B------:R-:W-:-:S03]  /*28b0*/  IMAD.HI.U32 R6, R3, R10, RZ ;  /* 0x0000000a03067227 */ /* 0x000fc600078e00ff */
[----:B------:R-:W-:Y:S01]  /*28c0*/  ISETP.GT.U32.AND P5, PT, R5, R71, PT ;  /* 0x000000470500720c */ /* 0x000fe20003fa4070 */
[----:B------:R-:W-:Y:S01]  /*28d0*/  IMAD.MOV R6, RZ, RZ, -R6 ;  /* 0x000000ffff067224 */ /* 0x000fe200078e0a06 */
[----:B------:R-:W-:Y:S01]  /*28e0*/  IABS R7, R8 ;  /* 0x0000000800077213 */ /* 0x000fe20000000000 */
[----:B------:R-:W-:Y:S01]  /*28f0*/  @!P1 IMAD.MOV R69, RZ, RZ, -R69 ;  /* 0x000000ffff459224 */ /* 0x000fe200078e0a45 */
[----:B------:R-:W-:Y:S01]  /*2900*/  ISETP.GE.AND P1, PT, R11, RZ, PT ;  /* 0x000000ff0b00720c */ /* 0x000fe20003f26270 */
[----:B------:R-:W-:Y:S01]  /*2910*/  IMAD R93, R5, R6, R10 ;  /* 0x00000006055d7224 */ /* 0x000fe200078e020a */
[C---:B------:R-:W-:Y:S01]  /*2920*/  LOP3.LUT R11, R2.reuse, 0xaa, RZ, 0xfc, !PT ;  /* 0x000000aa020b7812 */ /* 0x040fe200078efcff */
[--C-:B------:R-:W-:Y:S02]  /*2930*/  @!P6 IMAD.IADD R73, R73, 0x1, -R5.reuse ;  /* 0x000000014949e824 */ /* 0x100fe400078e0a05 */
[----:B------:R-:W-:Y:S01]  /*2940*/  @!P2 IMAD.IADD R97, R97, 0x1, -R5 ;  /* 0x000000016161a824 */ /* 0x000fe200078e0a05 */
[C---:B------:R-:W-:Y:S01]  /*2950*/  ISETP.GT.U32.AND P6, PT, R5.reuse, R93, PT ;  /* 0x0000005d0500720c */ /* 0x040fe20003fc4070 */
[----:B------:R-:W-:Y:S01]  /*2960*/  IMAD.MOV.U32 R10, RZ, RZ, R7 ;  /* 0x000000ffff0a7224 */ /* 0x000fe200078e0007 */
[----:B------:R-:W-:Y:S01]  /*2970*/  ISETP.GT.U32.AND P2, PT, R5, R75, PT ;  /* 0x0000004b0500720c */ /* 0x000fe20003f44070 */
[----:B------:R-:W-:Y:S01]  /*2980*/  @!P5 IMAD.IADD R71, R71, 0x1, -R5 ;  /* 0x000000014747d824 */ /* 0x000fe200078e0a05 */
[----:B------:R-:W-:Y:S01]  /*2990*/  ISETP.GE.AND P5, PT, R13, RZ, PT ;  /* 0x000000ff0d00720c */ /* 0x000fe20003fa6270 */
[----:B------:R-:W-:Y:S01]  /*29a0*/  IMAD.HI.U32 R6, R3, R10, RZ ;  /* 0x0000000a03067227 */ /* 0x000fe200078e00ff */
[----:B------:R-:W-:-:S02]  /*29b0*/  LOP3.LUT R13, R2, 0xa8, RZ, 0xfc, !PT ;  /* 0x000000a8020d7812 */ /* 0x000fc400078efcff */
[----:B------:R-:W-:Y:S01]  /*29c0*/  IABS R14, R11 ;  /* 0x0000000b000e7213 */ /* 0x000fe20000000000 */
[----:B------:R-:W-:Y:S01]  /*29d0*/  @!P4 IMAD.MOV R71, RZ, RZ, -R71 ;  /* 0x000000ffff47c224 */ /* 0x000fe200078e0a47 */
[----:B------:R-:W-:Y:S01]  /*29e0*/  ISETP.GT.U32.AND P4, PT, R5, R95, PT ;  /* 0x0000005f0500720c */ /* 0x000fe20003f84070 */
[----:B------:R-:W-:Y:S01]  /*29f0*/  IMAD.MOV R6, RZ, RZ, -R6 ;  /* 0x000000ffff067224 */ /* 0x000fe200078e0a06 */
[----:B------:R-:W-:Y:S01]  /*2a00*/  IABS R16, R13 ;  /* 0x0000000d00107213 */ /* 0x000fe20000000000 */
[----:B------:R-:W-:Y:S02]  /*2a10*/  @!P6 IMAD.IADD R93, R93, 0x1, -R5 ;  /* 0x000000015d5de824 */ /* 0x000fe400078e0a05 */
[----:B------:R-:W-:-:S03]  /*2a20*/  IMAD.HI.U32 R7, R3, R14, RZ ;  /* 0x0000000e03077227 */ /* 0x000fc600078e00ff */
[----:B------:R-:W-:Y:S01]  /*2a30*/  ISETP.GT.U32.AND P6, PT, R5, R93, PT ;  /* 0x0000005d0500720c */ /* 0x000fe20003fc4070 */
[----:B------:R-:W-:Y:S01]  /*2a40*/  @!P2 IMAD.IADD R75, R75, 0x1, -R5 ;  /* 0x000000014b4ba824 */ /* 0x000fe200078e0a05 */
[----:B------:R-:W-:Y:S01]  /*2a50*/  ISETP.GE.AND P2, PT, R8, RZ, PT ;  /* 0x000000ff0800720c */ /* 0x000fe20003f46270 */
[----:B------:R-:W-:-:S04]  /*2a60*/  IMAD.HI.U32 R8, R3, R16, RZ ;  /* 0x0000001003087227 */ /* 0x000fc800078e00ff */
[----:B------:R-:W-:Y:S02]  /*2a70*/  IMAD.MOV R7, RZ, RZ, -R7 ;  /* 0x000000ffff077224 */ /* 0x000fe400078e0a07 */
[----:B------:R-:W-:Y:S02]  /*2a80*/  IMAD R77, R5, R6, R10 ;  /* 0x00000006054d7224 */ /* 0x000fe400078e020a */
[----:B------:R-:W-:Y:S01]  /*2a90*/  @!P4 IMAD.IADD R95, R95, 0x1, -R5 ;  /* 0x000000015f5fc824 */ /* 0x000fe200078e0a05 */
[----:B------:R-:W-:Y:S01]  /*2aa0*/  ISETP.GE.AND P4, PT, R9, RZ, PT ;  /* 0x000000ff0900720c */ /* 0x000fe20003f86270 */
[----:B------:R-:W-:Y:S01]  /*2ab0*/  IMAD.MOV R8, RZ, RZ, -R8 ;  /* 0x000000ffff087224 */ /* 0x000fe200078e0a08 */
[C---:B------:R-:W-:Y:S01]  /*2ac0*/  LOP3.LUT R9, R2.reuse, 0xa4, RZ, 0xfc, !PT ;  /* 0x000000a402097812 */ /* 0x040fe200078efcff */
[C---:B------:R-:W-:Y:S01]  /*2ad0*/  IMAD R91, R5.reuse, R7, R14 ;  /* 0x00000007055b7224 */ /* 0x040fe200078e020e */
[----:B------:R-:W-:Y:S01]  /*2ae0*/  LOP3.LUT R7, R2, 0xa6, RZ, 0xfc, !PT ;  /* 0x000000a602077812 */ /* 0x000fe200078efcff */
[----:B------:R-:W-:Y:S01]  /*2af0*/  @!P1 IMAD.MOV R73, RZ, RZ, -R73 ;  /* 0x000000ffff499224 */ /* 0x000fe200078e0a49 */
[C---:B------:R-:W-:Y:S01]  /*2b00*/  ISETP.GT.U32.AND P1, PT, R5.reuse, R77, PT ;  /* 0x0000004d0500720c */ /* 0x040fe20003f24070 */
[C---:B------:R-:W-:Y:S01]  /*2b10*/  IMAD R79, R5.reuse, R8, R16 ;  /* 0x00000008054f7224 */ /* 0x040fe200078e0210 */
[----:B------:R-:W-:Y:S01]  /*2b20*/  IABS R8, R7 ;  /* 0x0000000700087213 */ /* 0x000fe20000000000 */
[----:B------:R-:W-:Y:S01]  /*2b30*/  @!P5 IMAD.MOV R95, RZ, RZ, -R95 ;  /* 0x000000ffff5fd224 */ /* 0x000fe200078e0a5f */
[----:B------:R-:W-:Y:S01]  /*2b40*/  ISETP.GT.U32.AND P5, PT, R5, R91, PT ;  /* 0x0000005b0500720c */ /* 0x000fe20003fa4070 */
[----:B------:R-:W-:Y:S01]  /*2b50*/  @!P6 IMAD.IADD R93, R93, 0x1, -R5 ;  /* 0x000000015d5de824 */ /* 0x000fe200078e0a05 */
[----:B------:R-:W-:Y:S01]  /*2b60*/  ISETP.GT.U32.AND P6, PT, R5, R79, PT ;  /* 0x0000004f0500720c */ /* 0x000fe20003fc4070 */
[----:B------:R-:W-:Y:S01]  /*2b70*/  IMAD.HI.U32 R6, R3, R8, RZ ;  /* 0x0000000803067227 */ /* 0x000fe200078e00ff */
[----:B------:R-:W-:-:S02]  /*2b80*/  IABS R10, R9 ;  /* 0x00000009000a7213 */ /* 0x000fc40000000000 */
[C---:B------:R-:W-:Y:S01]  /*2b90*/  LOP3.LUT R14, R2.reuse, 0x9e, RZ, 0xfc, !PT ;  /* 0x0000009e020e7812 */ /* 0x040fe200078efcff */
[----:B------:R-:W-:Y:S01]  /*2ba0*/  @!P3 IMAD.MOV R97, RZ, RZ, -R97 ;  /* 0x000000ffff61b224 */ /* 0x000fe200078e0a61 */
[----:B------:R-:W-:Y:S01]  /*2bb0*/  ISETP.GT.U32.AND P3, PT, R5, R75, PT ;  /* 0x0000004b0500720c */ /* 0x000fe20003f64070 */
[--C-:B------:R-:W-:Y:S01]  /*2bc0*/  @!P1 IMAD.IADD R77, R77, 0x1, -R5.reuse ;  /* 0x000000014d4d9824 */ /* 0x100fe200078e0a05 */
[----:B------:R-:W-:Y:S01]  /*2bd0*/  ISETP.GE.AND P1, PT, R13, RZ, PT ;  /* 0x000000ff0d00720c */ /* 0x000fe20003f26270 */
[----:B------:R-:W-:Y:S01]  /*2be0*/  IMAD.MOV R89, RZ, RZ, -R6 ;  /* 0x000000ffff597224 */ /* 0x000fe200078e0a06 */
[----:B------:R-:W-:Y:S01]  /*2bf0*/  LOP3.LUT R13, R2, 0xa0, RZ, 0xfc, !PT ;  /* 0x000000a0020d7812 */ /* 0x000fe200078efcff */
[--C-:B------:R-:W-:Y:S01]  /*2c00*/  @!P5 IMAD.IADD R91, R91, 0x1, -R5.reuse ;  /* 0x000000015b5bd824 */ /* 0x100fe200078e0a05 */
[----:B------:R-:W-:Y:S01]  /*2c10*/  ISETP.GT.U32.AND P5, PT, R5, R77, PT ;  /* 0x0000004d0500720c */ /* 0x000fe20003fa4070 */
[----:B------:R-:W-:Y:S01]  /*2c20*/  @!P6 IMAD.IADD R79, R79, 0x1, -R5 ;  /* 0x000000014f4fe824 */ /* 0x000fe200078e0a05 */
[----:B------:R-:W-:Y:S01]  /*2c30*/  IABS R16, R17 ;  /* 0x0000001100107213 */ /* 0x000fe20000000000 */
[----:B------:R-:W-:Y:S01]  /*2c40*/  IMAD.HI.U32 R6, R3, R10, RZ ;  /* 0x0000000a03067227 */ /* 0x000fe200078e00ff */
[----:B------:R-:W-:-:S03]  /*2c50*/  ISETP.GT.U32.AND P6, PT, R5, R91, PT ;  /* 0x0000005b0500720c */ /* 0x000fc60003fc4070 */
[----:B------:R-:W-:Y:S02]  /*2c60*/  IMAD R89, R5, R89, R8 ;  /* 0x0000005905597224 */ /* 0x000fe400078e0208 */
[----:B------:R-:W-:Y:S02]  /*2c70*/  IMAD.MOV R6, RZ, RZ, -R6 ;  /* 0x000000ffff067224 */ /* 0x000fe400078e0a06 */
[--C-:B------:R-:W-:Y:S01]  /*2c80*/  @!P3 IMAD.IADD R75, R75, 0x1, -R5.reuse ;  /* 0x000000014b4bb824 */ /* 0x100fe200078e0a05 */
[----:B------:R-:W-:Y:S01]  /*2c90*/  ISETP.GE.AND P3, PT, R11, RZ, PT ;  /* 0x000000ff0b00720c */ /* 0x000fe20003f66270 */
[--C-:B------:R-:W-:Y:S01]  /*2ca0*/  @!P5 IMAD.IADD R77, R77, 0x1, -R5.reuse ;  /* 0x000000014d4dd824 */ /* 0x100fe200078e0a05 */
[C---:B------:R-:W-:Y:S01]  /*2cb0*/  ISETP.GT.U32.AND P5, PT, R5.reuse, R89, PT ;  /* 0x000000590500720c */ /* 0x040fe20003fa4070 */
[----:B------:R-:W-:Y:S01]  /*2cc0*/  IMAD R81, R5, R6, R10 ;  /* 0x0000000605517224 */ /* 0x000fe200078e020a */
[C---:B------:R-:W-:Y:S01]  /*2cd0*/  LOP3.LUT R11, R2.reuse, 0xa2, RZ, 0xfc, !PT ;  /* 0x000000a2020b7812 */ /* 0x040fe200078efcff */
[----:B------:R-:W-:Y:S01]  /*2ce0*/  @!P6 IMAD.IADD R91, R91, 0x1, -R5 ;  /* 0x000000015b5be824 */ /* 0x000fe200078e0a05 */
[----:B------:R-:W-:Y:S01]  /*2cf0*/  IABS R10, R13 ;  /* 0x0000000d000a7213 */ /* 0x000fe20000000000 */
[----:B------:R-:W-:Y:S01]  /*2d00*/  @!P0 IMAD.MOV R75, RZ, RZ, -R75 ;  /* 0x000000ffff4b8224 */ /* 0x000fe200078e0a4b */
[C---:B------:R-:W-:Y:S01]  /*2d10*/  ISETP.GT.U32.AND P6, PT, R5.reuse, R81, PT ;  /* 0x000000510500720c */ /* 0x040fe20003fc4070 */
[----:B------:R-:W-:Y:S01]  /*2d20*/  @!P4 IMAD.MOV R93, RZ, RZ, -R93 ;  /* 0x000000ffff5dc224 */ /* 0x000fe200078e0a5d */
[----:B------:R-:W-:Y:S01]  /*2d30*/  IABS R8, R11 ;  /* 0x0000000b00087213 */ /* 0x000fe20000000000 */
[----:B------:R-:W-:Y:S01]  /*2d40*/  @!P2 IMAD.MOV R77, RZ, RZ, -R77 ;  /* 0x000000ffff4da224 */ /* 0x000fe200078e0a4d */
[----:B------:R-:W-:Y:S01]  /*2d50*/  ISETP.GT.U32.AND P0, PT, R5, R79, PT ;  /* 0x0000004f0500720c */ /* 0x000fe20003f04070 */
[----:B------:R-:W-:Y:S01]  /*2d60*/  @!P3 IMAD.MOV R91, RZ, RZ, -R91 ;  /* 0x000000ffff5bb224 */ /* 0x000fe200078e0a5b */
[----:B------:R-:W-:Y:S01]  /*2d70*/  ISETP.GE.AND P3, PT, R11, RZ, PT ;  /* 0x000000ff0b00720c */ /* 0x000fe20003f66270 */
[----:B------:R-:W-:Y:S01]  /*2d80*/  @!P5 IMAD.IADD R89, R89, 0x1, -R5 ;  /* 0x000000015959d824 */ /* 0x000fe200078e0a05 */
[----:B------:R-:W-:Y:S01]  /*2d90*/  ISETP.GE.AND P5, PT, R9, RZ, PT ;  /* 0x000000ff0900720c */ /* 0x000fe20003fa6270 */
[----:B------:R-:W-:Y:S01]  /*2da0*/  IMAD.HI.U32 R6, R3, R8, RZ ;  /* 0x0000000803067227 */ /* 0x000fe200078e00ff */
[----:B------:R-:W-:-:S02]  /*2db0*/  LOP3.LUT R9, R2, 0x9c, RZ, 0xfc, !PT ;  /* 0x0000009c02097812 */ /* 0x000fc400078efcff */
[----:B------:R-:W-:Y:S01]  /*2dc0*/  LOP3.LUT R11, R2, 0x98, RZ, 0xfc, !PT ;  /* 0x00000098020b7812 */ /* 0x000fe200078efcff */
[----:B------:R-:W-:Y:S01]  /*2dd0*/  @!P6 IMAD.IADD R81, R81, 0x1, -R5 ;  /* 0x000000015151e824 */ /* 0x000fe200078e0a05 */
[----:B------:R-:W-:Y:S01]  /*2de0*/  ISETP.GT.U32.AND P6, PT, R5, R89, PT ;  /* 0x000000590500720c */ /* 0x000fe20003fc4070 */
[----:B------:R-:W-:Y:S02]  /*2df0*/  IMAD.MOV R87, RZ, RZ, -R6 ;  /* 0x000000ffff577224 */ /* 0x000fe400078e0a06 */
[----:B------:R-:W-:Y:S01]  /*2e00*/  IMAD.HI.U32 R6, R3, R10, RZ ;  /* 0x0000000a03067227 */ /* 0x000fe200078e00ff */
[----:B------:R-:W-:-:S03]  /*2e10*/  ISETP.GT.U32.AND P2, PT, R5, R81, PT ;  /* 0x000000510500720c */ /* 0x000fc60003f44070 */
[--C-:B------:R-:W-:Y:S01]  /*2e20*/  @!P0 IMAD.IADD R79, R79, 0x1, -R5.reuse ;  /* 0x000000014f4f8824 */ /* 0x100fe200078e0a05 */
[----:B------:R-:W-:Y:S01]  /*2e30*/  ISETP.GE.AND P0, PT, R7, RZ, PT ;  /* 0x000000ff0700720c */ /* 0x000fe20003f06270 */
[----:B------:R-:W-:Y:S01]  /*2e40*/  IMAD R87, R5, R87, R8 ;  /* 0x0000005705577224 */ /* 0x000fe200078e0208 */
[----:B------:R-:W-:Y:S01]  /*2e50*/  IABS R7, R14 ;  /* 0x0000000e00077213 */ /* 0x000fe20000000000 */
[----:B------:R-:W-:Y:S02]  /*2e60*/  IMAD.MOV R83, RZ, RZ, -R6 ;  /* 0x000000ffff537224 */ /* 0x000fe400078e0a06 */
[----:B------:R-:W-:Y:S01]  /*2e70*/  @!P6 IMAD.IADD R89, R89, 0x1, -R5 ;  /* 0x000000015959e824 */ /* 0x000fe200078e0a05 */
[C---:B------:R-:W-:Y:S01]  /*2e80*/  ISETP.GT.U32.AND P4, PT, R5.reuse, R87, PT ;  /* 0x000000570500720c */ /* 0x040fe20003f84070 */
[----:B------:R-:W-:Y:S02]  /*2e90*/  IMAD R83, R5, R83, R10 ;  /* 0x0000005305537224 */ /* 0x000fe400078e020a */
[----:B------:R-:W-:Y:S01]  /*2ea0*/  IMAD.MOV.U32 R8, RZ, RZ, R7 ;  /* 0x000000ffff087224 */ /* 0x000fe200078e0007 */
[----:B------:R-:W-:Y:S01]  /*2eb0*/  IABS R7, R9 ;  /* 0x0000000900077213 */ /* 0x000fe20000000000 */
[----:B------:R-:W-:Y:S01]  /*2ec0*/  @!P2 IMAD.IADD R81, R81, 0x1, -R5 ;  /* 0x000000015151a824 */ /* 0x000fe200078e0a05 */
[----:B------:R-:W-:Y:S01]  /*2ed0*/  ISETP.GT.U32.AND P6, PT, R5, R83, PT ;  /* 0x000000530500720c */ /* 0x000fe20003fc4070 */
[----:B------:R-:W-:Y:S01]  /*2ee0*/  IMAD.HI.U32 R6, R3, R8, RZ ;  /* 0x0000000803067227 */ /* 0x000fe200078e00ff */
[----:B------:R-:W-:-:S03]  /*2ef0*/  ISETP.GE.AND P2, PT, R14, RZ, PT ;  /* 0x000000ff0e00720c */ /* 0x000fc60003f46270 */
[----:B------:R-:W-:Y:S02]  /*2f00*/  IMAD.MOV R6, RZ, RZ, -R6 ;  /* 0x000000ffff067224 */ /* 0x000fe400078e0a06 */
[----:B------:R-:W-:Y:S01]  /*2f10*/  @!P4 IMAD.IADD R87, R87, 0x1, -R5 ;  /* 0x000000015757c824 */ /* 0x000fe200078e0a05 */
[----:B------:R-:W-:Y:S01]  /*2f20*/  ISETP.GE.AND P4, PT, R9, RZ, PT ;  /* 0x000000ff0900720c */ /* 0x000fe20003f86270 */
[----:B------:R-:W-:Y:S01]  /*2f30*/  IMAD R85, R5, R6, R8 ;  /* 0x0000000605557224 */ /* 0x000fe200078e0208 */
[----:B------:R-:W-:Y:S01]  /*2f40*/  LOP3.LUT R9, R2, 0x9a, RZ, 0xfc, !PT ;  /* 0x0000009a02097812 */ /* 0x000fe200078efcff */
[----:B------:R-:W-:Y:S01]  /*2f50*/  IMAD.MOV.U32 R8, RZ, RZ, R7 ;  /* 0x000000ffff087224 */ /* 0x000fe200078e0007 */
[----:B------:R-:W-:Y:S01]  /*2f60*/  IABS R7, R11 ;  /* 0x0000000b00077213 */ /* 0x000fe20000000000 */
[----:B------:R-:W-:Y:S01]  /*2f70*/  @!P6 IMAD.IADD R83, R83, 0x1, -R5 ;  /* 0x000000015353e824 */ /* 0x000fe200078e0a05 */
[----:B------:R-:W-:Y:S01]  /*2f80*/  ISETP.GT.U32.AND P6, PT, R5, R87, PT ;  /* 0x000000570500720c */ /* 0x000fe20003fc4070 */
[----:B------:R-:W-:Y:S01]  /*2f90*/  IMAD.HI.U32 R6, R3, R8, RZ ;  /* 0x0000000803067227 */ /* 0x000fe200078e00ff */
[----:B------:R-:W-:-:S03]  /*2fa0*/  IABS R10, R9 ;  /* 0x00000009000a7213 */ /* 0x000fc60000000000 */
[----:B------:R-:W-:Y:S02]  /*2fb0*/  IMAD.MOV R6, RZ, RZ, -R6 ;  /* 0x000000ffff067224 */ /* 0x000fe400078e0a06 */
[----:B------:R-:W-:Y:S01]  /*2fc0*/  @!P5 IMAD.MOV R81, RZ, RZ, -R81 ;  /* 0x000000ffff51d224 */ /* 0x000fe200078e0a51 */
[C---:B------:R-:W-:Y:S01]  /*2fd0*/  ISETP.GT.U32.AND P5, PT, R5.reuse, R85, PT ;  /* 0x000000550500720c */ /* 0x040fe20003fa4070 */
[----:B------:R-:W-:Y:S02]  /*2fe0*/  IMAD R149, R5, R6, R8 ;  /* 0x0000000605957224 */ /* 0x000fe400078e0208 */
[----:B------:R-:W-:Y:S01]  /*2ff0*/  @!P1 IMAD.MOV R79, RZ, RZ, -R79 ;  /* 0x000000ffff4f9224 */ /* 0x000fe200078e0a4f */
[----:B------:R-:W-:Y:S01]  /*3000*/  ISETP.GE.AND P1, PT, R13, RZ, PT ;  /* 0x000000ff0d00720c */ /* 0x000fe20003f26270 */
[----:B------:R-:W-:Y:S01]  /*3010*/  @!P6 IMAD.IADD R87, R87, 0x1, -R5 ;  /* 0x000000015757e824 */ /* 0x000fe200078e0a05 */
[C---:B------:R-:W-:Y:S01]  /*3020*/  ISETP.GT.U32.AND P6, PT, R5.reuse, R149, PT ;  /* 0x000000950500720c */ /* 0x040fe20003fc4070 */
[----:B------:R-:W-:Y:S01]  /*3030*/  @!P0 IMAD.MOV R89, RZ, RZ, -R89 ;  /* 0x000000ffff598224 */ /* 0x000fe200078e0a59 */
[----:B------:R-:W-:Y:S01]  /*3040*/  LOP3.LUT R13, R2, 0x96, RZ, 0xfc, !PT ;  /* 0x00000096020d7812 */ /* 0x000fe200078efcff */
[----:B------:R-:W-:Y:S01]  /*3050*/  IMAD.MOV.U32 R8, RZ, RZ, R7 ;  /* 0x000000ffff087224 */ /* 0x000fe200078e0007 */
[----:B------:R-:W-:Y:S01]  /*3060*/  ISETP.GT.U32.AND P0, PT, R5, R83, PT ;  /* 0x000000530500720c */ /* 0x000fe20003f04070 */
[----:B------:R-:W-:Y:S01]  /*3070*/  IMAD.HI.U32 R6, R3, R10, RZ ;  /* 0x0000000a03067227 */ /* 0x000fe200078e00ff */
[----:B------:R-:W-:-:S03]  /*3080*/  IABS R14, R13 ;  /* 0x0000000d000e7213 */ /* 0x000fc60000000000 */
[----:B------:R-:W-:Y:S01]  /*3090*/  @!P5 IMAD.IADD R85, R85, 0x1, -R5 ;  /* 0x000000015555d824 */ /* 0x000fe200078e0a05 */
[----:B------:R-:W-:Y:S01]  /*30a0*/  ISETP.GE.AND P5, PT, R11, RZ, PT ;  /* 0x000000ff0b00720c */ /* 0x000fe20003fa6270 */
[----:B------:R-:W-:Y:S01]  /*30b0*/  IMAD.HI.U32 R7, R3, R8, RZ ;  /* 0x0000000803077227 */ /* 0x000fe200078e00ff */
[----:B------:R-:W-:-:S03]  /*30c0*/  LOP3.LUT R11, R2, 0x92, RZ, 0xfc, !PT ;  /* 0x00000092020b7812 */ /* 0x000fc600078efcff */
[----:B------:R-:W-:Y:S01]  /*30d0*/  @!P6 IMAD.IADD R149, R149, 0x1, -R5 ;  /* 0x000000019595e824 */ /* 0x000fe200078e0a05 */
[C---:B------:R-:W-:Y:S01]  /*30e0*/  ISETP.GT.U32.AND P6, PT, R5.reuse, R85, PT ;  /* 0x000000550500720c */ /* 0x040fe20003fc4070 */
[----:B------:R-:W-:Y:S02]  /*30f0*/  @!P3 IMAD.MOV R87, RZ, RZ, -R87 ;  /* 0x000000ffff57b224 */ /* 0x000fe400078e0a57 */
[----:B------:R-:W-:Y:S01]  /*3100*/  IMAD.MOV R151, RZ, RZ, -R6 ;  /* 0x000000ffff977224 */ /* 0x000fe200078e0a06 */
[----:B------:R-:W-:Y:S01]  /*3110*/  ISETP.GT.U32.AND P3, PT, R5, R149, PT ;  /* 0x000000950500720c */ /* 0x000fe20003f64070 */
[----:B------:R-:W-:-:S04]  /*3120*/  IMAD.HI.U32 R6, R3, R14, RZ ;  /* 0x0000000e03067227 */ /* 0x000fc800078e00ff */
[----:B------:R-:W-:Y:S02]  /*3130*/  IMAD.MOV R7, RZ, RZ, -R7 ;  /* 0x000000ffff077224 */ /* 0x000fe400078e0a07 */
[----:B------:R-:W-:Y:S02]  /*3140*/  IMAD.MOV R6, RZ, RZ, -R6 ;  /* 0x000000ffff067224 */ /* 0x000fe400078e0a06 */
[----:B------:R-:W-:Y:S02]  /*3150*/  IMAD R155, R5, R7, R8 ;  /* 0x00000007059b7224 */ /* 0x000fe400078e0208 */
[--C-:B------:R-:W-:Y:S01]  /*3160*/  @!P0 IMAD.IADD R83, R83, 0x1, -R5.reuse ;  /* 0x0000000153538824 */ /* 0x100fe200078e0a05 */
[----:B------:R-:W-:Y:S01]  /*3170*/  ISETP.GE.AND P0, PT, R9, RZ, PT ;  /* 0x000000ff0900720c */ /* 0x000fe20003f06270 */
[C---:B------:R-:W-:Y:S01]  /*3180*/  IMAD R151, R5.reuse, R151, R10 ;  /* 0x0000009705977224 */ /* 0x040fe200078e020a */
[----:B------:R-:W-:Y:S01]  /*3190*/  IABS R10, R11 ;  /* 0x0000000b000a7213 */ /* 0x000fe20000000000 */
[----:B------:R-:W-:Y:S01]  /*31a0*/  IMAD R157, R5, R6, R14 ;  /* 0x00000006059d7224 */ /* 0x000fe200078e020e */
[----:B------:R-:W-:Y:S01]  /*31b0*/  LOP3.LUT R9, R2, 0x94, RZ, 0xfc, !PT ;  /* 0x0000009402097812 */ /* 0x000fe200078efcff */
[----:B------:R-:W-:Y:S01]  /*31c0*/  @!P6 IMAD.IADD R85, R85, 0x1, -R5 ;  /* 0x000000015555e824 */ /* 0x000fe200078e0a05 */
[C---:B------:R-:W-:Y:S01]  /*31d0*/  ISETP.GT.U32.AND P6, PT, R5.reuse, R155, PT ;  /* 0x0000009b0500720c */ /* 0x040fe20003fc4070 */
[----:B------:R-:W-:Y:S01]  /*31e0*/  @!P1 IMAD.MOV R83, RZ, RZ, -R83 ;  /* 0x000000ffff539224 */ /* 0x000fe200078e0a53 */
[----:B------:R-:W-:Y:S01]  /*31f0*/  ISETP.GT.U32.AND P1, PT, R5, R151, PT ;  /* 0x000000970500720c */ /* 0x000fe20003f24070 */
[----:B------:R-:W-:Y:S01]  /*3200*/  @!P3 IMAD.IADD R149, R149, 0x1, -R5 ;  /* 0x000000019595b824 */ /* 0x000fe200078e0a05 */
[----:B------:R-:W-:Y:S01]  /*3210*/  ISETP.GT.U32.AND P3, PT, R5, R157, PT ;  /* 0x0000009d0500720c */ /* 0x000fe20003f64070 */
[----:B------:R-:W-:Y:S01]  /*3220*/  IMAD.HI.U32 R7, R3, R10, RZ ;  /* 0x0000000a03077227 */ /* 0x000fe200078e00ff */
[----:B------:R-:W-:-:S02]  /*3230*/  IABS R8, R9 ;  /* 0x0000000900087213 */ /* 0x000fc40000000000 */
[----:B------:R-:W-:Y:S01]  /*3240*/  IABS R14, R15 ;  /* 0x0000000f000e7213 */ /* 0x000fe20000000000 */
[----:B------:R-:W-:Y:S02]  /*3250*/  IMAD.MOV R7, RZ, RZ, -R7 ;  /* 0x000000ffff077224 */ /* 0x000fe400078e0a07 */
[----:B------:R-:W-:-:S04]  /*3260*/  IMAD.HI.U32 R6, R3, R8, RZ ;  /* 0x0000000803067227 */ /* 0x000fc800078e00ff */
[--C-:B------:R-:W-:Y:S02]  /*3270*/  @!P6 IMAD.IADD R155, R155, 0x1, -R5.reuse ;  /* 0x000000019b9be824 */ /* 0x100fe400078e0a05 */
[--C-:B------:R-:W-:Y:S01]  /*3280*/  @!P1 IMAD.IADD R151, R151, 0x1, -R5.reuse ;  /* 0x0000000197979824 */ /* 0x100fe200078e0a05 */
[----:B------:R-:W-:Y:S01]  /*3290*/  ISETP.GE.AND P1, PT, R13, RZ, PT ;  /* 0x000000ff0d00720c */ /* 0x000fe20003f26270 */
[----:B------:R-:W-:Y:S01]  /*32a0*/  @!P3 IMAD.IADD R157, R157, 0x1, -R5 ;  /* 0x000000019d9db824 */ /* 0x000fe200078e0a05 */
[C---:B------:R-:W-:Y:S01]  /*32b0*/  ISETP.GT.U32.AND P3, PT, R5.reuse, R155, PT ;  /* 0x0000009b0500720c */ /* 0x040fe20003f64070 */
[C---:B------:R-:W-:Y:S01]  /*32c0*/  IMAD R161, R5.reuse, R7, R10 ;  /* 0x0000000705a17224 */ /* 0x040fe200078e020a */
[----:B------:R-:W-:Y:S01]  /*32d0*/  ISETP.GT.U32.AND P6, PT, R5, R151, PT ;  /* 0x000000970500720c */ /* 0x000fe20003fc4070 */
[----:B------:R-:W-:Y:S01]  /*32e0*/  IMAD.HI.U32 R7, R3, R16, RZ ;  /* 0x0000001003077227 */ /* 0x000fe200078e00ff */
[----:B------:R-:W-:-:S03]  /*32f0*/  LOP3.LUT R13, R2, 0x80, RZ, 0xfc, !PT ;  /* 0x00000080020d7812 */ /* 0x000fc600078efcff */
[----:B------:R-:W-:Y:S02]  /*3300*/  IMAD.MOV R6, RZ, RZ, -R6 ;  /* 0x000000ffff067224 */ /* 0x000fe400078e0a06 */
[----:B------:R-:W-:Y:S02]  /*3310*/  IMAD.MOV R7, RZ, RZ, -R7 ;  /* 0x000000ffff077224 */ /* 0x000fe400078e0a07 */
[----:B------:R-:W-:Y:S02]  /*3320*/  IMAD R159, R5, R6, R8 ;  /* 0x00000006059f7224 */ /* 0x000fe400078e0208 */
[--C-:B------:R-:W-:Y:S01]  /*3330*/  @!P3 IMAD.IADD R155, R155, 0x1, -R5.reuse ;  /* 0x000000019b9bb824 */ /* 0x100fe200078e0a05 */
[C---:B------:R-:W-:Y:S01]  /*3340*/  ISETP.GT.U32.AND P3, PT, R5.reuse, R161, PT ;  /* 0x000000a10500720c */ /* 0x040fe20003f64070 */
[----:B------:R-:W-:Y:S01]  /*3350*/  IMAD R165, R5, R7, R16 ;  /* 0x0000000705a57224 */ /* 0x000fe200078e0210 */
[----:B------:R-:W-:Y:S01]  /*3360*/  LOP3.LUT R7, R2, 0x8a, RZ, 0xfc, !PT ;  /* 0x0000008a02077812 */ /* 0x000fe200078efcff */
[----:B------:R-:W-:Y:S01]  /*3370*/  @!P6 IMAD.IADD R151, R151, 0x1, -R5 ;  /* 0x000000019797e824 */ /* 0x000fe200078e0a05 */
[----:B------:R-:W-:Y:S01]  /*3380*/  ISETP.GT.U32.AND P6, PT, R5, R159, PT ;  /* 0x0000009f0500720c */ /* 0x000fe20003fc4070 */
[----:B------:R-:W-:Y:S01]  /*3390*/  IMAD.HI.U32 R6, R3, R14, RZ ;  /* 0x0000000e03067227 */ /* 0x000fe200078e00ff */
[----:B------:R-:W-:-:S03]  /*33a0*/  IABS R10, R7 ;  /* 0x00000007000a7213 */ /* 0x000fc60000000000 */
[----:B------:R-:W-:Y:S01]  /*33b0*/  @!P4 IMAD.MOV R149, RZ, RZ, -R149 ;  /* 0x000000ffff95c224 */ /* 0x000fe200078e0a95 */
[----:B------:R-:W-:Y:S01]  /*33c0*/  ISETP.GE.AND P4, PT, R9, RZ, PT ;  /* 0x000000ff0900720c */ /* 0x000fe20003f86270 */
[----:B------:R-:W-:Y:S01]  /*33d0*/  @!P5 IMAD.MOV R155, RZ, RZ, -R155 ;  /* 0x000000ffff9bd224 */ /* 0x000fe200078e0a9b */
[----:B------:R-:W-:Y:S01]  /*33e0*/  ISETP.GT.U32.AND P5, PT, R5, R165, PT ;  /* 0x000000a50500720c */ /* 0x000fe20003fa4070 */
[----:B------:R-:W-:Y:S01]  /*33f0*/  IMAD.MOV R6, RZ, RZ, -R6 ;  /* 0x000000ffff067224 */ /* 0x000fe200078e0a06 */
[----:B------:R-:W-:Y:S01]  /*3400*/  LOP3.LUT R9, R2, 0x8c, RZ, 0xfc, !PT ;  /* 0x0000008c02097812 */ /* 0x000fe200078efcff */
[--C-:B------:R-:W-:Y:S02]  /*3410*/  @!P3 IMAD.IADD R161, R161, 0x1, -R5.reuse ;  /* 0x00000001a1a1b824 */ /* 0x100fe400078e0a05 */
[----:B------:R-:W-:Y:S01]  /*3420*/  IMAD R163, R5, R6, R14 ;  /* 0x0000000605a37224 */ /* 0x000fe200078e020e */
[----:B------:R-:W-:Y:S01]  /*3430*/  IABS R8, R9 ;  /* 0x0000000900087213 */ /* 0x000fe20000000000 */
[----:B------:R-:W-:Y:S01]  /*3440*/  @!P6 IMAD.IADD R159, R159, 0x1, -R5 ;  /* 0x000000019f9fe824 */ /* 0x000fe200078e0a05 */
[C---:B------:R-:W-:Y:S01]  /*3450*/  ISETP.GT.U32.AND P3, PT, R5.reuse, R161, PT ;  /* 0x000000a10500720c */ /* 0x040fe20003f64070 */
[----:B------:R-:W-:Y:S01]  /*3460*/  @!P2 IMAD.MOV R85, RZ, RZ, -R85 ;  /* 0x000000ffff55a224 */ /* 0x000fe200078e0a55 */
[----:B------:R-:W-:Y:S01]  /*3470*/  ISETP.GT.U32.AND P6, PT, R5, R163, PT ;  /* 0x000000a30500720c */ /* 0x000fe20003fc4070 */
[----:B------:R-:W-:Y:S01]  /*3480*/  IMAD.HI.U32 R6, R3, R8, RZ ;  /* 0x0000000803067227 */ /* 0x000fe200078e00ff */
[----:B------:R-:W-:-:S03]  /*3490*/  ISETP.GT.U32.AND P2, PT, R5, R157, PT ;  /* 0x0000009d0500720c */ /* 0x000fc60003f44070 */
[----:B------:R-:W-:Y:S02]  /*34a0*/  @!P5 IMAD.IADD R165, R165, 0x1, -R5 ;  /* 0x00000001a5a5d824 */ /* 0x000fe400078e0a05 */
[----:B------:R-:W-:Y:S02]  /*34b0*/  IMAD.MOV R6, RZ, RZ, -R6 ;  /* 0x000000ffff067224 */ /* 0x000fe400078e0a06 */
[----:B------:R-:W-:Y:S01]  /*34c0*/  @!P0 IMAD.MOV R151, RZ, RZ, -R151 ;  /* 0x000000ffff978224 */ /* 0x000fe200078e0a97 */
[C---:B------:R-:W-:Y:S01]  /*34d0*/  ISETP.GT.U32.AND P5, PT, R5.reuse, R165, PT ;  /* 0x000000a50500720c */ /* 0x040fe20003fa4070 */
[C---:B------:R-:W-:Y:S01]  /*34e0*/  IMAD R167, R5.reuse, R6, R8 ;  /* 0x0000000605a77224 */ /* 0x040fe200078e0208 */
[----:B------:R-:W-:Y:S01]  /*34f0*/  ISETP.GT.U32.AND P0, PT, R5, R159, PT ;  /* 0x0000009f0500720c */ /* 0x000fe20003f04070 */
[----:B------:R-:W-:Y:S01]  /*3500*/  IMAD.HI.U32 R6, R3, R10, RZ ;  /* 0x0000000a03067227 */ /* 0x000fe200078e00ff */
[----:B------:R-:W-:-:S03]  /*3510*/  LOP3.LUT R8, R2, 0x84, RZ, 0xfc, !PT ;  /* 0x0000008402087812 */ /* 0x000fc600078efcff */
[----:B------:R-:W-:Y:S01]  /*3520*/  IMAD.MOV R6, RZ, RZ, -R6 ;  /* 0x000000ffff067224 */ /* 0x000fe200078e0a06 */
[----:B------:R-:W-:Y:S01]  /*3530*/  IABS R14, R8 ;  /* 0x00000008000e7213 */ /* 0x000fe20000000000 */
[--C-:B------:R-:W-:Y:S02]  /*3540*/  @!P6 IMAD.IADD R163, R163, 0x1, -R5.reuse ;  /* 0x00000001a3a3e824 */ /* 0x100fe400078e0a05 */
[--C-:B------:R-:W-:Y:S01]  /*3550*/  @!P3 IMAD.IADD R161, R161, 0x1, -R5.reuse ;  /* 0x00000001a1a1b824 */ /* 0x100fe200078e0a05 */
[C---:B------:R-:W-:Y:S01]  /*3560*/  ISETP.GT.U32.AND P3, PT, R5.reuse, R167, PT ;  /* 0x000000a70500720c */ /* 0x040fe20003f64070 */
[C---:B------:R-:W-:Y:S01]  /*3570*/  IMAD R169, R5.reuse, R6, R10 ;  /* 0x0000000605a97224 */ /* 0x040fe200078e020a */
[----:B------:R-:W-:Y:S01]  /*3580*/  ISETP.GT.U32.AND P6, PT, R5, R163, PT ;  /* 0x000000a30500720c */ /* 0x000fe20003fc4070 */
[--C-:B------:R-:W-:Y:S01]  /*3590*/  @!P2 IMAD.IADD R157, R157, 0x1, -R5.reuse ;  /* 0x000000019d9da824 */ /* 0x100fe200078e0a05 */
[----:B------:R-:W-:Y:S01]  /*35a0*/  ISETP.GE.AND P2, PT, R11, RZ, PT ;  /* 0x000000ff0b00720c */ /* 0x000fe20003f46270 */
[----:B------:R-:W-:Y:S01]  /*35b0*/  @!P5 IMAD.IADD R165, R165, 0x1, -R5 ;  /* 0x00000001a5a5d824 */ /* 0x000fe200078e0a05 */
[----:B------:R-:W-:Y:S01]  /*35c0*/  ISETP.GT.U32.AND P5, PT, R5, R169, PT ;  /* 0x000000a90500720c */ /* 0x000fe20003fa4070 */
[----:B------:R-:W-:Y:S01]  /*35d0*/  @!P1 IMAD.MOV R157, RZ, RZ, -R157 ;  /* 0x000000ffff9d9224 */ /* 0x000fe200078e0a9d */
[----:B------:R-:W-:Y:S01]  /*35e0*/  ISETP.GE.AND P1, PT, R15, RZ, PT ;  /* 0x000000ff0f00720c */ /* 0x000fe20003f26270 */
[----:B------:R-:W-:Y:S01]  /*35f0*/  @!P0 IMAD.IADD R159, R159, 0x1, -R5 ;  /* 0x000000019f9f8824 */ /* 0x000fe200078e0a05 */
[----:B------:R-:W-:-:S02]  /*3600*/  ISETP.GE.AND P0, PT, R17, RZ, PT ;  /* 0x000000ff1100720c */ /* 0x000fc40003f06270 */
[C---:B------:R-:W-:Y:S01]  /*3610*/  LOP3.LUT R6, R2.reuse, 0x88, RZ, 0xfc, !PT ;  /* 0x0000008802067812 */ /* 0x040fe200078efcff */
[--C-:B------:R-:W-:Y:S01]  /*3620*/  @!P3 IMAD.IADD R167, R167, 0x1, -R5.reuse ;  /* 0x00000001a7a7b824 */ /* 0x100fe200078e0a05 */
[C---:B------:R-:W-:Y:S01]  /*3630*/  LOP3.LUT R15, R2.reuse, 0x7e, RZ, 0xfc, !PT ;  /* 0x0000007e020f7812 */ /* 0x040fe200078efcff */
[----:B------:R-:W-:Y:S01]  /*3640*/  @!P6 IMAD.IADD R163, R163, 0x1, -R5 ;  /* 0x00000001a3a3e824 */ /* 0x000fe200078e0a05 */
[----:B------:R-:W-:Y:S01]  /*3650*/  ISETP.GE.AND P6, PT, R7, RZ, PT ;  /* 0x000000ff0700720c */ /* 0x000fe20003fc6270 */
[----:B------:R-:W-:Y:S01]  /*3660*/  @!P2 IMAD.MOV R161, RZ, RZ, -R161 ;  /* 0x000000ffffa1a224 */ /* 0x000fe200078e0aa1 */
[----:B------:R-:W-:Y:S01]  /*3670*/  LOP3.LUT R7, R2, 0x86, RZ, 0xfc, !PT ;  /* 0x0000008602077812 */ /* 0x000fe200078efcff */
[----:B------:R-:W-:Y:S01]  /*3680*/  @!P5 IMAD.IADD R169, R169, 0x1, -R5 ;  /* 0x00000001a9a9d824 */ /* 0x000fe200078e0a05 */
[----:B------:R-:W-:Y:S01]  /*3690*/  ISETP.GT.U32.AND P2, PT, R5, R167, PT ;  /* 0x000000a70500720c */ /* 0x000fe20003f44070 */
[----:B------:R-:W-:Y:S01]  /*36a0*/  @!P1 IMAD.MOV R163, RZ, RZ, -R163 ;  /* 0x000000ffffa39224 */ /* 0x000fe200078e0aa3 */
[----:B------:R-:W-:Y:S01]  /*36b0*/  IABS R10, R6 ;  /* 0x00000006000a7213 */ /* 0x000fe20000000000 */
[----:B------:R-:W-:Y:S01]  /*36c0*/  @!P4 IMAD.MOV R159, RZ, RZ, -R159 ;  /* 0x000000ffff9fc224 */ /* 0x000fe200078e0a9f */
[----:B------:R-:W-:Y:S01]  /*36d0*/  ISETP.GE.AND P1, PT, R7, RZ, PT ;  /* 0x000000ff0700720c */ /* 0x000fe20003f26270 */
[----:B------:R-:W-:Y:S01]  /*36e0*/  @!P0 IMAD.MOV R165, RZ, RZ, -R165 ;  /* 0x000000ffffa58224 */ /* 0x000fe200078e0aa5 */
[----:B------:R-:W-:-:S02]  /*36f0*/  IABS R7, R7 ;  /* 0x0000000700077213 */ /* 0x000fc40000000000 */
[----:B------:R-:W-:Y:S02]  /*3700*/  ISETP.GE.AND P4, PT, R9, RZ, PT ;  /* 0x000000ff0900720c */ /* 0x000fe40003f86270 */
[----:B------:R-:W-:Y:S01]  /*3710*/  ISETP.GE.AND P3, PT, R6, RZ, PT ;  /* 0x000000ff0600720c */ /* 0x000fe20003f66270 */
[----:B------:R-:W-:Y:S01]  /*3720*/  IMAD.HI.U32 R6, R3, R10, RZ ;  /* 0x0000000a03067227 */ /* 0x000fe200078e00ff */
[----:B------:R-:W-:Y:S02]  /*3730*/  ISETP.GT.U32.AND P5, PT, R5, R169, PT ;  /* 0x000000a90500720c */ /* 0x000fe40003fa4070 */
[----:B------:R-:W-:Y:S01]  /*3740*/  ISETP.GE.AND P0, PT, R8, RZ, PT ;  /* 0x000000ff0800720c */ /* 0x000fe20003f06270 */
[----:B------:R-:W-:Y:S01]  /*3750*/  IMAD.MOV.U32 R8, RZ, RZ, R7 ;  /* 0x000000ffff087224 */ /* 0x000fe200078e0007 */
[C---:B------:R-:W-:Y:S01]  /*3760*/  LOP3.LUT R9, R2.reuse, 0x82, RZ, 0xfc, !PT ;  /* 0x0000008202097812 */ /* 0x040fe200078efcff */
[----:B------:R-:W-:Y:S01]  /*3770*/  IMAD.MOV R171, RZ, RZ, -R6 ;  /* 0x000000ffffab7224 */ /* 0x000fe200078e0a06 */
[----:B------:R-:W-:Y:S01]  /*3780*/  LOP3.LUT R17, R2, 0x7a, RZ, 0xfc, !PT ;  /* 0x0000007a02117812 */ /* 0x000fe200078efcff */
[----:B------:R-:W-:Y:S01]  /*3790*/  IMAD.HI.U32 R7, R3, R14, RZ ;  /* 0x0000000e03077227 */ /* 0x000fe200078e00ff */
[----:B------:R-:W-:-:S02]  /*37a0*/  IABS R16, R9 ;  /* 0x0000000900107213 */ /* 0x000fc40000000000 */
[----:B------:R-:W-:Y:S01]  /*37b0*/  IABS R11, R17 ;  /* 0x00000011000b7213 */ /* 0x000fe20000000000 */
[----:B------:R-:W-:Y:S01]  /*37c0*/  @!P2 IMAD.IADD R167, R167, 0x1, -R5 ;  /* 0x00000001a7a7a824 */ /* 0x000fe200078e0a05 */
[----:B------:R-:W-:Y:S01]  /*37d0*/  ISETP.GE.AND P2, PT, R9, RZ, PT ;  /* 0x000000ff0900720c */ /* 0x000fe20003f46270 */
[C---:B------:R-:W-:Y:S01]  /*37e0*/  IMAD R171, R5.reuse, R171, R10 ;  /* 0x000000ab05ab7224 */ /* 0x040fe200078e020a */
[----:B------:R-:W-:Y:S01]  /*37f0*/  IABS R10, R15 ;  /* 0x0000000f000a7213 */ /* 0x000fe20000000000 */
[----:B------:R-:W-:Y:S02]  /*3800*/  IMAD.MOV R7, RZ, RZ, -R7 ;  /* 0x000000ffff077224 */ /* 0x000fe400078e0a07 */
[----:B------:R-:W-:Y:S01]  /*3810*/  @!P4 IMAD.MOV R167, RZ, RZ, -R167 ;  /* 0x000000ffffa7c224 */ /* 0x000fe200078e0aa7 */
[----:B------:R-:W-:Y:S01]  /*3820*/  ISETP.GT.U32.AND P4, PT, R5, R171, PT ;  /* 0x000000ab0500720c */ /* 0x000fe20003f84070 */
[----:B------:R-:W-:Y:S02]  /*3830*/  @!P5 IMAD.IADD R169, R169, 0x1, -R5 ;  /* 0x00000001a9a9d824 */ /* 0x000fe400078e0a05 */
[----:B------:R-:W-:-:S02]  /*3840*/  IMAD R175, R5, R7, R14 ;  /* 0x0000000705af7224 */ /* 0x000fc400078e020e */
[----:B------:R-:W-:Y:S02]  /*3850*/  @!P6 IMAD.MOV R169, RZ, RZ, -R169 ;  /* 0x000000ffffa9e224 */ /* 0x000fe400078e0aa9 */
[----:B------:R-:W-:Y:S01]  /*3860*/  IMAD.HI.U32 R6, R3, R8, RZ ;  /* 0x0000000803067227 */ /* 0x000fe200078e00ff */
[----:B------:R-:W-:-:S03]  /*3870*/  ISETP.GT.U32.AND P6, PT, R5, R175, PT ;  /* 0x000000af0500720c */ /* 0x000fc60003fc4070 */
[----:B------:R-:W-:Y:S02]  /*3880*/  IMAD.MOV R173, RZ, RZ, -R6 ;  /* 0x000000ffffad7224 */ /* 0x000fe400078e0a06 */
[--C-:B------:R-:W-:Y:S02]  /*3890*/  @!P4 IMAD.IADD R171, R171, 0x1, -R5.reuse ;  /* 0x00000001ababc824 */ /* 0x100fe400078e0a05 */
[----:B------:R-:W-:Y:S01]  /*38a0*/  IMAD R173, R5, R173, R8 ;  /* 0x000000ad05ad7224 */ /* 0x000fe200078e0208 */
[----:B------:R-:W-:Y:S01]  /*38b0*/  IABS R8, R13 ;  /* 0x0000000d00087213 */ /* 0x000fe20000000000 */
[----:B------:R-:W-:Y:S01]  /*38c0*/  IMAD.HI.U32 R6, R3, R16, RZ ;  /* 0x0000001003067227 */ /* 0x000fe200078e00ff */
[C---:B------:R-:W-:Y:S02]  /*38d0*/  ISETP.GT.U32.AND P4, PT, R5.reuse, R171, PT ;  /* 0x000000ab0500720c */ /* 0x040fe40003f84070 */
[----:B------:R-:W-:Y:S01]  /*38e0*/  ISETP.GT.U32.AND P5, PT, R5, R173, PT ;  /* 0x000000ad0500720c */ /* 0x000fe20003fa4070 */
[----:B------:R-:W-:-:S02]  /*38f0*/  @!P6 IMAD.IADD R175, R175, 0x1, -R5 ;  /* 0x00000001afafe824 */ /* 0x000fc400078e0a05 */
[----:B------:R-:W-:Y:S02]  /*3900*/  IMAD.MOV R6, RZ, RZ, -R6 ;  /* 0x000000ffff067224 */ /* 0x000fe400078e0a06 */
[----:B------:R-:W-:Y:S01]  /*3910*/  IMAD.HI.U32 R7, R3, R10, RZ ;  /* 0x0000000a03077227 */ /* 0x000fe200078e00ff */
[----:B------:R-:W-:-:S03]  /*3920*/  ISETP.GT.U32.AND P6, PT, R5, R175, PT ;  /* 0x000000af0500720c */ /* 0x000fc60003fc4070 */
[----:B------:R-:W-:Y:S01]  /*3930*/  IMAD R177, R5, R6, R16 ;  /* 0x0000000605b17224 */ /* 0x000fe200078e0210 */
[----:B------:R-:W-:Y:S01]  /*3940*/  LOP3.LUT R16, R2, 0x7c, RZ, 0xfc, !PT ;  /* 0x0000007c02107812 */ /* 0x000fe200078efcff */
[----:B------:R-:W-:Y:S02]  /*3950*/  IMAD.MOV R7, RZ, RZ, -R7 ;  /* 0x000000ffff077224 */ /* 0x000fe400078e0a07 */
[--C-:B------:R-:W-:Y:S01]  /*3960*/  @!P5 IMAD.IADD R173, R173, 0x1, -R5.reuse ;  /* 0x00000001adadd824 */ /* 0x100fe200078e0a05 */
[----:B------:R-:W-:Y:S01]  /*3970*/  IABS R9, R16 ;  /* 0x0000001000097213 */ /* 0x000fe20000000000 */
[----:B------:R-:W-:Y:S01]  /*3980*/  @!P4 IMAD.IADD R171, R171, 0x1, -R5 ;  /* 0x00000001ababc824 */ /* 0x000fe200078e0a05 */
[C---:B------:R-:W-:Y:S01]  /*3990*/  ISETP.GT.U32.AND P4, PT, R5.reuse, R177, PT ;  /* 0x000000b10500720c */ /* 0x040fe20003f84070 */
[C---:B------:R-:W-:Y:S01]  /*39a0*/  IMAD R181, R5.reuse, R7, R10 ;  /* 0x0000000705b57224 */ /* 0x040fe200078e020a */
[----:B------:R-:W-:Y:S01]  /*39b0*/  ISETP.GT.U32.AND P5, PT, R5, R173, PT ;  /* 0x000000ad0500720c */ /* 0x000fe20003fa4070 */
[----:B------:R-:W-:-:S04]  /*39c0*/  IMAD.HI.U32 R6, R3, R8, RZ ;  /* 0x0000000803067227 */ /* 0x000fc800078e00ff */
[----:B------:R-:W-:Y:S01]  /*39d0*/  @!P6 IMAD.IADD R175, R175, 0x1, -R5 ;  /* 0x00000001afafe824 */ /* 0x000fe200078e0a05 */
[C---:B------:R-:W-:Y:S01]  /*39e0*/  ISETP.GT.U32.AND P6, PT, R5.reuse, R181, PT ;  /* 0x000000b50500720c */ /* 0x040fe20003fc4070 */
[----:B------:R-:W-:Y:S02]  /*39f0*/  IMAD.MOV R6, RZ, RZ, -R6 ;  /* 0x000000ffff067224 */ /* 0x000fe400078e0a06 */
[----:B------:R-:W-:Y:S01]  /*3a00*/  IMAD.MOV.U32 R10, RZ, RZ, R11 ;  /* 0x000000ffff0a7224 */ /* 0x000fe200078e000b */
[C---:B------:R-:W-:Y:S01]  /*3a10*/  LOP3.LUT R11, R2.reuse, 0x74, RZ, 0xfc, !PT ;  /* 0x00000074020b7812 */ /* 0x040fe200078efcff */
[----:B------:R-:W-:Y:S02]  /*3a20*/  IMAD R179, R5, R6, R8 ;  /* 0x0000000605b37224 */ /* 0x000fe400078e0208 */
[----:B------:R-:W-:Y:S01]  /*3a30*/  IMAD.MOV.U32 R8, RZ, RZ, R9 ;  /* 0x000000ffff087224 */ /* 0x000fe200078e0009 */
[----:B------:R-:W-:Y:S01]  /*3a40*/  LOP3.LUT R9, R2, 0x78, RZ, 0xfc, !PT ;  /* 0x0000007802097812 */ /* 0x000fe200078efcff */
[----:B------:R-:W-:-:S02]  /*3a50*/  @!P4 IMAD.IADD R177, R177, 0x1, -R5 ;  /* 0x00000001b1b1c824 */ /* 0x000fc400078e0a05 */
[----:B------:R-:W-:Y:S01]  /*3a60*/  IMAD.HI.U32 R6, R3, R8, RZ ;  /* 0x0000000803067227 */ /* 0x000fe200078e00ff */
[----:B------:R-:W-:Y:S02]  /*3a70*/  IABS R14, R9 ;  /* 0x00000009000e7213 */ /* 0x000fe40000000000 */
[----:B------:R-:W-:Y:S01]  /*3a80*/  ISETP.GT.U32.AND P4, PT, R5, R177, PT ;  /* 0x000000b10500720c */ /* 0x000fe20003f84070 */
[--C-:B------:R-:W-:Y:S01]  /*3a90*/  @!P5 IMAD.IADD R173, R173, 0x1, -R5.reuse ;  /* 0x00000001adadd824 */ /* 0x100fe200078e0a05 */
[----:B------:R-:W-:Y:S01]  /*3aa0*/  ISETP.GT.U32.AND P5, PT, R5, R179, PT ;  /* 0x000000b30500720c */ /* 0x000fe20003fa4070 */
[----:B------:R-:W-:Y:S02]  /*3ab0*/  @!P6 IMAD.IADD R181, R181, 0x1, -R5 ;  /* 0x00000001b5b5e824 */ /* 0x000fe400078e0a05 */
[----:B------:R-:W-:Y:S02]  /*3ac0*/  IMAD.MOV R6, RZ, RZ, -R6 ;  /* 0x000000ffff067224 */ /* 0x000fe400078e0a06 */
[----:B------:R-:W-:Y:S01]  /*3ad0*/  IMAD.HI.U32 R7, R3, R10, RZ ;  /* 0x0000000a03077227 */ /* 0x000fe200078e00ff */
[----:B------:R-:W-:-:S03]  /*3ae0*/  ISETP.GT.U32.AND P6, PT, R5, R181, PT ;  /* 0x000000b50500720c */ /* 0x000fc60003fc4070 */
[----:B------:R-:W-:Y:S02]  /*3af0*/  IMAD R183, R5, R6, R8 ;  /* 0x0000000605b77224 */ /* 0x000fe400078e0208 */
[----:B------:R-:W-:-:S04]  /*3b00*/  IMAD.HI.U32 R6, R3, R14, RZ ;  /* 0x0000000e03067227 */ /* 0x000fc800078e00ff */
[----:B------:R-:W-:Y:S02]  /*3b10*/  IMAD.MOV R7, RZ, RZ, -R7 ;  /* 0x000000ffff077224 */ /* 0x000fe400078e0a07 */
[----:B------:R-:W-:Y:S02]  /*3b20*/  IMAD.MOV R6, RZ, RZ, -R6 ;  /* 0x000000ffff067224 */ /* 0x000fe400078e0a06 */
[--C-:B------:R-:W-:Y:S01]  /*3b30*/  @!P5 IMAD.IADD R179, R179, 0x1, -R5.reuse ;  /* 0x00000001b3b3d824 */ /* 0x100fe200078e0a05 */
[----:B------:R-:W-:Y:S01]  /*3b40*/  ISETP.GE.AND P5, PT, R15, RZ, PT ;  /* 0x000000ff0f00720c */ /* 0x000fe20003fa6270 */
[----:B------:R-:W-:Y:S01]  /*3b50*/  IMAD R185, R5, R7, R10 ;  /* 0x0000000705b97224 */ /* 0x000fe200078e020a */
[----:B------:R-:W-:Y:S01]  /*3b60*/  LOP3.LUT R7, R2, 0x76, RZ, 0xfc, !PT ;  /* 0x0000007602077812 */ /* 0x000fe200078efcff */
[----:B------:R-:W-:Y:S01]  /*3b70*/  @!P4 IMAD.IADD R177, R177, 0x1, -R5 ;  /* 0x00000001b1b1c824 */ /* 0x000fe200078e0a05 */
[C---:B------:R-:W-:Y:S01]  /*3b80*/  ISETP.GT.U32.AND P4, PT, R5.reuse, R183, PT ;  /* 0x000000b70500720c */ /* 0x040fe20003f84070 */
[C---:B------:R-:W-:Y:S01]  /*3b90*/  IMAD R187, R5.reuse, R6, R14 ;  /* 0x0000000605bb7224 */ /* 0x040fe200078e020e */
[----:B------:R-:W-:Y:S01]  /*3ba0*/  IABS R8, R7 ;  /* 0x0000000700087213 */ /* 0x000fe20000000000 */
[----:B------:R-:W-:Y:S01]  /*3bb0*/  @!P1 IMAD.MOV R173, RZ, RZ, -R173 ;  /* 0x000000ffffad9224 */ /* 0x000fe200078e0aad */
[C---:B------:R-:W-:Y:S01]  /*3bc0*/  ISETP.GT.U32.AND P1, PT, R5.reuse, R179, PT ;  /* 0x000000b30500720c */ /* 0x040fe20003f24070 */
[----:B------:R-:W-:Y:S01]  /*3bd0*/  @!P2 IMAD.MOV R177, RZ, RZ, -R177 ;  /* 0x000000ffffb1a224 */ /* 0x000fe200078e0ab1 */
[----:B------:R-:W-:Y:S01]  /*3be0*/  ISETP.GT.U32.AND P2, PT, R5, R185, PT ;  /* 0x000000b90500720c */ /* 0x000fe20003f44070 */
[----:B------:R-:W-:Y:S01]  /*3bf0*/  @!P6 IMAD.IADD R181, R181, 0x1, -R5 ;  /* 0x00000001b5b5e824 */ /* 0x000fe200078e0a05 */
[----:B------:R-:W-:Y:S01]  /*3c00*/  ISETP.GT.U32.AND P6, PT, R5, R187, PT ;  /* 0x000000bb0500720c */ /* 0x000fe20003fc4070 */
[----:B------:R-:W-:Y:S01]  /*3c10*/  @!P3 IMAD.MOV R171, RZ, RZ, -R171 ;  /* 0x000000ffffabb224 */ /* 0x000fe200078e0aab */
[----:B------:R-:W-:Y:S01]  /*3c20*/  ISETP.GE.AND P3, PT, R13, RZ, PT ;  /* 0x000000ff0d00720c */ /* 0x000fe20003f66270 */
[----:B------:R-:W-:Y:S01]  /*3c30*/  IMAD.HI.U32 R6, R3, R8, RZ ;  /* 0x0000000803067227 */ /* 0x000fe200078e00ff */
[----:B------:R-:W-:-:S02]  /*3c40*/  IABS R10, R11 ;  /* 0x0000000b000a7213 */ /* 0x000fc40000000000 */
[C---:B------:R-:W-:Y:S01]  /*3c50*/  LOP3.LUT R13, R2.reuse, 0x70, RZ, 0xfc, !PT ;  /* 0x00000070020d7812 */ /* 0x040fe200078efcff */
[--C-:B------:R-:W-:Y:S01]  /*3c60*/  @!P4 IMAD.IADD R183, R183, 0x1, -R5.reuse ;  /* 0x00000001b7b7c824 */ /* 0x100fe200078e0a05 */
[----:B------:R-:W-:Y:S01]  /*3c70*/  ISETP.GE.AND P4, PT, R9, RZ, PT ;  /* 0x000000ff0900720c */ /* 0x000fe20003f86270 */
[--C-:B------:R-:W-:Y:S01]  /*3c80*/  @!P1 IMAD.IADD R179, R179, 0x1, -R5.reuse ;  /* 0x00000001b3b39824 */ /* 0x100fe200078e0a05 */
[----:B------:R-:W-:Y:S01]  /*3c90*/  LOP3.LUT R9, R2, 0x72, RZ, 0xfc, !PT ;  /* 0x0000007202097812 */ /* 0x000fe200078efcff */
[--C-:B------:R-:W-:Y:S01]  /*3ca0*/  @!P2 IMAD.IADD R185, R185, 0x1, -R5.reuse ;  /* 0x00000001b9b9a824 */ /* 0x100fe200078e0a05 */
[----:B------:R-:W-:Y:S01]  /*3cb0*/  ISETP.GT.U32.AND P2, PT, R5, R183, PT ;  /* 0x000000b70500720c */ /* 0x000fe20003f44070 */
[----:B------:R-:W-:Y:S01]  /*3cc0*/  @!P6 IMAD.IADD R187, R187, 0x1, -R5 ;  /* 0x00000001bbbbe824 */ /* 0x000fe200078e0a05 */
[----:B------:R-:W-:Y:S01]  /*3cd0*/  IABS R14, R13 ;  /* 0x0000000d000e7213 */ /* 0x000fe20000000000 */
[----:B------:R-:W-:Y:S01]  /*3ce0*/  @!P3 IMAD.MOV R179, RZ, RZ, -R179 ;  /* 0x000000ffffb3b224 */ /* 0x000fe200078e0ab3 */
[C---:B------:R-:W-:Y:S01]  /*3cf0*/  ISETP.GT.U32.AND P6, PT, R5.reuse, R185, PT ;  /* 0x000000b90500720c */ /* 0x040fe20003fc4070 */
[----:B------:R-:W-:Y:S01]  /*3d00*/  IMAD.MOV R189, RZ, RZ, -R6 ;  /* 0x000000ffffbd7224 */ /* 0x000fe200078e0a06 */
[----:B------:R-:W-:Y:S01]  /*3d10*/  ISETP.GT.U32.AND P3, PT, R5, R187, PT ;  /* 0x000000bb0500720c */ /* 0x000fe20003f64070 */
[----:B------:R-:W-:Y:S01]  /*3d20*/  IMAD.HI.U32 R6, R3, R10, RZ ;  /* 0x0000000a03067227 */ /* 0x000fe200078e00ff */
[----:B------:R-:W-:-:S02]  /*3d30*/  ISETP.GE.AND P1, PT, R17, RZ, PT ;  /* 0x000000ff1100720c */ /* 0x000fc40003f26270 */
[C---:B------:R-:W-:Y:S01]  /*3d40*/  LOP3.LUT R15, R2.reuse, 0x6e, RZ, 0xfc, !PT ;  /* 0x0000006e020f7812 */ /* 0x040fe200078efcff */
[----:B------:R-:W-:Y:S01]  /*3d50*/  IMAD R189, R5, R189, R8 ;  /* 0x000000bd05bd7224 */ /* 0x000fe200078e0208 */
[----:B------:R-:W-:Y:S01]  /*3d60*/  IABS R8, R9 ;  /* 0x0000000900087213 */ /* 0x000fe20000000000 */
[----:B------:R-:W-:Y:S01]  /*3d70*/  IMAD.MOV R6, RZ, RZ, -R6 ;  /* 0x000000ffff067224 */ /* 0x000fe200078e0a06 */
[----:B------:R-:W-:Y:S01]  /*3d80*/  LOP3.LUT R17, R2, 0x2a, RZ, 0xfc, !PT ;  /* 0x0000002a02117812 */ /* 0x000fe200078efcff */
[--C-:B------:R-:W-:Y:S01]  /*3d90*/  @!P2 IMAD.IADD R183, R183, 0x1, -R5.reuse ;  /* 0x00000001b7b7a824 */ /* 0x100fe200078e0a05 */
[C---:B------:R-:W-:Y:S01]  /*3da0*/  ISETP.GT.U32.AND P2, PT, R5.reuse, R189, PT ;  /* 0x000000bd0500720c */ /* 0x040fe20003f44070 */
[----:B------:R-:W-:Y:S02]  /*3db0*/  IMAD R191, R5, R6, R10 ;  /* 0x0000000605bf7224 */ /* 0x000fe400078e020a */
[----:B------:R-:W-:Y:S02]  /*3dc0*/  @!P3 IMAD.IADD R187, R187, 0x1, -R5 ;  /* 0x00000001bbbbb824 */ /* 0x000fe400078e0a05 */
[----:B------:R-:W-:Y:S01]  /*3dd0*/  @!P0 IMAD.MOV R175, RZ, RZ, -R175 ;  /* 0x000000ffffaf8224 */ /* 0x000fe200078e0aaf */
[----:B------:R-:W-:Y:S01]  /*3de0*/  ISETP.GT.U32.AND P3, PT, R5, R191, PT ;  /* 0x000000bf0500720c */ /* 0x000fe20003f64070 */
[----:B------:R-:W-:Y:S01]  /*3df0*/  IMAD.HI.U32 R6, R3, R8, RZ ;  /* 0x0000000803067227 */ /* 0x000fe200078e00ff */
[----:B------:R-:W-:-:S02]  /*3e00*/  ISETP.GE.AND P0, PT, R16, RZ, PT ;  /* 0x000000ff1000720c */ /* 0x000fc40003f06270 */
[----:B------:R-:W-:Y:S01]  /*3e10*/  LOP3.LUT R16, R2, 0x5e, RZ, 0xfc, !PT ;  /* 0x0000005e02107812 */ /* 0x000fe200078efcff */
[----:B------:R-:W-:Y:S01]  /*3e20*/  @!P6 IMAD.IADD R185, R185, 0x1, -R5 ;  /* 0x00000001b9b9e824 */ /* 0x000fe200078e0a05 */
[----:B------:R-:W-:Y:S01]  /*3e30*/  ISETP.GE.AND P6, PT, R7, RZ, PT ;  /* 0x000000ff0700720c */ /* 0x000fe20003fc6270 */
[----:B------:R-:W-:-:S04]  /*3e40*/  IMAD.HI.U32 R7, R3, R14, RZ ;  /* 0x0000000e03077227 */ /* 0x000fc800078e00ff */
[----:B------:R-:W-:Y:S02]  /*3e50*/  IMAD.MOV R6, RZ, RZ, -R6 ;  /* 0x000000ffff067224 */ /* 0x000fe400078e0a06 */
[----:B------:R-:W-:Y:S01]  /*3e60*/  @!P2 IMAD.IADD R189, R189, 0x1, -R5 ;  /* 0x00000001bdbda824 */ /* 0x000fe200078e0a05 */
[----:B------:R-:W-:Y:S01]  /*3e70*/  ISETP.GE.AND P2, PT, R11, RZ, PT ;  /* 0x000000ff0b00720c */ /* 0x000fe20003f46270 */
[----:B------:R-:W-:Y:S01]  /*3e80*/  IMAD.MOV R7, RZ, RZ, -R7 ;  /* 0x000000ffff077224 */ /* 0x000fe200078e0a07 */
[----:B------:R-:W-:Y:S01]  /*3e90*/  LOP3.LUT R11, R2, 0x6c, RZ, 0xfc, !PT ;  /* 0x0000006c020b7812 */ /* 0x000fe200078efcff */
[----:B------:R-:W-:Y:S01]  /*3ea0*/  IMAD R193, R5, R6, R8 ;  /* 0x0000000605c17224 */ /* 0x000fe200078e0208 */
[----:B------:R-:W-:Y:S01]  /*3eb0*/  IABS R8, R15 ;  /* 0x0000000f00087213 */ /* 0x000fe20000000000 */
        /* <DEDUP_REMOVED lines=8> */
[----:B------:R-:W-:-:S04]  /*3f40*/  IMAD.HI.U32 R6, R3, R8, RZ ;  /* 0x0000000803067227 */ /* 0x000fc800078e00ff */
[----:B------:R-:W-:Y:S01]  /*3f50*/  @!P1 IMAD.MOV R185, RZ, RZ, -R185 ;  /* 0x000000ffffb99224 */ /* 0x000fe200078e0ab9 */
[----:B------:R-:W-:Y:S01]  /*3f60*/  ISETP.GT.U32.AND P1, PT, R5, R195, PT ;  /* 0x000000c30500720c */ /* 0x000fe20003f24070 */
[----:B------:R-:W-:-:S04]  /*3f70*/  IMAD.HI.U32 R7, R3, R10, RZ ;  /* 0x0000000a03077227 */ /* 0x000fc800078e00ff */
[----:B------:R-:W-:Y:S02]  /*3f80*/  IMAD.MOV R6, RZ, RZ, -R6 ;  /* 0x000000ffff067224 */ /* 0x000fe400078e0a06 */
[----:B------:R-:W-:Y:S01]  /*3f90*/  @!P3 IMAD.IADD R189, R189, 0x1, -R5 ;  /* 0x00000001bdbdb824 */ /* 0x000fe200078e0a05 */
[----:B------:R-:W-:Y:S01]  /*3fa0*/  ISETP.GE.AND P3, PT, R13, RZ, PT ;  /* 0x000000ff0d00720c */ /* 0x000fe20003f66270 */
[----:B------:R-:W-:Y:S01]  /*3fb0*/  IMAD.MOV R7, RZ, RZ, -R7 ;  /* 0x000000ffff077224 */ /* 0x000fe200078e0a07 */
[C---:B------:R-:W-:Y:S01]  /*3fc0*/  LOP3.LUT R13, R2.reuse, 0x68, RZ, 0xfc, !PT ;  /* 0x00000068020d7812 */ /* 0x040fe200078efcff */
[----:B------:R-:W-:Y:S02]  /*3fd0*/  IMAD R197, R5, R6, R8 ;  /* 0x0000000605c57224 */ /* 0x000fe400078e0208 */
[--C-:B------:R-:W-:Y:S01]  /*3fe0*/  @!P0 IMAD.IADD R191, R191, 0x1, -R5.reuse ;  /* 0x00000001bfbf8824 */ /* 0x100fe200078e0a05 */
[----:B------:R-:W-:Y:S01]  /*3ff0*/  ISETP.GE.AND P0, PT, R15, RZ, PT ;  /* 0x000000ff0f00720c */ /* 0x000fe20003f06270 */
[----:B------:R-:W-:Y:S01]  /*4000*/  @!P5 IMAD.IADD R193, R193, 0x1, -R5 ;  /* 0x00000001c1c1d824 */ /* 0x000fe200078e0a05 */
[C---:B------:R-:W-:Y:S01]  /*4010*/  LOP3.LUT R15, R2.reuse, 0x60, RZ, 0xfc, !PT ;  /* 0x00000060020f7812 */ /* 0x040fe200078efcff */
[C---:B------:R-:W-:Y:S01]  /*4020*/  IMAD R199, R5.reuse, R7, R10 ;  /* 0x0000000705c77224 */ /* 0x040fe200078e020a */
[----:B------:R-:W-:Y:S01]  /*4030*/  LOP3.LUT R7, R2, 0x6a, RZ, 0xfc, !PT ;  /* 0x0000006a02077812 */ /* 0x000fe200078efcff */
[----:B------:R-:W-:Y:S01]  /*4040*/  @!P6 IMAD.MOV R189, RZ, RZ, -R189 ;  /* 0x000000ffffbde224 */ /* 0x000fe200078e0abd */
[----:B------:R-:W-:Y:S01]  /*4050*/  ISETP.GT.U32.AND P6, PT, R5, R197, PT ;  /* 0x000000c50500720c */ /* 0x000fe20003fc4070 */
[----:B------:R-:W-:Y:S01]  /*4060*/  @!P1 IMAD.IADD R195, R195, 0x1, -R5 ;  /* 0x00000001c3c39824 */ /* 0x000fe200078e0a05 */
[C---:B------:R-:W-:Y:S01]  /*4070*/  ISETP.GT.U32.AND P5, PT, R5.reuse, R193, PT ;  /* 0x000000c10500720c */ /* 0x040fe20003fa4070 */
[----:B------:R-:W-:Y:S01]  /*4080*/  @!P2 IMAD.MOV R191, RZ, RZ, -R191 ;  /* 0x000000ffffbfa224 */ /* 0x000fe200078e0abf */
[----:B------:R-:W-:Y:S01]  /*4090*/  ISETP.GT.U32.AND P2, PT, R5, R199, PT ;  /* 0x000000c70500720c */ /* 0x000fe20003f44070 */
[----:B------:R-:W-:Y:S01]  /*40a0*/  @!P4 IMAD.MOV R187, RZ, RZ, -R187 ;  /* 0x000000ffffbbc224 */ /* 0x000fe200078e0abb */
[----:B------:R-:W-:-:S02]  /*40b0*/  ISETP.GE.AND P4, PT, R9, RZ, PT ;  /* 0x000000ff0900720c */ /* 0x000fc40003f86270 */
[----:B------:R-:W-:Y:S02]  /*40c0*/  ISETP.GT.U32.AND P1, PT, R5, R195, PT ;  /* 0x000000c30500720c */ /* 0x000fe40003f24070 */
[----:B------:R-:W-:Y:S02]  /*40d0*/  IABS R8, R7 ;  /* 0x0000000700087213 */ /* 0x000fe40000000000 */
[----:B------:R-:W-:Y:S01]  /*40e0*/  IABS R10, R13 ;  /* 0x0000000d000a7213 */ /* 0x000fe20000000000 */
[--C-:B------:R-:W-:Y:S02]  /*40f0*/  @!P6 IMAD.IADD R197, R197, 0x1, -R5.reuse ;  /* 0x00000001c5c5e824 */ /* 0x100fe400078e0a05 */
[--C-:B------:R-:W-:Y:S01]  /*4100*/  @!P5 IMAD.IADD R193, R193, 0x1, -R5.reuse ;  /* 0x00000001c1c1d824 */ /* 0x100fe200078e0a05 */
[----:B------:R-:W-:Y:S01]  /*4110*/  ISETP.GE.AND P5, PT, R11, RZ, PT ;  /* 0x000000ff0b00720c */ /* 0x000fe20003fa6270 */
[----:B------:R-:W-:Y:S01]  /*4120*/  @!P2 IMAD.IADD R199, R199, 0x1, -R5 ;  /* 0x00000001c7c7a824 */ /* 0x000fe200078e0a05 */
[----:B------:R-:W-:Y:S01]  /*4130*/  ISETP.GT.U32.AND P6, PT, R5, R197, PT ;  /* 0x000000c50500720c */ /* 0x000fe20003fc4070 */
[----:B------:R-:W-:Y:S01]  /*4140*/  IMAD.HI.U32 R6, R3, R8, RZ ;  /* 0x0000000803067227 */ /* 0x000fe200078e00ff */
[----:B------:R-:W-:-:S02]  /*4150*/  LOP3.LUT R11, R2, 0x66, RZ, 0xfc, !PT ;  /* 0x00000066020b7812 */ /* 0x000fc400078efcff */
[----:B------:R-:W-:Y:S01]  /*4160*/  ISETP.GE.AND P2, PT, R13, RZ, PT ;  /* 0x000000ff0d00720c */ /* 0x000fe20003f46270 */
[----:B------:R-:W-:Y:S01]  /*4170*/  @!P1 IMAD.IADD R195, R195, 0x1, -R5 ;  /* 0x00000001c3c39824 */ /* 0x000fe200078e0a05 */
[----:B------:R-:W-:Y:S01]  /*4180*/  ISETP.GE.AND P1, PT, R7, RZ, PT ;  /* 0x000000ff0700720c */ /* 0x000fe20003f26270 */
[----:B------:R-:W-:Y:S01]  /*4190*/  @!P4 IMAD.MOV R193, RZ, RZ, -R193 ;  /* 0x000000ffffc1c224 */ /* 0x000fe200078e0ac1 */
[----:B------:R-:W-:Y:S01]  /*41a0*/  ISETP.GT.U32.AND P4, PT, R5, R199, PT ;  /* 0x000000c70500720c */ /* 0x000fe20003f84070 */
[----:B------:R-:W-:Y:S01]  /*41b0*/  IMAD.HI.U32 R7, R3, R10, RZ ;  /* 0x0000000a03077227 */ /* 0x000fe200078e00ff */
[----:B------:R-:W-:Y:S02]  /*41c0*/  IABS R9, R11 ;  /* 0x0000000b00097213 */ /* 0x000fe40000000000 */
[----:B------:R-:W-:Y:S01]  /*41d0*/  LOP3.LUT R13, R2, 0x62, RZ, 0xfc, !PT ;  /* 0x00000062020d7812 */ /* 0x000fe200078efcff */
[----:B------:R-:W-:Y:S02]  /*41e0*/  IMAD.MOV R6, RZ, RZ, -R6 ;  /* 0x000000ffff067224 */ /* 0x000fe400078e0a06 */
[----:B------:R-:W-:Y:S01]  /*41f0*/  IMAD.MOV R7, RZ, RZ, -R7 ;  /* 0x000000ffff077224 */ /* 0x000fe200078e0a07 */
[----:B------:R-:W-:Y:S01]  /*4200*/  IABS R14, R13 ;  /* 0x0000000d000e7213 */ /* 0x000fe20000000000 */
[----:B------:R-:W-:-:S02]  /*4210*/  IMAD R201, R5, R6, R8 ;  /* 0x0000000605c97224 */ /* 0x000fc400078e0208 */
[----:B------:R-:W-:Y:S02]  /*4220*/  IMAD R203, R5, R7, R10 ;  /* 0x0000000705cb7224 */ /* 0x000fe400078e020a */
[--C-:B------:R-:W-:Y:S01]  /*4230*/  @!P6 IMAD.IADD R197, R197, 0x1, -R5.reuse ;  /* 0x00000001c5c5e824 */ /* 0x100fe200078e0a05 */
[----:B------:R-:W-:Y:S01]  /*4240*/  ISETP.GT.U32.AND P6, PT, R5, R201, PT ;  /* 0x000000c90500720c */ /* 0x000fe20003fc4070 */
[----:B------:R-:W-:Y:S01]  /*4250*/  @!P4 IMAD.IADD R199, R199, 0x1, -R5 ;  /* 0x00000001c7c7c824 */ /* 0x000fe200078e0a05 */
[----:B------:R-:W-:Y:S01]  /*4260*/  ISETP.GT.U32.AND P4, PT, R5, R203, PT ;  /* 0x000000cb0500720c */ /* 0x000fe20003f84070 */
[----:B------:R-:W-:Y:S01]  /*4270*/  IMAD.MOV.U32 R8, RZ, RZ, R9 ;  /* 0x000000ffff087224 */ /* 0x000fe200078e0009 */
[----:B------:R-:W-:Y:S01]  /*4280*/  LOP3.LUT R9, R2, 0x64, RZ, 0xfc, !PT ;  /* 0x0000006402097812 */ /* 0x000fe200078efcff */
[----:B------:R-:W-:Y:S02]  /*4290*/  @!P0 IMAD.MOV R197, RZ, RZ, -R197 ;  /* 0x000000ffffc58224 */ /* 0x000fe400078e0ac5 */
[----:B------:R-:W-:Y:S01]  /*42a0*/  IMAD.HI.U32 R6, R3, R8, RZ ;  /* 0x0000000803067227 */ /* 0x000fe200078e00ff */
[----:B------:R-:W-:-:S03]  /*42b0*/  IABS R10, R9 ;  /* 0x00000009000a7213 */ /* 0x000fc60000000000 */
[----:B------:R-:W-:Y:S02]  /*42c0*/  IMAD.MOV R6, RZ, RZ, -R6 ;  /* 0x000000ffff067224 */ /* 0x000fe400078e0a06 */
[--C-:B------:R-:W-:Y:S02]  /*42d0*/  @!P6 IMAD.IADD R201, R201, 0x1, -R5.reuse ;  /* 0x00000001c9c9e824 */ /* 0x100fe400078e0a05 */
[----:B------:R-:W-:Y:S02]  /*42e0*/  @!P4 IMAD.IADD R203, R203, 0x1, -R5 ;  /* 0x00000001cbcbc824 */ /* 0x000fe400078e0a05 */
[C---:B------:R-:W-:Y:S01]  /*42f0*/  IMAD R205, R5.reuse, R6, R8 ;  /* 0x0000000605cd7224 */ /* 0x040fe200078e0208 */
[----:B------:R-:W-:Y:S01]  /*4300*/  ISETP.GT.U32.AND P4, PT, R5, R201, PT ;  /* 0x000000c90500720c */ /* 0x000fe20003f84070 */
[----:B------:R-:W-:Y:S01]  /*4310*/  IMAD.HI.U32 R6, R3, R10, RZ ;  /* 0x0000000a03067227 */ /* 0x000fe200078e00ff */
[C---:B------:R-:W-:Y:S02]  /*4320*/  ISETP.GT.U32.AND P0, PT, R5.reuse, R203, PT ;  /* 0x000000cb0500720c */ /* 0x040fe40003f04070 */
[----:B------:R-:W-:Y:S01]  /*4330*/  IABS R8, R15 ;  /* 0x0000000f00087213 */ /* 0x000fe20000000000 */
[----:B------:R-:W-:Y:S01]  /*4340*/  IMAD.MOV R6, RZ, RZ, -R6 ;  /* 0x000000ffff067224 */ /* 0x000fe200078e0a06 */
[----:B------:R-:W-:Y:S01]  /*4350*/  ISETP.GT.U32.AND P6, PT, R5, R205, PT ;  /* 0x000000cd0500720c */ /* 0x000fe20003fc4070 */
[----:B------:R-:W-:-:S04]  /*4360*/  IMAD.HI.U32 R7, R3, R14, RZ ;  /* 0x0000000e03077227 */ /* 0x000fc800078e00ff */
[----:B------:R-:W-:Y:S01]  /*4370*/  IMAD R207, R5, R6, R10 ;  /* 0x0000000605cf7224 */ /* 0x000fe200078e020a */
[----:B------:R-:W-:Y:S01]  /*4380*/  IABS R10, R16 ;  /* 0x00000010000a7213 */ /* 0x000fe20000000000 */
[----:B------:R-:W-:Y:S02]  /*4390*/  @!P4 IMAD.IADD R201, R201, 0x1, -R5 ;  /* 0x00000001c9c9c824 */ /* 0x000fe400078e0a05 */
[----:B------:R-:W-:Y:S01]  /*43a0*/  IMAD.MOV R7, RZ, RZ, -R7 ;  /* 0x000000ffff077224 */ /* 0x000fe200078e0a07 */
[----:B------:R-:W-:Y:S01]  /*43b0*/  ISETP.GT.U32.AND P4, PT, R5, R207, PT ;  /* 0x000000cf0500720c */ /* 0x000fe20003f84070 */
[----:B------:R-:W-:-:S04]  /*43c0*/  IMAD.HI.U32 R6, R3, R8, RZ ;  /* 0x0000000803067227 */ /* 0x000fc800078e00ff */
[----:B------:R-:W-:Y:S02]  /*43d0*/  IMAD R209, R5, R7, R14 ;  /* 0x0000000705d17224 */ /* 0x000fe400078e020e */
[----:B------:R-:W-:Y:S02]  /*43e0*/  @!P5 IMAD.MOV R199, RZ, RZ, -R199 ;  /* 0x000000ffffc7d224 */ /* 0x000fe400078e0ac7 */
[--C-:B------:R-:W-:Y:S01]  /*43f0*/  @!P0 IMAD.IADD R203, R203, 0x1, -R5.reuse ;  /* 0x00000001cbcb8824 */ /* 0x100fe200078e0a05 */
[----:B------:R-:W-:Y:S01]  /*4400*/  ISETP.GT.U32.AND P5, PT, R5, R209, PT ;  /* 0x000000d10500720c */ /* 0x000fe20003fa4070 */
[----:B------:R-:W-:Y:S02]  /*4410*/  IMAD.MOV R6, RZ, RZ, -R6 ;  /* 0x000000ffff067224 */ /* 0x000fe400078e0a06 */
[----:B------:R-:W-:Y:S01]  /*4420*/  @!P4 IMAD.IADD R207, R207, 0x1, -R5 ;  /* 0x00000001cfcfc824 */ /* 0x000fe200078e0a05 */
[----:B------:R-:W-:Y:S01]  /*4430*/  ISETP.GE.AND P4, PT, R15, RZ, PT ;  /* 0x000000ff0f00720c */ /* 0x000fe20003f86270 */
[----:B------:R-:W-:Y:S01]  /*4440*/  @!P2 IMAD.MOV R203, RZ, RZ, -R203 ;  /* 0x000000ffffcba224 */ /* 0x000fe200078e0acb */
[----:B------:R-:W-:Y:S01]  /*4450*/  LOP3.LUT R15, R2, 0x50, RZ, 0xfc, !PT ;  /* 0x00000050020f7812 */ /* 0x000fe200078efcff */
[C---:B------:R-:W-:Y:S01]  /*4460*/  IMAD R211, R5.reuse, R6, R8 ;  /* 0x0000000605d37224 */ /* 0x040fe200078e0208 */
[----:B------:R-:W-:Y:S01]  /*4470*/  ISETP.GT.U32.AND P2, PT, R5, R207, PT ;  /* 0x000000cf0500720c */ /* 0x000fe20003f44070 */
[----:B------:R-:W-:-:S03]  /*4480*/  IMAD.HI.U32 R6, R3, R10, RZ ;  /* 0x0000000a03067227 */ /* 0x000fc600078e00ff */
[----:B------:R-:W-:Y:S01]  /*4490*/  ISETP.GT.U32.AND P0, PT, R5, R211, PT ;  /* 0x000000d30500720c */ /* 0x000fe20003f04070 */
[----:B------:R-:W-:Y:S02]  /*44a0*/  IMAD.MOV R6, RZ, RZ, -R6 ;  /* 0x000000ffff067224 */ /* 0x000fe400078e0a06 */
[--C-:B------:R-:W-:Y:S02]  /*44b0*/  @!P6 IMAD.IADD R205, R205, 0x1, -R5.reuse ;  /* 0x00000001cdcde824 */ /* 0x100fe400078e0a05 */
[--C-:B------:R-:W-:Y:S02]  /*44c0*/  @!P5 IMAD.IADD R209, R209, 0x1, -R5.reuse ;  /* 0x00000001d1d1d824 */ /* 0x100fe400078e0a05 */
[C---:B------:R-:W-:Y:S01]  /*44d0*/  IMAD R213, R5.reuse, R6, R10 ;  /* 0x0000000605d57224 */ /* 0x040fe200078e020a */
[----:B------:R-:W-:Y:S01]  /*44e0*/  ISETP.GT.U32.AND P6, PT, R5, R205, PT ;  /* 0x000000cd0500720c */ /* 0x000fe20003fc4070 */
[----:B------:R-:W-:Y:S01]  /*44f0*/  @!P2 IMAD.IADD R207, R207, 0x1, -R5 ;  /* 0x00000001cfcfa824 */ /* 0x000fe200078e0a05 */
[C---:B------:R-:W-:Y:S01]  /*4500*/  ISETP.GT.U32.AND P5, PT, R5.reuse, R209, PT ;  /* 0x000000d10500720c */ /* 0x040fe20003fa4070 */
[----:B------:R-:W-:Y:S01]  /*4510*/  @!P1 IMAD.MOV R201, RZ, RZ, -R201 ;  /* 0x000000ffffc99224 */ /* 0x000fe200078e0ac9 */
[----:B------:R-:W-:Y:S01]  /*4520*/  ISETP.GT.U32.AND P2, PT, R5, R213, PT ;  /* 0x000000d50500720c */ /* 0x000fe20003f44070 */
[----:B------:R-:W-:Y:S01]  /*4530*/  @!P0 IMAD.IADD R211, R211, 0x1, -R5 ;  /* 0x00000001d3d38824 */ /* 0x000fe200078e0a05 */
[----:B------:R-:W-:Y:S01]  /*4540*/  ISETP.GE.AND P1, PT, R9, RZ, PT ;  /* 0x000000ff0900720c */ /* 0x000fe20003f26270 */
[----:B------:R-:W-:Y:S01]  /*4550*/  @!P3 IMAD.MOV R195, RZ, RZ, -R195 ;  /* 0x000000ffffc3b224 */ /* 0x000fe200078e0ac3 */
[----:B------:R-:W-:-:S02]  /*4560*/  LOP3.LUT R6, R2, 0x5c, RZ, 0xfc, !PT ;  /* 0x0000005c02067812 */ /* 0x000fc400078efcff */
[----:B------:R-:W-:Y:S02]  /*4570*/  LOP3.LUT R9, R2, 0x5a, RZ, 0xfc, !PT ;  /* 0x0000005a02097812 */ /* 0x000fe400078efcff */
[----:B------:R-:W-:Y:S01]  /*4580*/  IABS R8, R6 ;  /* 0x0000000600087213 */ /* 0x000fe20000000000 */
[--C-:B------:R-:W-:Y:S01]  /*4590*/  @!P6 IMAD.IADD R205, R205, 0x1, -R5.reuse ;  /* 0x00000001cdcde824 */ /* 0x100fe200078e0a05 */
[----:B------:R-:W-:Y:S01]  /*45a0*/  ISETP.GT.U32.AND P0, PT, R5, R211, PT ;  /* 0x000000d30500720c */ /* 0x000fe20003f04070 */
[--C-:B------:R-:W-:Y:S01]  /*45b0*/  @!P5 IMAD.IADD R209, R209, 0x1, -R5.reuse ;  /* 0x00000001d1d1d824 */ /* 0x100fe200078e0a05 */
[----:B------:R-:W-:Y:S01]  /*45c0*/  ISETP.GE.AND P6, PT, R13, RZ, PT ;  /* 0x000000ff0d00720c */ /* 0x000fe20003fc6270 */
[----:B------:R-:W-:Y:S01]  /*45d0*/  @!P2 IMAD.IADD R213, R213, 0x1, -R5 ;  /* 0x00000001d5d5a824 */ /* 0x000fe200078e0a05 */
[----:B------:R-:W-:Y:S01]  /*45e0*/  IABS R10, R9 ;  /* 0x00000009000a7213 */ /* 0x000fe20000000000 */
[----:B------:R-:W-:Y:S01]  /*45f0*/  @!P1 IMAD.MOV R207, RZ, RZ, -R207 ;  /* 0x000000ffffcf9224 */ /* 0x000fe200078e0acf */
[----:B------:R-:W-:Y:S01]  /*4600*/  ISETP.GE.AND P5, PT, R6, RZ, PT ;  /* 0x000000ff0600720c */ /* 0x000fe20003fa6270 */
[----:B------:R-:W-:Y:S01]  /*4610*/  IMAD.HI.U32 R6, R3, R8, RZ ;  /* 0x0000000803067227 */ /* 0x000fe200078e00ff */
[----:B------:R-:W-:-:S02]  /*4620*/  ISETP.GT.U32.AND P1, PT, R5, R213, PT ;  /* 0x000000d50500720c */ /* 0x000fc40003f24070 */
[----:B------:R-:W-:Y:S01]  /*4630*/  ISETP.GE.AND P3, PT, R11, RZ, PT ;  /* 0x000000ff0b00720c */ /* 0x000fe20003f66270 */
[----:B------:R-:W-:Y:S01]  /*4640*/  IMAD.HI.U32 R7, R3, R10, RZ ;  /* 0x0000000a03077227 */ /* 0x000fe200078e00ff */
[C---:B------:R-:W-:Y:S02]  /*4650*/  LOP3.LUT R11, R2.reuse, 0x58, RZ, 0xfc, !PT ;  /* 0x00000058020b7812 */ /* 0x040fe400078efcff */
[C---:B------:R-:W-:Y:S01]  /*4660*/  LOP3.LUT R13, R2.reuse, 0x52, RZ, 0xfc, !PT ;  /* 0x00000052020d7812 */ /* 0x040fe200078efcff */
[----:B------:R-:W-:Y:S01]  /*4670*/  IMAD.MOV R6, RZ, RZ, -R6 ;  /* 0x000000ffff067224 */ /* 0x000fe200078e0a06 */
[----:B------:R-:W-:Y:S01]  /*4680*/  ISETP.GE.AND P2, PT, R11, RZ, PT ;  /* 0x000000ff0b00720c */ /* 0x000fe20003f46270 */
[----:B------:R-:W-:Y:S01]  /*4690*/  IMAD.MOV R7, RZ, RZ, -R7 ;  /* 0x000000ffff077224 */ /* 0x000fe200078e0a07 */
[----:B------:R-:W-:Y:S01]  /*46a0*/  IABS R14, R13 ;  /* 0x0000000d000e7213 */ /* 0x000fe20000000000 */
[----:B------:R-:W-:Y:S02]  /*46b0*/  IMAD R215, R5, R6, R8 ;  /* 0x0000000605d77224 */ /* 0x000fe400078e0208 */
[----:B------:R-:W-:Y:S01]  /*46c0*/  @!P0 IMAD.IADD R211, R211, 0x1, -R5 ;  /* 0x00000001d3d38824 */ /* 0x000fe200078e0a05 */
[----:B------:R-:W-:Y:S01]  /*46d0*/  ISETP.GE.AND P0, PT, R9, RZ, PT ;  /* 0x000000ff0900720c */ /* 0x000fe20003f06270 */
[C---:B------:R-:W-:Y:S01]  /*46e0*/  IMAD R217, R5.reuse, R7, R10 ;  /* 0x0000000705d97224 */ /* 0x040fe200078e020a */
[----:B------:R-:W-:Y:S01]  /*46f0*/  IABS R9, R11 ;  /* 0x0000000b00097213 */ /* 0x000fe20000000000 */
[----:B------:R-:W-:Y:S01]  /*4700*/  @!P6 IMAD.MOV R209, RZ, RZ, -R209 ;  /* 0x000000ffffd1e224 */ /* 0x000fe200078e0ad1 */
[----:B------:R-:W-:Y:S01]  /*4710*/  ISETP.GT.U32.AND P6, PT, R5, R215, PT ;  /* 0x000000d70500720c */ /* 0x000fe20003fc4070 */
[----:B------:R-:W-:Y:S01]  /*4720*/  @!P1 IMAD.IADD R213, R213, 0x1, -R5 ;  /* 0x00000001d5d59824 */ /* 0x000fe200078e0a05 */
[----:B------:R-:W-:Y:S01]  /*4730*/  ISETP.GT.U32.AND P1, PT, R5, R217, PT ;  /* 0x000000d90500720c */ /* 0x000fe20003f24070 */
[----:B------:R-:W-:Y:S01]  /*4740*/  IMAD.MOV.U32 R8, RZ, RZ, R9 ;  /* 0x000000ffff087224 */ /* 0x000fe200078e0009 */
[C---:B------:R-:W-:Y:S01]  /*4750*/  LOP3.LUT R7, R2.reuse, 0x56, RZ, 0xfc, !PT ;  /* 0x0000005602077812 */ /* 0x040fe200078efcff */
[----:B------:R-:W-:Y:S01]  /*4760*/  @!P3 IMAD.MOV R205, RZ, RZ, -R205 ;  /* 0x000000ffffcdb224 */ /* 0x000fe200078e0acd */
[----:B------:R-:W-:Y:S01]  /*4770*/  LOP3.LUT R11, R2, 0x54, RZ, 0xfc, !PT ;  /* 0x00000054020b7812 */ /* 0x000fe200078efcff */
[----:B------:R-:W-:Y:S01]  /*4780*/  IMAD.HI.U32 R6, R3, R8, RZ ;  /* 0x0000000803067227 */ /* 0x000fe200078e00ff */
[----:B------:R-:W-:-:S02]  /*4790*/  IABS R10, R7 ;  /* 0x00000007000a7213 */ /* 0x000fc40000000000 */
[----:B------:R-:W-:Y:S01]  /*47a0*/  ISETP.GE.AND P3, PT, R16, RZ, PT ;  /* 0x000000ff1000720c */ /* 0x000fe20003f66270 */
[----:B------:R-:W-:Y:S01]  /*47b0*/  IMAD.MOV R6, RZ, RZ, -R6 ;  /* 0x000000ffff067224 */ /* 0x000fe200078e0a06 */
[----:B------:R-:W-:Y:S01]  /*47c0*/  IABS R9, R15 ;  /* 0x0000000f00097213 */ /* 0x000fe20000000000 */
[--C-:B------:R-:W-:Y:S02]  /*47d0*/  @!P6 IMAD.IADD R215, R215, 0x1, -R5.reuse ;  /* 0x00000001d7d7e824 */ /* 0x100fe400078e0a05 */
[----:B------:R-:W-:Y:S01]  /*47e0*/  IMAD R219, R5, R6, R8 ;  /* 0x0000000605db7224 */ /* 0x000fe200078e0208 */
[----:B------:R-:W-:Y:S01]  /*47f0*/  IABS R8, R11 ;  /* 0x0000000b00087213 */ /* 0x000fe20000000000 */
[----:B------:R-:W-:Y:S01]  /*4800*/  @!P1 IMAD.IADD R217, R217, 0x1, -R5 ;  /* 0x00000001d9d99824 */ /* 0x000fe200078e0a05 */
[----:B------:R-:W-:Y:S01]  /*4810*/  ISETP.GT.U32.AND P1, PT, R5, R215, PT ;  /* 0x000000d70500720c */ /* 0x000fe20003f24070 */
[----:B------:R-:W-:Y:S01]  /*4820*/  IMAD.HI.U32 R6, R3, R10, RZ ;  /* 0x0000000a03067227 */ /* 0x000fe200078e00ff */
[----:B------:R-:W-:-:S03]  /*4830*/  ISETP.GT.U32.AND P6, PT, R5, R219, PT ;  /* 0x000000db0500720c */ /* 0x000fc60003fc4070 */
[----:B------:R-:W-:Y:S02]  /*4840*/  IMAD.MOV R221, RZ, RZ, -R6 ;  /* 0x000000ffffdd7224 */ /* 0x000fe400078e0a06 */
[----:B------:R-:W-:-:S04]  /*4850*/  IMAD.HI.U32 R6, R3, R8, RZ ;  /* 0x0000000803067227 */ /* 0x000fc800078e00ff */
[----:B------:R-:W-:Y:S02]  /*4860*/  IMAD.MOV R6, RZ, RZ, -R6 ;  /* 0x000000ffff067224 */ /* 0x000fe400078e0a06 */
[----:B------:R-:W-:Y:S02]  /*4870*/  @!P1 IMAD.IADD R215, R215, 0x1, -R5 ;  /* 0x00000001d7d79824 */ /* 0x000fe400078e0a05 */
[----:B------:R-:W-:Y:S02]  /*4880*/  IMAD R223, R5, R6, R8 ;  /* 0x0000000605df7224 */ /* 0x000fe400078e0208 */
[----:B------:R-:W-:Y:S01]  /*4890*/  @!P4 IMAD.MOV R211, RZ, RZ, -R211 ;  /* 0x000000ffffd3c224 */ /* 0x000fe200078e0ad3 */
[----:B------:R-:W-:Y:S01]  /*48a0*/  ISETP.GE.AND P4, PT, R7, RZ, PT ;  /* 0x000000ff0700720c */ /* 0x000fe20003f86270 */
[----:B------:R-:W-:Y:S01]  /*48b0*/  @!P6 IMAD.IADD R219, R219, 0x1, -R5 ;  /* 0x00000001dbdbe824 */ /* 0x000fe200078e0a05 */
[C---:B------:R-:W-:Y:S01]  /*48c0*/  ISETP.GT.U32.AND P6, PT, R5.reuse, R217, PT ;  /* 0x000000d90500720c */ /* 0x040fe20003fc4070 */
[----:B------:R-:W-:Y:S01]  /*48d0*/  @!P5 IMAD.MOV R215, RZ, RZ, -R215 ;  /* 0x000000ffffd7d224 */ /* 0x000fe200078e0ad7 */
[----:B------:R-:W-:Y:S01]  /*48e0*/  ISETP.GT.U32.AND P5, PT, R5, R223, PT ;  /* 0x000000df0500720c */ /* 0x000fe20003fa4070 */
[----:B------:R-:W-:-:S04]  /*48f0*/  IMAD.HI.U32 R7, R3, R14, RZ ;  /* 0x0000000e03077227 */ /* 0x000fc800078e00ff */
[----:B------:R-:W-:Y:S01]  /*4900*/  IMAD.MOV.U32 R8, RZ, RZ, R9 ;  /* 0x000000ffff087224 */ /* 0x000fe200078e0009 */
[----:B------:R-:W-:Y:S01]  /*4910*/  LOP3.LUT R9, R2, 0x4e, RZ, 0xfc, !PT ;  /* 0x0000004e02097812 */ /* 0x000fe200078efcff */
[----:B------:R-:W-:Y:S02]  /*4920*/  IMAD.MOV R7, RZ, RZ, -R7 ;  /* 0x000000ffff077224 */ /* 0x000fe400078e0a07 */
[----:B------:R-:W-:-:S04]  /*4930*/  IMAD.HI.U32 R6, R3, R8, RZ ;  /* 0x0000000803067227 */ /* 0x000fc800078e00ff */
[----:B------:R-:W-:Y:S01]  /*4940*/  @!P3 IMAD.MOV R213, RZ, RZ, -R213 ;  /* 0x000000ffffd5b224 */ /* 0x000fe200078e0ad5 */
[C---:B------:R-:W-:Y:S01]  /*4950*/  ISETP.GT.U32.AND P3, PT, R5.reuse, R219, PT ;  /* 0x000000db0500720c */ /* 0x040fe20003f64070 */
[----:B------:R-:W-:Y:S01]  /*4960*/  IMAD R225, R5, R7, R14 ;  /* 0x0000000705e17224 */ /* 0x000fe200078e020e */
[----:B------:R-:W-:Y:S01]  /*4970*/  IABS R7, R9 ;  /* 0x0000000900077213 */ /* 0x000fe20000000000 */
[----:B------:R-:W-:Y:S02]  /*4980*/  IMAD.MOV R6, RZ, RZ, -R6 ;  /* 0x000000ffff067224 */ /* 0x000fe400078e0a06 */
[--C-:B------:R-:W-:Y:S01]  /*4990*/  @!P6 IMAD.IADD R217, R217, 0x1, -R5.reuse ;  /* 0x00000001d9d9e824 */ /* 0x100fe200078e0a05 */
[----:B------:R-:W-:Y:S01]  /*49a0*/  ISETP.GT.U32.AND P6, PT, R5, R225, PT ;  /* 0x000000e10500720c */ /* 0x000fe20003fc4070 */
[----:B------:R-:W-:Y:S02]  /*49b0*/  @!P5 IMAD.IADD R223, R223, 0x1, -R5 ;  /* 0x00000001dfdfd824 */ /* 0x000fe400078e0a05 */
[----:B------:R-:W-:-:S02]  /*49c0*/  IMAD R227, R5, R6, R8 ;  /* 0x0000000605e37224 */ /* 0x000fc400078e0208 */
[----:B------:R-:W-:Y:S01]  /*49d0*/  IMAD.MOV.U32 R8, RZ, RZ, R7 ;  /* 0x000000ffff087224 */ /* 0x000fe200078e0007 */
[----:B------:R-:W-:Y:S01]  /*49e0*/  LOP3.LUT R7, R2, 0x4a, RZ, 0xfc, !PT ;  /* 0x0000004a02077812 */ /* 0x000fe200078efcff */
[----:B------:R-:W-:Y:S01]  /*49f0*/  @!P0 IMAD.MOV R217, RZ, RZ, -R217 ;  /* 0x000000ffffd98224 */ /* 0x000fe200078e0ad9 */
[----:B------:R-:W-:Y:S01]  /*4a00*/  ISETP.GT.U32.AND P0, PT, R5, R223, PT ;  /* 0x000000df0500720c */ /* 0x000fe20003f04070 */
[----:B------:R-:W-:-:S04]  /*4a10*/  IMAD.HI.U32 R6, R3, R8, RZ ;  /* 0x0000000803067227 */ /* 0x000fc800078e00ff */
[--C-:B------:R-:W-:Y:S01]  /*4a20*/  @!P3 IMAD.IADD R219, R219, 0x1, -R5.reuse ;  /* 0x00000001dbdbb824 */ /* 0x100fe200078e0a05 */
[----:B------:R-:W-:Y:S01]  /*4a30*/  ISETP.GE.AND P3, PT, R11, RZ, PT ;  /* 0x000000ff0b00720c */ /* 0x000fe20003f66270 */
[----:B------:R-:W-:Y:S01]  /*4a40*/  IMAD.MOV R6, RZ, RZ, -R6 ;  /* 0x000000ffff067224 */ /* 0x000fe200078e0a06 */
[----:B------:R-:W-:Y:S01]  /*4a50*/  LOP3.LUT R11, R2, 0x4c, RZ, 0xfc, !PT ;  /* 0x0000004c020b7812 */ /* 0x000fe200078efcff */
[C---:B------:R-:W-:Y:S02]  /*4a60*/  IMAD R221, R5.reuse, R221, R10 ;  /* 0x000000dd05dd7224 */ /* 0x040fe400078e020a */
        /* <DEDUP_REMOVED lines=8> */
[C---:B------:R-:W-:Y:S01]  /*4af0*/  ISETP.GT.U32.AND P6, PT, R5.reuse, R225, PT ;  /* 0x000000e10500720c */ /* 0x040fe20003fc4070 */
[----:B------:R-:W-:Y:S02]  /*4b00*/  IMAD.MOV R231, RZ, RZ, -R6 ;  /* 0x000000ffffe77224 */ /* 0x000fe400078e0a06 */
[----:B------:R-:W-:Y:S02]  /*4b10*/  @!P3 IMAD.MOV R223, RZ, RZ, -R223 ;  /* 0x000000ffffdfb224 */ /* 0x000fe400078e0adf */
[----:B------:R-:W-:Y:S02]  /*4b20*/  IMAD R231, R5, R231, R10 ;  /* 0x000000e705e77224 */ /* 0x000fe400078e020a */
[--C-:B------:R-:W-:Y:S01]  /*4b30*/  @!P1 IMAD.IADD R221, R221, 0x1, -R5.reuse ;  /* 0x00000001dddd9824 */ /* 0x100fe200078e0a05 */
[----:B------:R-:W-:Y:S01]  /*4b40*/  ISETP.GE.AND P1, PT, R13, RZ, PT ;  /* 0x000000ff0d00720c */ /* 0x000fe20003f26270 */
[----:B------:R-:W-:Y:S01]  /*4b50*/  @!P0 IMAD.IADD R229, R229, 0x1, -R5 ;  /* 0x00000001e5e58824 */ /* 0x000fe200078e0a05 */
[C---:B------:R-:W-:Y:S01]  /*4b60*/  ISETP.GT.U32.AND P3, PT, R5.reuse, R231, PT ;  /* 0x000000e70500720c */ /* 0x040fe20003f64070 */
[----:B------:R-:W-:Y:S01]  /*4b70*/  @!P2 IMAD.MOV R219, RZ, RZ, -R219 ;  /* 0x000000ffffdba224 */ /* 0x000fe200078e0adb */
[----:B------:R-:W-:Y:S01]  /*4b80*/  ISETP.GT.U32.AND P5, PT, R5, R221, PT ;  /* 0x000000dd0500720c */ /* 0x000fe20003fa4070 */
[----:B------:R-:W-:Y:S01]  /*4b90*/  IMAD.HI.U32 R6, R3, R8, RZ ;  /* 0x0000000803067227 */ /* 0x000fe200078e00ff */
[----:B------:R-:W-:-:S02]  /*4ba0*/  ISETP.GT.U32.AND P2, PT, R5, R227, PT ;  /* 0x000000e30500720c */ /* 0x000fc40003f44070 */
[----:B------:R-:W-:Y:S01]  /*4bb0*/  ISETP.GT.U32.AND P0, PT, R5, R229, PT ;  /* 0x000000e50500720c */ /* 0x000fe20003f04070 */
[----:B------:R-:W-:Y:S01]  /*4bc0*/  IMAD.MOV R6, RZ, RZ, -R6 ;  /* 0x000000ffff067224 */ /* 0x000fe200078e0a06 */
[C---:B------:R-:W-:Y:S01]  /*4bd0*/  LOP3.LUT R13, R2.reuse, 0x3c, RZ, 0xfc, !PT ;  /* 0x0000003c020d7812 */ /* 0x040fe200078efcff */
[--C-:B------:R-:W-:Y:S01]  /*4be0*/  @!P6 IMAD.IADD R225, R225, 0x1, -R5.reuse ;  /* 0x00000001e1e1e824 */ /* 0x100fe200078e0a05 */
[----:B------:R-:W-:Y:S01]  /*4bf0*/  ISETP.GE.AND P6, PT, R9, RZ, PT ;  /* 0x000000ff0900720c */ /* 0x000fe20003fc6270 */
[----:B------:R-:W-:Y:S01]  /*4c00*/  IMAD R233, R5, R6, R8 ;  /* 0x0000000605e97224 */ /* 0x000fe200078e0208 */
[C---:B------:R-:W-:Y:S01]  /*4c10*/  LOP3.LUT R9, R2.reuse, 0x48, RZ, 0xfc, !PT ;  /* 0x0000004802097812 */ /* 0x040fe200078efcff */
[--C-:B------:R-:W-:Y:S01]  /*4c20*/  @!P3 IMAD.IADD R231, R231, 0x1, -R5.reuse ;  /* 0x00000001e7e7b824 */ /* 0x100fe200078e0a05 */
[----:B------:R-:W-:Y:S01]  /*4c30*/  LOP3.LUT R8, R2, 0x44, RZ, 0xfc, !PT ;  /* 0x0000004402087812 */ /* 0x000fe200078efcff */
[--C-:B------:R-:W-:Y:S01]  /*4c40*/  @!P5 IMAD.IADD R221, R221, 0x1, -R5.reuse ;  /* 0x00000001ddddd824 */ /* 0x100fe200078e0a05 */
[----:B------:R-:W-:Y:S01]  /*4c50*/  IABS R10, R9 ;  /* 0x00000009000a7213 */ /* 0x000fe20000000000 */
[--C-:B------:R-:W-:Y:S01]  /*4c60*/  @!P2 IMAD.IADD R227, R227, 0x1, -R5.reuse ;  /* 0x00000001e3e3a824 */ /* 0x100fe200078e0a05 */
[----:B------:R-:W-:Y:S01]  /*4c70*/  ISETP.GT.U32.AND P3, PT, R5, R231, PT ;  /* 0x000000e70500720c */ /* 0x000fe20003f64070 */
[----:B------:R-:W-:Y:S01]  /*4c80*/  @!P0 IMAD.IADD R229, R229, 0x1, -R5 ;  /* 0x00000001e5e58824 */ /* 0x000fe200078e0a05 */
[----:B------:R-:W-:Y:S01]  /*4c90*/  ISETP.GT.U32.AND P0, PT, R5, R233, PT ;  /* 0x000000e90500720c */ /* 0x000fe20003f04070 */
[----:B------:R-:W-:Y:S01]  /*4ca0*/  @!P4 IMAD.MOV R221, RZ, RZ, -R221 ;  /* 0x000000ffffddc224 */ /* 0x000fe200078e0add */
[----:B------:R-:W-:Y:S01]  /*4cb0*/  ISETP.GE.AND P2, PT, R11, RZ, PT ;  /* 0x000000ff0b00720c */ /* 0x000fe20003f46270 */
[----:B------:R-:W-:Y:S01]  /*4cc0*/  IMAD.HI.U32 R6, R3, R10, RZ ;  /* 0x0000000a03067227 */ /* 0x000fe200078e00ff */
[----:B------:R-:W-:-:S02]  /*4cd0*/  ISETP.GT.U32.AND P4, PT, R5, R227, PT ;  /* 0x000000e30500720c */ /* 0x000fc40003f84070 */
[----:B------:R-:W-:Y:S01]  /*4ce0*/  ISETP.GE.AND P5, PT, R15, RZ, PT ;  /* 0x000000ff0f00720c */ /* 0x000fe20003fa6270 */
[----:B------:R-:W-:Y:S01]  /*4cf0*/  IMAD.MOV R6, RZ, RZ, -R6 ;  /* 0x000000ffff067224 */ /* 0x000fe200078e0a06 */
[----:B------:R-:W-:Y:S01]  /*4d00*/  LOP3.LUT R11, R2, 0x3e, RZ, 0xfc, !PT ;  /* 0x0000003e020b7812 */ /* 0x000fe200078efcff */
[----:B------:R-:W-:Y:S01]  /*4d10*/  @!P1 IMAD.MOV R225, RZ, RZ, -R225 ;  /* 0x000000ffffe19224 */ /* 0x000fe200078e0ae1 */
[----:B------:R-:W-:Y:S01]  /*4d20*/  ISETP.GE.AND P1, PT, R7, RZ, PT ;  /* 0x000000ff0700720c */ /* 0x000fe20003f26270 */
[----:B------:R-:W-:Y:S01]  /*4d30*/  @!P6 IMAD.MOV R229, RZ, RZ, -R229 ;  /* 0x000000ffffe5e224 */ /* 0x000fe200078e0ae5 */
[----:B------:R-:W-:Y:S01]  /*4d40*/  ISETP.GE.AND P6, PT, R8, RZ, PT ;  /* 0x000000ff0800720c */ /* 0x000fe20003fc6270 */
[----:B------:R-:W-:Y:S01]  /*4d50*/  IMAD R235, R5, R6, R10 ;  /* 0x0000000605eb7224 */ /* 0x000fe200078e020a */
[C---:B------:R-:W-:Y:S01]  /*4d60*/  LOP3.LUT R7, R2.reuse, 0x46, RZ, 0xfc, !PT ;  /* 0x0000004602077812 */ /* 0x040fe200078efcff */
[--C-:B------:R-:W-:Y:S01]  /*4d70*/  @!P0 IMAD.IADD R233, R233, 0x1, -R5.reuse ;  /* 0x00000001e9e98824 */ /* 0x100fe200078e0a05 */
[----:B------:R-:W-:Y:S01]  /*4d80*/  IABS R8, R8 ;  /* 0x0000000800087213 */ /* 0x000fe20000000000 */
[--C-:B------:R-:W-:Y:S01]  /*4d90*/  @!P3 IMAD.IADD R231, R231, 0x1, -R5.reuse ;  /* 0x00000001e7e7b824 */ /* 0x100fe200078e0a05 */
[----:B------:R-:W-:Y:S01]  /*4da0*/  IABS R14, R7 ;  /* 0x00000007000e7213 */ /* 0x000fe20000000000 */
[----:B------:R-:W-:Y:S01]  /*4db0*/  @!P4 IMAD.IADD R227, R227, 0x1, -R5 ;  /* 0x00000001e3e3c824 */ /* 0x000fe200078e0a05 */
[C---:B------:R-:W-:Y:S01]  /*4dc0*/  ISETP.GT.U32.AND P0, PT, R5.reuse, R233, PT ;  /* 0x000000e90500720c */ /* 0x040fe20003f04070 */
[----:B------:R-:W-:Y:S01]  /*4dd0*/  @!P2 IMAD.MOV R231, RZ, RZ, -R231 ;  /* 0x000000ffffe7a224 */ /* 0x000fe200078e0ae7 */
[----:B------:R-:W-:Y:S01]  /*4de0*/  ISETP.GT.U32.AND P2, PT, R5, R235, PT ;  /* 0x000000eb0500720c */ /* 0x000fe20003f44070 */
[----:B------:R-:W-:Y:S01]  /*4df0*/  IMAD.MOV.U32 R10, RZ, RZ, R8 ;  /* 0x000000ffff0a7224 */ /* 0x000fe200078e0008 */
[----:B------:R-:W-:Y:S01]  /*4e00*/  LOP3.LUT R8, R2, 0x42, RZ, 0xfc, !PT ;  /* 0x0000004202087812 */ /* 0x000fe200078efcff */
[----:B------:R-:W-:Y:S01]  /*4e10*/  @!P5 IMAD.MOV R227, RZ, RZ, -R227 ;  /* 0x000000ffffe3d224 */ /* 0x000fe200078e0ae3 */
[----:B------:R-:W-:Y:S01]  /*4e20*/  ISETP.GE.AND P5, PT, R7, RZ, PT ;  /* 0x000000ff0700720c */ /* 0x000fe20003fa6270 */
[----:B------:R-:W-:Y:S01]  /*4e30*/  IMAD.HI.U32 R6, R3, R14, RZ ;  /* 0x0000000e03067227 */ /* 0x000fe200078e00ff */
[----:B------:R-:W-:-:S02]  /*4e40*/  ISETP.GE.AND P3, PT, R8, RZ, PT ;  /* 0x000000ff0800720c */ /* 0x000fc40003f66270 */
[----:B------:R-:W-:Y:S01]  /*4e50*/  IABS R8, R8 ;  /* 0x0000000800087213 */ /* 0x000fe20000000000 */
[----:B------:R-:W-:Y:S01]  /*4e60*/  IMAD.HI.U32 R7, R3, R10, RZ ;  /* 0x0000000a03077227 */ /* 0x000fe200078e00ff */
[----:B------:R-:W-:Y:S02]  /*4e70*/  ISETP.GE.AND P4, PT, R9, RZ, PT ;  /* 0x000000ff0900720c */ /* 0x000fe40003f86270 */
[C---:B------:R-:W-:Y:S01]  /*4e80*/  LOP3.LUT R9, R2.reuse, 0x40, RZ, 0xfc, !PT ;  /* 0x0000004002097812 */ /* 0x040fe200078efcff */
[----:B------:R-:W-:Y:S01]  /*4e90*/  IMAD.MOV R6, RZ, RZ, -R6 ;  /* 0x000000ffff067224 */ /* 0x000fe200078e0a06 */
[----:B------:R-:W-:Y:S01]  /*4ea0*/  LOP3.LUT R15, R2, 0x3a, RZ, 0xfc, !PT ;  /* 0x0000003a020f7812 */ /* 0x000fe200078efcff */
[----:B------:R-:W-:Y:S02]  /*4eb0*/  IMAD.MOV R7, RZ, RZ, -R7 ;  /* 0x000000ffff077224 */ /* 0x000fe400078e0a07 */
[C---:B------:R-:W-:Y:S01]  /*4ec0*/  IMAD R241, R5.reuse, R6, R14 ;  /* 0x0000000605f17224 */ /* 0x040fe200078e020e */
[----:B------:R-:W-:Y:S01]  /*4ed0*/  IABS R14, R15 ;  /* 0x0000000f000e7213 */ /* 0x000fe20000000000 */
[----:B------:R-:W-:Y:S01]  /*4ee0*/  IMAD R239, R5, R7, R10 ;  /* 0x0000000705ef7224 */ /* 0x000fe200078e020a */
[----:B------:R-:W-:Y:S01]  /*4ef0*/  IABS R7, R9 ;  /* 0x0000000900077213 */ /* 0x000fe20000000000 */
[--C-:B------:R-:W-:Y:S01]  /*4f00*/  @!P0 IMAD.IADD R233, R233, 0x1, -R5.reuse ;  /* 0x00000001e9e98824 */ /* 0x100fe200078e0a05 */
[----:B------:R-:W-:Y:S01]  /*4f10*/  ISETP.GT.U32.AND P0, PT, R5, R241, PT ;  /* 0x000000f10500720c */ /* 0x000fe20003f04070 */
[----:B------:R-:W-:Y:S01]  /*4f20*/  @!P2 IMAD.IADD R235, R235, 0x1, -R5 ;  /* 0x00000001ebeba824 */ /* 0x000fe200078e0a05 */
[----:B------:R-:W-:Y:S01]  /*4f30*/  IABS R10, R11 ;  /* 0x0000000b000a7213 */ /* 0x000fe20000000000 */
[----:B------:R-:W-:Y:S01]  /*4f40*/  @!P1 IMAD.MOV R233, RZ, RZ, -R233 ;  /* 0x000000ffffe99224 */ /* 0x000fe200078e0ae9 */
[----:B------:R-:W-:Y:S01]  /*4f50*/  ISETP.GT.U32.AND P1, PT, R5, R239, PT ;  /* 0x000000ef0500720c */ /* 0x000fe20003f24070 */
[----:B------:R-:W-:Y:S01]  /*4f60*/  IMAD.HI.U32 R6, R3, R8, RZ ;  /* 0x0000000803067227 */ /* 0x000fe200078e00ff */
[----:B------:R-:W-:-:S03]  /*4f70*/  ISETP.GT.U32.AND P2, PT, R5, R235, PT ;  /* 0x000000eb0500720c */ /* 0x000fc60003f44070 */
[----:B------:R-:W-:-:S04]  /*4f80*/  IMAD.MOV R6, RZ, RZ, -R6 ;  /* 0x000000ffff067224 */ /* 0x000fc800078e0a06 */
[----:B------:R-:W-:Y:S02]  /*4f90*/  IMAD R237, R5, R6, R8 ;  /* 0x0000000605ed7224 */ /* 0x000fe400078e0208 */
[----:B------:R-:W-:Y:S01]  /*4fa0*/  IMAD.MOV.U32 R8, RZ, RZ, R7 ;  /* 0x000000ffff087224 */ /* 0x000fe200078e0007 */
[----:B------:R-:W-:Y:S01]  /*4fb0*/  IABS R7, R13 ;  /* 0x0000000d00077213 */ /* 0x000fe20000000000 */
[--C-:B------:R-:W-:Y:S02]  /*4fc0*/  @!P0 IMAD.IADD R241, R241, 0x1, -R5.reuse ;  /* 0x00000001f1f18824 */ /* 0x100fe400078e0a05 */
[--C-:B------:R-:W-:Y:S02]  /*4fd0*/  @!P1 IMAD.IADD R239, R239, 0x1, -R5.reuse ;  /* 0x00000001efef9824 */ /* 0x100fe400078e0a05 */
[----:B------:R-:W-:Y:S01]  /*4fe0*/  @!P2 IMAD.IADD R235, R235, 0x1, -R5 ;  /* 0x00000001ebeba824 */ /* 0x000fe200078e0a05 */
[----:B------:R-:W-:Y:S01]  /*4ff0*/  ISETP.GT.U32.AND P2, PT, R5, R237, PT ;  /* 0x000000ed0500720c */ /* 0x000fe20003f44070 */
[----:B------:R-:W-:Y:S01]  /*5000*/  IMAD.HI.U32 R6, R3, R8, RZ ;  /* 0x0000000803067227 */ /* 0x000fe200078e00ff */
[----:B------:R-:W-:-:S02]  /*5010*/  ISETP.GT.U32.AND P0, PT, R5, R241, PT ;  /* 0x000000f10500720c */ /* 0x000fc40003f04070 */
[----:B------:R-:W-:Y:S01]  /*5020*/  ISETP.GT.U32.AND P1, PT, R5, R239, PT ;  /* 0x000000ef0500720c */ /* 0x000fe20003f24070 */
[----:B------:R-:W-:Y:S02]  /*5030*/  IMAD.MOV R243, RZ, RZ, -R6 ;  /* 0x000000fffff37224 */ /* 0x000fe400078e0a06 */
[----:B------:R-:W-:-:S04]  /*5040*/  IMAD.HI.U32 R6, R3, R10, RZ ;  /* 0x0000000a03067227 */ /* 0x000fc800078e00ff */
[----:B------:R-:W-:Y:S02]  /*5050*/  IMAD.MOV R6, RZ, RZ, -R6 ;  /* 0x000000ffff067224 */ /* 0x000fe400078e0a06 */
[C---:B------:R-:W-:Y:S02]  /*5060*/  IMAD R243, R5.reuse, R243, R8 ;  /* 0x000000f305f37224 */ /* 0x040fe400078e0208 */
[----:B------:R-:W-:Y:S02]  /*5070*/  IMAD R245, R5, R6, R10 ;  /* 0x0000000605f57224 */ /* 0x000fe400078e020a */
[--C-:B------:R-:W-:Y:S01]  /*5080*/  @!P2 IMAD.IADD R237, R237, 0x1, -R5.reuse ;  /* 0x00000001ededa824 */ /* 0x100fe200078e0a05 */
[----:B------:R-:W-:Y:S01]  /*5090*/  ISETP.GE.AND P2, PT, R9, RZ, PT ;  /* 0x000000ff0900720c */ /* 0x000fe20003f46270 */
[--C-:B------:R-:W-:Y:S01]  /*50a0*/  @!P0 IMAD.IADD R241, R241, 0x1, -R5.reuse ;  /* 0x00000001f1f18824 */ /* 0x100fe200078e0a05 */
[----:B------:R-:W-:Y:S01]  /*50b0*/  ISETP.GT.U32.AND P0, PT, R5, R243, PT ;  /* 0x000000f30500720c */ /* 0x000fe20003f04070 */
[----:B------:R-:W-:Y:S01]  /*50c0*/  @!P1 IMAD.IADD R239, R239, 0x1, -R5 ;  /* 0x00000001efef9824 */ /* 0x000fe200078e0a05 */
[C---:B------:R-:W-:Y:S01]  /*50d0*/  ISETP.GT.U32.AND P1, PT, R5.reuse, R245, PT ;  /* 0x000000f50500720c */ /* 0x040fe20003f24070 */
[----:B------:R-:W-:Y:S01]  /*50e0*/  @!P4 IMAD.MOV R235, RZ, RZ, -R235 ;  /* 0x000000ffffebc224 */ /* 0x000fe200078e0aeb */
[----:B------:R-:W-:Y:S01]  /*50f0*/  ISETP.GT.U32.AND P4, PT, R5, R237, PT ;  /* 0x000000ed0500720c */ /* 0x000fe20003f84070 */
[----:B------:R-:W-:Y:S01]  /*5100*/  IMAD.MOV.U32 R8, RZ, RZ, R7 ;  /* 0x000000ffff087224 */ /* 0x000fe200078e0007 */
[----:B------:R-:W-:Y:S01]  /*5110*/  LOP3.LUT R9, R2, 0x38, RZ, 0xfc, !PT ;  /* 0x0000003802097812 */ /* 0x000fe200078efcff */
[----:B------:R-:W-:-:S04]  /*5120*/  IMAD.HI.U32 R7, R3, R14, RZ ;  /* 0x0000000e03077227 */ /* 0x000fc800078e00ff */
[----:B------:R-:W-:-:S04]  /*5130*/  IMAD.HI.U32 R6, R3, R8, RZ ;  /* 0x0000000803067227 */ /* 0x000fc800078e00ff */
[----:B------:R-:W-:Y:S02]  /*5140*/  IMAD.MOV R6, RZ, RZ, -R6 ;  /* 0x000000ffff067224 */ /* 0x000fe400078e0a06 */
[----:B------:R-:W-:Y:S02]  /*5150*/  IMAD.MOV R7, RZ, RZ, -R7 ;  /* 0x000000ffff077224 */ /* 0x000fe400078e0a07 */
[--C-:B------:R-:W-:Y:S01]  /*5160*/  @!P0 IMAD.IADD R243, R243, 0x1, -R5.reuse ;  /* 0x00000001f3f38824 */ /* 0x100fe200078e0a05 */
[----:B------:R-:W-:Y:S01]  /*5170*/  ISETP.GE.AND P0, PT, R11, RZ, PT ;  /* 0x000000ff0b00720c */ /* 0x000fe20003f06270 */
[C---:B------:R-:W-:Y:S01]  /*5180*/  IMAD R247, R5.reuse, R6, R8 ;  /* 0x0000000605f77224 */ /* 0x040fe200078e0208 */
[----:B------:R-:W-:Y:S01]  /*5190*/  IABS R8, R9 ;  /* 0x0000000900087213 */ /* 0x000fe20000000000 */
[----:B------:R-:W-:Y:S01]  /*51a0*/  IMAD R249, R5, R7, R14 ;  /* 0x0000000705f97224 */ /* 0x000fe200078e020e */
[----:B------:R-:W-:Y:S01]  /*51b0*/  LOP3.LUT R7, R2, 0x36, RZ, 0xfc, !PT ;  /* 0x0000003602077812 */ /* 0x000fe200078efcff */
[--C-:B------:R-:W-:Y:S01]  /*51c0*/  @!P1 IMAD.IADD R245, R245, 0x1, -R5.reuse ;  /* 0x00000001f5f59824 */ /* 0x100fe200078e0a05 */
        /* <DEDUP_REMOVED lines=8> */
[----:B------:R-:W-:-:S02]  /*5250*/  IABS R10, R7 ;  /* 0x00000007000a7213 */ /* 0x000fc40000000000 */
[C---:B------:R-:W-:Y:S01]  /*5260*/  LOP3.LUT R11, R2.reuse, 0x30, RZ, 0xfc, !PT ;  /* 0x00000030020b7812 */ /* 0x040fe200078efcff */
[----:B------:R-:W-:Y:S01]  /*5270*/  IMAD.MOV R6, RZ, RZ, -R6 ;  /* 0x000000ffff067224 */ /* 0x000fe200078e0a06 */
[----:B------:R-:W-:Y:S01]  /*5280*/  IABS R14, R17 ;  /* 0x00000011000e7213 */ /* 0x000fe20000000000 */
        /* <DEDUP_REMOVED lines=9> */
[C---:B------:R-:W-:Y:S01]  /*5320*/  ISETP.GT.U32.AND P3, PT, R5.reuse, R247, PT ;  /* 0x000000f70500720c */ /* 0x040fe20003f64070 */
[----:B------:R-:W-:Y:S01]  /*5330*/  @!P2 IMAD.MOV R243, RZ, RZ, -R243 ;  /* 0x000000fffff3a224 */ /* 0x000fe200078e0af3 */
[----:B------:R-:W-:Y:S01]  /*5340*/  IABS R32, R7 ;  /* 0x0000000700207213 */ /* 0x000fe20000000000 */
[----:B------:R-:W-:Y:S01]  /*5350*/  @!P0 IMAD.MOV R245, RZ, RZ, -R245 ;  /* 0x000000fffff58224 */ /* 0x000fe200078e0af5 */
[C---:B------:R-:W-:Y:S01]  /*5360*/  ISETP.GT.U32.AND P2, PT, R5.reuse, R249, PT ;  /* 0x000000f90500720c */ /* 0x040fe20003f44070 */
[----:B------:R-:W-:Y:S01]  /*5370*/  @!P6 IMAD.MOV R239, RZ, RZ, -R239 ;  /* 0x000000ffffefe224 */ /* 0x000fe200078e0aef */
[----:B------:R-:W-:Y:S01]  /*5380*/  ISETP.GT.U32.AND P0, PT, R5, R251, PT ;  /* 0x000000fb0500720c */ /* 0x000fe20003f04070 */
[----:B------:R-:W-:Y:S01]  /*5390*/  IMAD.HI.U32 R6, R3, R10, RZ ;  /* 0x0000000a03067227 */ /* 0x000fe200078e00ff */
[----:B------:R-:W-:-:S02]  /*53a0*/  ISETP.GE.AND P6, PT, R13, RZ, PT ;  /* 0x000000ff0d00720c */ /* 0x000fc40003fc6270 */
[----:B------:R-:W-:Y:S01]  /*53b0*/  IABS R30, R11 ;  /* 0x0000000b001e7213 */ /* 0x000fe20000000000 */
[----:B------:R-:W-:Y:S01]  /*53c0*/  IMAD.MOV R6, RZ, RZ, -R6 ;  /* 0x000000ffff067224 */ /* 0x000fe200078e0a06 */
[----:B------:R-:W-:Y:S01]  /*53d0*/  ISETP.GE.AND P5, PT, R9, RZ, PT ;  /* 0x000000ff0900720c */ /* 0x000fe20003fa6270 */
[--C-:B------:R-:W-:Y:S01]  /*53e0*/  @!P3 IMAD.IADD R247, R247, 0x1, -R5.reuse ;  /* 0x00000001f7f7b824 */ /* 0x100fe200078e0a05 */
[----:B------:R-:W-:Y:S01]  /*53f0*/  LOP3.LUT R13, R2, 0x2e, RZ, 0xfc, !PT ;  /* 0x0000002e020d7812 */ /* 0x000fe200078efcff */
[----:B------:R-:W-:Y:S01]  /*5400*/  IMAD R6, R5, R6, R10 ;  /* 0x0000000605067224 */ /* 0x000fe200078e020a */
[----:B------:R-:W-:Y:S01]  /*5410*/  IABS R10, R8 ;  /* 0x00000008000a7213 */ /* 0x000fe20000000000 */
[--C-:B------:R-:W-:Y:S01]  /*5420*/  @!P2 IMAD.IADD R249, R249, 0x1, -R5.reuse ;  /* 0x00000001f9f9a824 */ /* 0x100fe200078e0a05 */
[----:B------:R-:W-:Y:S01]  /*5430*/  ISETP.GE.AND P2, PT, R7, RZ, PT ;  /* 0x000000ff0700720c */ /* 0x000fe20003f46270 */
[----:B------:R-:W-:Y:S01]  /*5440*/  @!P0 IMAD.IADD R251, R251, 0x1, -R5 ;  /* 0x00000001fbfb8824 */ /* 0x000fe200078e0a05 */
[----:B------:R-:W-:Y:S01]  /*5450*/  ISETP.GT.U32.AND P3, PT, R5, R6, PT ;  /* 0x000000060500720c */ /* 0x000fe20003f64070 */
[----:B------:R-:W-:Y:S01]  /*5460*/  IMAD.HI.U32 R7, R3, R32, RZ ;  /* 0x0000002003077227 */ /* 0x000fe200078e00ff */
[----:B------:R-:W-:-:S02]  /*5470*/  ISETP.GE.AND P0, PT, R8, RZ, PT ;  /* 0x000000ff0800720c */ /* 0x000fc40003f06270 */
[----:B------:R-:W-:Y:S01]  /*5480*/  LOP3.LUT R15, R2, 0x2c, RZ, 0xfc, !PT ;  /* 0x0000002c020f7812 */ /* 0x000fe200078efcff */
[----:B------:R-:W-:Y:S01]  /*5490*/  @!P6 IMAD.MOV R247, RZ, RZ, -R247 ;  /* 0x000000fffff7e224 */ /* 0x000fe200078e0af7 */
[----:B------:R-:W-:Y:S01]  /*54a0*/  ISETP.GT.U32.AND P6, PT, R5, R251, PT ;  /* 0x000000fb0500720c */ /* 0x000fe20003fc4070 */
[----:B------:R-:W-:Y:S01]  /*54b0*/  IMAD.HI.U32 R8, R3, R10, RZ ;  /* 0x0000000a03087227 */ /* 0x000fe200078e00ff */
[----:B------:R-:W-:-:S03]  /*54c0*/  IABS R28, R15 ;  /* 0x0000000f001c7213 */ /* 0x000fc60000000000 */
[----:B------:R-:W-:Y:S02]  /*54d0*/  IMAD.MOV R7, RZ, RZ, -R7 ;  /* 0x000000ffff077224 */ /* 0x000fe400078e0a07 */
[----:B------:R-:W-:Y:S02]  /*54e0*/  IMAD.MOV R8, RZ, RZ, -R8 ;  /* 0x000000ffff087224 */ /* 0x000fe400078e0a08 */
[C---:B------:R-:W-:Y:S02]  /*54f0*/  IMAD R32, R5.reuse, R7, R32 ;  /* 0x0000000705207224 */ /* 0x040fe400078e0220 */
[C---:B------:R-:W-:Y:S01]  /*5500*/  IMAD R8, R5.reuse, R8, R10 ;  /* 0x0000000805087224 */ /* 0x040fe200078e020a */
[----:B------:R-:W-:Y:S01]  /*5510*/  IABS R10, R13 ;  /* 0x0000000d000a7213 */ /* 0x000fe20000000000 */
[----:B------:R-:W-:Y:S01]  /*5520*/  @!P1 IMAD.MOV R249, RZ, RZ, -R249 ;  /* 0x000000fffff99224 */ /* 0x000fe200078e0af9 */
[----:B------:R-:W-:Y:S01]  /*5530*/  ISETP.GT.U32.AND P1, PT, R5, R32, PT ;  /* 0x000000200500720c */ /* 0x000fe20003f24070 */
[----:B------:R-:W-:-:S02]  /*5540*/  @!P3 IMAD.IADD R6, R6, 0x1, -R5 ;  /* 0x000000010606b824 */ /* 0x000fc400078e0a05 */
[----:B------:R-:W-:Y:S01]  /*5550*/  @!P6 IMAD.IADD R251, R251, 0x1, -R5 ;  /* 0x00000001fbfbe824 */ /* 0x000fe200078e0a05 */
[----:B------:R-:W-:Y:S01]  /*5560*/  ISETP.GT.U32.AND P6, PT, R5, R8, PT ;  /* 0x000000080500720c */ /* 0x000fe20003fc4070 */
[----:B------:R-:W-:Y:S01]  /*5570*/  IMAD.HI.U32 R9, R3, R30, RZ ;  /* 0x0000001e03097227 */ /* 0x000fe200078e00ff */
[----:B------:R-:W-:-:S03]  /*5580*/  ISETP.GT.U32.AND P3, PT, R5, R6, PT ;  /* 0x000000060500720c */ /* 0x000fc60003f64070 */
[----:B------:R-:W-:Y:S02]  /*5590*/  IMAD.MOV R9, RZ, RZ, -R9 ;  /* 0x000000ffff097224 */ /* 0x000fe400078e0a09 */
[----:B------:R-:W-:-:S04]  /*55a0*/  IMAD.HI.U32 R7, R3, R10, RZ ;  /* 0x0000000a03077227 */ /* 0x000fc800078e00ff */
[--C-:B------:R-:W-:Y:S01]  /*55b0*/  @!P1 IMAD.IADD R32, R32, 0x1, -R5.reuse ;  /* 0x0000000120209824 */ /* 0x100fe200078e0a05 */
[----:B------:R-:W-:Y:S01]  /*55c0*/  ISETP.GE.AND P1, PT, R11, RZ, PT ;  /* 0x000000ff0b00720c */ /* 0x000fe20003f26270 */
[C---:B------:R-:W-:Y:S01]  /*55d0*/  IMAD R30, R5.reuse, R9, R30 ;  /* 0x00000009051e7224 */ /* 0x040fe200078e021e */
[----:B------:R-:W-:Y:S01]  /*55e0*/  LOP3.LUT R11, R2, 0x28, RZ, 0xfc, !PT ;  /* 0x00000028020b7812 */ /* 0x000fe200078efcff */
[--C-:B------:R-:W-:Y:S01]  /*55f0*/  @!P6 IMAD.IADD R8, R8, 0x1, -R5.reuse ;  /* 0x000000010808e824 */ /* 0x100fe200078e0a05 */
[C---:B------:R-:W-:Y:S01]  /*5600*/  ISETP.GT.U32.AND P6, PT, R5.reuse, R32, PT ;  /* 0x000000200500720c */ /* 0x040fe20003fc4070 */
[----:B------:R-:W-:Y:S01]  /*5610*/  @!P3 IMAD.IADD R6, R6, 0x1, -R5 ;  /* 0x000000010606b824 */ /* 0x000fe200078e0a05 */
[C---:B------:R-:W-:Y:S01]  /*5620*/  ISETP.GT.U32.AND P3, PT, R5.reuse, R30, PT ;  /* 0x0000001e0500720c */ /* 0x040fe20003f64070 */
[----:B------:R-:W-:Y:S01]  /*5630*/  IMAD.MOV R7, RZ, RZ, -R7 ;  /* 0x000000ffff077224 */ /* 0x000fe200078e0a07 */
[----:B------:R-:W-:Y:S01]  /*5640*/  IABS R16, R11 ;  /* 0x0000000b00107213 */ /* 0x000fe20000000000 */
[----:B------:R-:W-:Y:S01]  /*5650*/  @!P5 IMAD.MOV R251, RZ, RZ, -R251 ;  /* 0x000000fffffbd224 */ /* 0x000fe200078e0afb */
[C---:B------:R-:W-:Y:S01]  /*5660*/  ISETP.GT.U32.AND P5, PT, R5.reuse, R8, PT ;  /* 0x000000080500720c */ /* 0x040fe20003fa4070 */
[----:B------:R-:W-:-:S02]  /*5670*/  IMAD R10, R5, R7, R10 ;  /* 0x00000007050a7224 */ /* 0x000fc400078e020a */
[----:B------:R-:W-:-:S04]  /*5680*/  IMAD.HI.U32 R7, R3, R14, RZ ;  /* 0x0000000e03077227 */ /* 0x000fc800078e00ff */
[----:B------:R-:W-:Y:S01]  /*5690*/  @!P6 IMAD.IADD R32, R32, 0x1, -R5 ;  /* 0x000000012020e824 */ /* 0x000fe200078e0a05 */
[----:B------:R-:W-:Y:S01]  /*56a0*/  ISETP.GT.U32.AND P6, PT, R5, R10, PT ;  /* 0x0000000a0500720c */ /* 0x000fe20003fc4070 */
[----:B------:R-:W-:-:S04]  /*56b0*/  IMAD.HI.U32 R9, R3, R28, RZ ;  /* 0x0000001c03097227 */ /* 0x000fc800078e00ff */
[----:B------:R-:W-:Y:S02]  /*56c0*/  IMAD.MOV R7, RZ, RZ, -R7 ;  /* 0x000000ffff077224 */ /* 0x000fe400078e0a07 */
[----:B------:R-:W-:Y:S02]  /*56d0*/  @!P3 IMAD.IADD R30, R30, 0x1, -R5 ;  /* 0x000000011e1eb824 */ /* 0x000fe400078e0a05 */
[----:B------:R-:W-:Y:S02]  /*56e0*/  IMAD.MOV R9, RZ, RZ, -R9 ;  /* 0x000000ffff097224 */ /* 0x000fe400078e0a09 */
[C---:B------:R-:W-:Y:S01]  /*56f0*/  IMAD R14, R5.reuse, R7, R14 ;  /* 0x00000007050e7224 */ /* 0x040fe200078e020e */
[----:B------:R-:W-:Y:S01]  /*5700*/  ISETP.GT.U32.AND P3, PT, R5, R30, PT ;  /* 0x0000001e0500720c */ /* 0x000fe20003f64070 */
[----:B------:R-:W-:-:S04]  /*5710*/  IMAD.HI.U32 R7, R3, R16, RZ ;  /* 0x0000001003077227 */ /* 0x000fc800078e00ff */
[C---:B------:R-:W-:Y:S02]  /*5720*/  IMAD R28, R5.reuse, R9, R28 ;  /* 0x00000009051c7224 */ /* 0x040fe400078e021c */
[----:B------:R-:W-:Y:S02]  /*5730*/  IMAD.MOV R7, RZ, RZ, -R7 ;  /* 0x000000ffff077224 */ /* 0x000fe400078e0a07 */
[--C-:B------:R-:W-:Y:S01]  /*5740*/  @!P5 IMAD.IADD R8, R8, 0x1, -R5.reuse ;  /* 0x000000010808d824 */ /* 0x100fe200078e0a05 */
[C---:B------:R-:W-:Y:S01]  /*5750*/  ISETP.GT.U32.AND P5, PT, R5.reuse, R28, PT ;  /* 0x0000001c0500720c */ /* 0x040fe20003fa4070 */
[--C-:B------:R-:W-:Y:S01]  /*5760*/  @!P6 IMAD.IADD R10, R10, 0x1, -R5.reuse ;  /* 0x000000010a0ae824 */ /* 0x100fe200078e0a05 */
[C---:B------:R-:W-:Y:S01]  /*5770*/  ISETP.GT.U32.AND P6, PT, R5.reuse, R14, PT ;  /* 0x0000000e0500720c */ /* 0x040fe20003fc4070 */
[C---:B------:R-:W-:Y:S02]  /*5780*/  IMAD R147, R5.reuse, R7, R16 ;  /* 0x0000000705937224 */ /* 0x040fe400078e0210 */
        /* <DEDUP_REMOVED lines=8> */
[----:B------:R-:W-:Y:S01]  /*5810*/  @!P5 IMAD.IADD R28, R28, 0x1, -R5 ;  /* 0x000000011c1cd824 */ /* 0x000fe200078e0a05 */
[----:B------:R-:W-:Y:S01]  /*5820*/  ISETP.GE.AND P5, PT, R15, RZ, PT ;  /* 0x000000ff0f00720c */ /* 0x000fe20003fa6270 */
[----:B------:R-:W-:Y:S01]  /*5830*/  IMAD.MOV R9, RZ, RZ, -R9 ;  /* 0x000000ffff097224 */ /* 0x000fe200078e0a09 */
[----:B------:R-:W-:Y:S01]  /*5840*/  LOP3.LUT R15, R2, 0x22, RZ, 0xfc, !PT ;  /* 0x00000022020f7812 */ /* 0x000fe200078efcff */
[--C-:B------:R-:W-:Y:S01]  /*5850*/  @!P4 IMAD.IADD R10, R10, 0x1, -R5.reuse ;  /* 0x000000010a0ac824 */ /* 0x100fe200078e0a05 */
[----:B------:R-:W-:Y:S01]  /*5860*/  IABS R16, R13 ;  /* 0x0000000d00107213 */ /* 0x000fe20000000000 */
[----:B------:R-:W-:Y:S01]  /*5870*/  IMAD R25, R5, R9, R18 ;  /* 0x0000000905197224 */ /* 0x000fe200078e0212 */
[----:B------:R-:W-:Y:S01]  /*5880*/  IABS R18, R15 ;  /* 0x0000000f00127213 */ /* 0x000fe20000000000 */
[----:B------:R-:W-:Y:S01]  /*5890*/  @!P0 IMAD.IADD R147, R147, 0x1, -R5 ;  /* 0x0000000193938824 */ /* 0x000fe200078e0a05 */
[----:B------:R-:W-:Y:S01]  /*58a0*/  ISETP.GE.AND P0, PT, R13, RZ, PT ;  /* 0x000000ff0d00720c */ /* 0x000fe20003f06270 */
[----:B------:R-:W-:Y:S01]  /*58b0*/  @!P3 IMAD.MOV R10, RZ, RZ, -R10 ;  /* 0x000000ffff0ab224 */ /* 0x000fe200078e0a0a */
[----:B------:R-:W-:Y:S01]  /*58c0*/  ISETP.GT.U32.AND P4, PT, R5, R25, PT ;  /* 0x000000190500720c */ /* 0x000fe20003f84070 */
[----:B------:R-:W-:Y:S01]  /*58d0*/  IMAD.HI.U32 R9, R3, R18, RZ ;  /* 0x0000001203097227 */ /* 0x000fe200078e00ff */
[----:B------:R-:W-:-:S02]  /*58e0*/  ISETP.GT.U32.AND P3, PT, R5, R147, PT ;  /* 0x000000930500720c */ /* 0x000fc40003f64070 */
[----:B------:R-:W-:Y:S01]  /*58f0*/  IABS R13, R38 ;  /* 0x00000026000d7213 */ /* 0x000fe20000000000 */
[----:B------:R-:W-:Y:S02]  /*5900*/  IMAD.MOV R9, RZ, RZ, -R9 ;  /* 0x000000ffff097224 */ /* 0x000fe400078e0a09 */
[----:B------:R-:W-:Y:S01]  /*5910*/  @!P6 IMAD.IADD R14, R14, 0x1, -R5 ;  /* 0x000000010e0ee824 */ /* 0x000fe200078e0a05 */
[C---:B------:R-:W-:Y:S01]  /*5920*/  ISETP.GT.U32.AND P6, PT, R5.reuse, R28, PT ;  /* 0x0000001c0500720c */ /* 0x040fe20003fc4070 */
[----:B------:R-:W-:Y:S01]  /*5930*/  IMAD R23, R5, R9, R18 ;  /* 0x0000000905177224 */ /* 0x000fe200078e0212 */
[----:B------:R-:W-:Y:S01]  /*5940*/  LOP3.LUT R9, R2, 0x20, RZ, 0xfc, !PT ;  /* 0x0000002002097812 */ /* 0x000fe200078efcff */
[----:B------:R-:W-:-:S04]  /*5950*/  IMAD.HI.U32 R7, R3, R16, RZ ;  /* 0x0000001003077227 */ /* 0x000fc800078e00ff */
[--C-:B------:R-:W-:Y:S01]  /*5960*/  @!P3 IMAD.IADD R147, R147, 0x1, -R5.reuse ;  /* 0x000000019393b824 */ /* 0x100fe200078e0a05 */
[C---:B------:R-:W-:Y:S01]  /*5970*/  ISETP.GT.U32.AND P3, PT, R5.reuse, R23, PT ;  /* 0x000000170500720c */ /* 0x040fe20003f64070 */
[----:B------:R-:W-:Y:S01]  /*5980*/  @!P2 IMAD.MOV R32, RZ, RZ, -R32 ;  /* 0x000000ffff20a224 */ /* 0x000fe200078e0a20 */
[----:B------:R-:W-:Y:S01]  /*5990*/  ISETP.GT.U32.AND P2, PT, R5, R14, PT ;  /* 0x0000000e0500720c */ /* 0x000fe20003f44070 */
[----:B------:R-:W-:Y:S02]  /*59a0*/  @!P4 IMAD.IADD R25, R25, 0x1, -R5 ;  /* 0x000000011919c824 */ /* 0x000fe400078e0a05 */
[----:B------:R-:W-:Y:S02]  /*59b0*/  IMAD.MOV R7, RZ, RZ, -R7 ;  /* 0x000000ffff077224 */ /* 0x000fe400078e0a07 */
[----:B------:R-:W-:Y:S01]  /*59c0*/  @!P1 IMAD.MOV R30, RZ, RZ, -R30 ;  /* 0x000000ffff1e9224 */ /* 0x000fe200078e0a1e */
[----:B------:R-:W-:Y:S01]  /*59d0*/  ISETP.GE.AND P1, PT, R17, RZ, PT ;  /* 0x000000ff1100720c */ /* 0x000fe20003f26270 */
[--C-:B------:R-:W-:Y:S01]  /*59e0*/  @!P6 IMAD.IADD R28, R28, 0x1, -R5.reuse ;  /* 0x000000011c1ce824 */ /* 0x100fe200078e0a05 */
[C---:B------:R-:W-:Y:S01]  /*59f0*/  ISETP.GT.U32.AND P4, PT, R5.reuse, R25, PT ;  /* 0x000000190500720c */ /* 0x040fe20003f84070 */
[----:B------:R-:W-:Y:S01]  /*5a00*/  IMAD R145, R5, R7, R16 ;  /* 0x0000000705917224 */ /* 0x000fe200078e0210 */
[----:B------:R-:W-:Y:S01]  /*5a10*/  ISETP.GE.AND P6, PT, R11, RZ, PT ;  /* 0x000000ff0b00720c */ /* 0x000fe20003fc6270 */
[----:B------:R-:W-:Y:S01]  /*5a20*/  @!P5 IMAD.MOV R28, RZ, RZ, -R28 ;  /* 0x000000ffff1cd224 */ /* 0x000fe200078e0a1c */
[----:B------:R-:W-:Y:S01]  /*5a30*/  LOP3.LUT R11, R2, 0x1e, RZ, 0xfc, !PT ;  /* 0x0000001e020b7812 */ /* 0x000fe200078efcff */
[--C-:B------:R-:W-:Y:S01]  /*5a40*/  @!P3 IMAD.IADD R23, R23, 0x1, -R5.reuse ;  /* 0x000000011717b824 */ /* 0x100fe200078e0a05 */
[----:B------:R-:W-:Y:S01]  /*5a50*/  ISETP.GT.U32.AND P5, PT, R5, R145, PT ;  /* 0x000000910500720c */ /* 0x000fe20003fa4070 */
[----:B------:R-:W-:Y:S01]  /*5a60*/  @!P2 IMAD.IADD R14, R14, 0x1, -R5 ;  /* 0x000000010e0ea824 */ /* 0x000fe200078e0a05 */
[----:B------:R-:W-:-:S02]  /*5a70*/  IABS R16, R9 ;  /* 0x0000000900107213 */ /* 0x000fc40000000000 */
[----:B------:R-:W-:Y:S01]  /*5a80*/  IABS R18, R11 ;  /* 0x0000000b00127213 */ /* 0x000fe20000000000 */
[----:B------:R-:W-:Y:S01]  /*5a90*/  @!P1 IMAD.MOV R14, RZ, RZ, -R14 ;  /* 0x000000ffff0e9224 */ /* 0x000fe200078e0a0e */
[----:B------:R-:W-:Y:S01]  /*5aa0*/  ISETP.GT.U32.AND P3, PT, R5, R23, PT ;  /* 0x000000170500720c */ /* 0x000fe20003f64070 */
[----:B------:R-:W-:Y:S01]  /*5ab0*/  @!P4 IMAD.IADD R25, R25, 0x1, -R5 ;  /* 0x000000011919c824 */ /* 0x000fe200078e0a05 */
[----:B------:R-:W-:Y:S01]  /*5ac0*/  ISETP.GE.AND P1, PT, R15, RZ, PT ;  /* 0x000000ff0f00720c */ /* 0x000fe20003f26270 */
[----:B------:R-:W-:Y:S01]  /*5ad0*/  IMAD.HI.U32 R7, R3, R16, RZ ;  /* 0x0000001003077227 */ /* 0x000fe200078e00ff */
[----:B------:R-:W-:Y:S02]  /*5ae0*/  ISETP.GE.AND P4, PT, R9, RZ, PT ;  /* 0x000000ff0900720c */ /* 0x000fe40003f86270 */
[----:B------:R-:W-:Y:S01]  /*5af0*/  ISETP.GE.AND P2, PT, R19, RZ, PT ;  /* 0x000000ff1300720c */ /* 0x000fe20003f46270 */
[----:B------:R-:W-:-:S04]  /*5b00*/  IMAD.HI.U32 R9, R3, R18, RZ ;  /* 0x0000001203097227 */ /* 0x000fc800078e00ff */
[----:B------:R-:W-:Y:S01]  /*5b10*/  @!P5 IMAD.IADD R145, R145, 0x1, -R5 ;  /* 0x000000019191d824 */ /* 0x000fe200078e0a05 */
[----:B------:R-:W-:Y:S01]  /*5b20*/  ISETP.GE.AND P5, PT, R11, RZ, PT ;  /* 0x000000ff0b00720c */ /* 0x000fe20003fa6270 */
[----:B------:R-:W-:Y:S02]  /*5b30*/  IMAD.MOV R7, RZ, RZ, -R7 ;  /* 0x000000ffff077224 */ /* 0x000fe400078e0a07 */
[----:B------:R-:W-:Y:S02]  /*5b40*/  IMAD.MOV R9, RZ, RZ, -R9 ;  /* 0x000000ffff097224 */ /* 0x000fe400078e0a09 */
[----:B------:R-:W-:Y:S01]  /*5b50*/  @!P6 IMAD.MOV R147, RZ, RZ, -R147 ;  /* 0x000000ffff93e224 */ /* 0x000fe200078e0a93 */
[C---:B------:R-:W-:Y:S01]  /*5b60*/  ISETP.GT.U32.AND P6, PT, R5.reuse, R145, PT ;  /* 0x000000910500720c */ /* 0x040fe20003fc4070 */
[C---:B------:R-:W-:Y:S01]  /*5b70*/  IMAD R21, R5.reuse, R7, R16 ;  /* 0x0000000705157224 */ /* 0x040fe200078e0210 */
[C---:B------:R-:W-:Y:S01]  /*5b80*/  LOP3.LUT R7, R2.reuse, 0x1c, RZ, 0xfc, !PT ;  /* 0x0000001c02077812 */ /* 0x040fe200078efcff */
[----:B------:R-:W-:Y:S01]  /*5b90*/  IMAD R19, R5, R9, R18 ;  /* 0x0000000905137224 */ /* 0x000fe200078e0212 */
[----:B------:R-:W-:Y:S01]  /*5ba0*/  LOP3.LUT R9, R2, 0x18, RZ, 0xfc, !PT ;  /* 0x0000001802097812 */ /* 0x000fe200078efcff */
[----:B------:R-:W-:Y:S01]  /*5bb0*/  @!P3 IMAD.IADD R23, R23, 0x1, -R5 ;  /* 0x000000011717b824 */ /* 0x000fe200078e0a05 */
[----:B------:R-:W-:Y:S01]  /*5bc0*/  ISETP.GT.U32.AND P3, PT, R5, R21, PT ;  /* 0x000000150500720c */ /* 0x000fe20003f64070 */
[----:B------:R-:W-:Y:S01]  /*5bd0*/  @!P2 IMAD.MOV R25, RZ, RZ, -R25 ;  /* 0x000000ffff19a224 */ /* 0x000fe200078e0a19 */
[----:B------:R-:W-:Y:S01]  /*5be0*/  ISETP.GE.AND P2, PT, R7, RZ, PT ;  /* 0x000000ff0700720c */ /* 0x000fe20003f46270 */
[----:B------:R-:W-:Y:S01]  /*5bf0*/  @!P1 IMAD.MOV R23, RZ, RZ, -R23 ;  /* 0x000000ffff179224 */ /* 0x000fe200078e0a17 */
[----:B------:R-:W-:Y:S01]  /*5c00*/  ISETP.GT.U32.AND P1, PT, R5, R19, PT ;  /* 0x000000130500720c */ /* 0x000fe20003f24070 */
[----:B------:R-:W-:Y:S01]  /*5c10*/  IMAD.HI.U32 R11, R3, R20, RZ ;  /* 0x00000014030b7227 */ /* 0x000fe200078e00ff */
[----:B------:R-:W-:-:S02]  /*5c20*/  IABS R16, R7 ;  /* 0x0000000700107213 */ /* 0x000fc40000000000 */
[----:B------:R-:W-:Y:S01]  /*5c30*/  LOP3.LUT R7, R2, 0x1a, RZ, 0xfc, !PT ;  /* 0x0000001a02077812 */ /* 0x000fe200078efcff */
[----:B------:R-:W-:Y:S02]  /*5c40*/  @!P6 IMAD.IADD R145, R145, 0x1, -R5 ;  /* 0x000000019191e824 */ /* 0x000fe400078e0a05 */
[----:B------:R-:W-:Y:S01]  /*5c50*/  IMAD.MOV R11, RZ, RZ, -R11 ;  /* 0x000000ffff0b7224 */ /* 0x000fe200078e0a0b */
[----:B------:R-:W-:Y:S01]  /*5c60*/  ISETP.GE.AND P6, PT, R7, RZ, PT ;  /* 0x000000ff0700720c */ /* 0x000fe20003fc6270 */
[----:B------:R-:W-:Y:S01]  /*5c70*/  @!P3 IMAD.IADD R21, R21, 0x1, -R5 ;  /* 0x000000011515b824 */ /* 0x000fe200078e0a05 */
[----:B------:R-:W-:Y:S01]  /*5c80*/  IABS R18, R7 ;  /* 0x0000000700127213 */ /* 0x000fe20000000000 */
[----:B------:R-:W-:-:S03]  /*5c90*/  IMAD.HI.U32 R7, R3, R16, RZ ;  /* 0x0000001003077227 */ /* 0x000fc600078e00ff */
[----:B------:R-:W-:Y:S01]  /*5ca0*/  ISETP.GT.U32.AND P3, PT, R5, R21, PT ;  /* 0x000000150500720c */ /* 0x000fe20003f64070 */
[----:B------:R-:W-:Y:S02]  /*5cb0*/  @!P1 IMAD.IADD R19, R19, 0x1, -R5 ;  /* 0x0000000113139824 */ /* 0x000fe400078e0a05 */
[----:B------:R-:W-:Y:S02]  /*5cc0*/  IMAD.MOV R7, RZ, RZ, -R7 ;  /* 0x000000ffff077224 */ /* 0x000fe400078e0a07 */
[----:B------:R-:W-:Y:S01]  /*5cd0*/  @!P0 IMAD.MOV R145, RZ, RZ, -R145 ;  /* 0x000000ffff918224 */ /* 0x000fe200078e0a91 */
[C---:B------:R-:W-:Y:S01]  /*5ce0*/  ISETP.GT.U32.AND P1, PT, R5.reuse, R19, PT ;  /* 0x000000130500720c */ /* 0x040fe20003f24070 */
[----:B------:R-:W-:Y:S01]  /*5cf0*/  IMAD R17, R5, R7, R16 ;  /* 0x0000000705117224 */ /* 0x000fe200078e0210 */
[----:B------:R-:W-:Y:S01]  /*5d00*/  ISETP.GE.AND P0, PT, R9, RZ, PT ;  /* 0x000000ff0900720c */ /* 0x000fe20003f06270 */
[----:B------:R-:W-:Y:S01]  /*5d10*/  IMAD.HI.U32 R7, R3, R18, RZ ;  /* 0x0000001203077227 */ /* 0x000fe200078e00ff */
[----:B------:R-:W-:-:S03]  /*5d20*/  IABS R9, R9 ;  /* 0x0000000900097213 */ /* 0x000fc60000000000 */
[----:B------:R-:W-:Y:S02]  /*5d30*/  IMAD.MOV R7, RZ, RZ, -R7 ;  /* 0x000000ffff077224 */ /* 0x000fe400078e0a07 */
[--C-:B------:R-:W-:Y:S01]  /*5d40*/  @!P3 IMAD.IADD R21, R21, 0x1, -R5.reuse ;  /* 0x000000011515b824 */ /* 0x100fe200078e0a05 */
[C---:B------:R-:W-:Y:S01]  /*5d50*/  ISETP.GT.U32.AND P3, PT, R5.reuse, R17, PT ;  /* 0x000000110500720c */ /* 0x040fe20003f64070 */
[----:B------:R-:W-:Y:S02]  /*5d60*/  IMAD R15, R5, R7, R18 ;  /* 0x00000007050f7224 */ /* 0x000fe400078e0212 */
[----:B------:R-:W-:Y:S02]  /*5d70*/  @!P1 IMAD.IADD R19, R19, 0x1, -R5 ;  /* 0x0000000113139824 */ /* 0x000fe400078e0a05 */
[----:B------:R-:W-:Y:S01]  /*5d80*/  IMAD.MOV.U32 R16, RZ, RZ, R9 ;  /* 0x000000ffff107224 */ /* 0x000fe200078e0009 */
[----:B------:R-:W-:Y:S01]  /*5d90*/  ISETP.GT.U32.AND P1, PT, R5, R15, PT ;  /* 0x0000000f0500720c */ /* 0x000fe20003f24070 */
[----:B------:R-:W-:-:S02]  /*5da0*/  IMAD.MOV.U32 R18, RZ, RZ, R13 ;  /* 0x000000ffff127224 */ /* 0x000fc400078e000d */
[----:B------:R-:W-:-:S04]  /*5db0*/  IMAD.HI.U32 R9, R3, R16, RZ ;  /* 0x0000001003097227 */ /* 0x000fc800078e00ff */
[----:B------:R-:W-:Y:S02]  /*5dc0*/  @!P3 IMAD.IADD R17, R17, 0x1, -R5 ;  /* 0x000000011111b824 */ /* 0x000fe400078e0a05 */
[----:B------:R-:W-:Y:S02]  /*5dd0*/  IMAD.MOV R9, RZ, RZ, -R9 ;  /* 0x000000ffff097224 */ /* 0x000fe400078e0a09 */
[----:B------:R-:W-:Y:S01]  /*5de0*/  IMAD.HI.U32 R7, R3, R18, RZ ;  /* 0x0000001203077227 */ /* 0x000fe200078e00ff */
[----:B------:R-:W-:-:S03]  /*5df0*/  ISETP.GT.U32.AND P3, PT, R5, R17, PT ;  /* 0x000000110500720c */ /* 0x000fc60003f64070 */
[----:B------:R-:W-:Y:S02]  /*5e00*/  @!P1 IMAD.IADD R15, R15, 0x1, -R5 ;  /* 0x000000010f0f9824 */ /* 0x000fe400078e0a05 */
[C---:B------:R-:W-:Y:S01]  /*5e10*/  IMAD R13, R5.reuse, R9, R16 ;  /* 0x00000009050d7224 */ /* 0x040fe200078e0210 */
[----:B------:R-:W-:Y:S01]  /*5e20*/  IABS R16, R40 ;  /* 0x0000002800107213 */ /* 0x000fe20000000000 */
[C---:B------:R-:W-:Y:S01]  /*5e30*/  IMAD R143, R5.reuse, R11, R20 ;  /* 0x0000000b058f7224 */ /* 0x040fe200078e0214 */
[----:B------:R-:W-:Y:S01]  /*5e40*/  ISETP.GT.U32.AND P1, PT, R5, R15, PT ;  /* 0x0000000f0500720c */ /* 0x000fe20003f24070 */
[----:B------:R-:W-:Y:S01]  /*5e50*/  IMAD.MOV R7, RZ, RZ, -R7 ;  /* 0x000000ffff077224 */ /* 0x000fe200078e0a07 */
[----:B------:R-:W-:Y:S01]  /*5e60*/  IABS R9, R42 ;  /* 0x0000002a00097213 */ /* 0x000fe20000000000 */
[----:B------:R-:W-:Y:S01]  /*5e70*/  @!P4 IMAD.MOV R21, RZ, RZ, -R21 ;  /* 0x000000ffff15c224 */ /* 0x000fe200078e0a15 */
[----:B------:R-:W-:Y:S01]  /*5e80*/  IABS R20, R44 ;  /* 0x0000002c00147213 */ /* 0x000fe20000000000 */
[----:B------:R-:W-:Y:S01]  /*5e90*/  @!P3 IMAD.IADD R17, R17, 0x1, -R5 ;  /* 0x000000011111b824 */ /* 0x000fe200078e0a05 */
[C---:B------:R-:W-:Y:S01]  /*5ea0*/  ISETP.GT.U32.AND P3, PT, R5.reuse, R13, PT ;  /* 0x0000000d0500720c */ /* 0x040fe20003f64070 */
[----:B------:R-:W-:-:S02]  /*5eb0*/  IMAD R141, R5, R7, R18 ;  /* 0x00000007058d7224 */ /* 0x000fc400078e0212 */
[----:B------:R-:W-:-:S04]  /*5ec0*/  IMAD.HI.U32 R7, R3, R16, RZ ;  /* 0x0000001003077227 */ /* 0x000fc800078e00ff */
[----:B------:R-:W-:Y:S01]  /*5ed0*/  @!P1 IMAD.IADD R15, R15, 0x1, -R5 ;  /* 0x000000010f0f9824 */ /* 0x000fe200078e0a05 */
[C---:B------:R-:W-:Y:S01]  /*5ee0*/  ISETP.GT.U32.AND P1, PT, R5.reuse, R143, PT ;  /* 0x0000008f0500720c */ /* 0x040fe20003f24070 */
[----:B------:R-:W-:Y:S02]  /*5ef0*/  IMAD.MOV R7, RZ, RZ, -R7 ;  /* 0x000000ffff077224 */ /* 0x000fe400078e0a07 */
[----:B------:R-:W-:Y:S02]  /*5f00*/  IMAD.MOV.U32 R18, RZ, RZ, R9 ;  /* 0x000000ffff127224 */ /* 0x000fe400078e0009 */
[----:B------:R-:W-:Y:S01]  /*5f10*/  IMAD R139, R5, R7, R16 ;  /* 0x00000007058b7224 */ /* 0x000fe200078e0210 */
[----:B------:R-:W-:Y:S01]  /*5f20*/  IABS R16, R48 ;  /* 0x0000003000107213 */ /* 0x000fe20000000000 */
[----:B------:R-:W-:Y:S01]  /*5f30*/  @!P3 IMAD.IADD R13, R13, 0x1, -R5 ;  /* 0x000000010d0db824 */ /* 0x000fe200078e0a05 */
[----:B------:R-:W-:Y:S01]  /*5f40*/  ISETP.GT.U32.AND P3, PT, R5, R141, PT ;  /* 0x0000008d0500720c */ /* 0x000fe20003f64070 */
[----:B------:R-:W-:-:S04]  /*5f50*/  IMAD.HI.U32 R9, R3, R18, RZ ;  /* 0x0000001203097227 */ /* 0x000fc800078e00ff */
[----:B------:R-:W-:Y:S01]  /*5f60*/  @!P1 IMAD.IADD R143, R143, 0x1, -R5 ;  /* 0x000000018f8f9824 */ /* 0x000fe200078e0a05 */
[----:B------:R-:W-:Y:S01]  /*5f70*/  ISETP.GT.U32.AND P1, PT, R5, R139, PT ;  /* 0x0000008b0500720c */ /* 0x000fe20003f24070 */
[----:B------:R-:W-:-:S04]  /*5f80*/  IMAD.HI.U32 R11, R3, R20, RZ ;  /* 0x00000014030b7227 */ /* 0x000fc800078e00ff */
[----:B------:R-:W-:Y:S02]  /*5f90*/  IMAD.MOV R9, RZ, RZ, -R9 ;  /* 0x000000ffff097224 */ /* 0x000fe400078e0a09 */
[----:B------:R-:W-:Y:S02]  /*5fa0*/  IMAD.MOV R11, RZ, RZ, -R11 ;  /* 0x000000ffff0b7224 */ /* 0x000fe400078e0a0b */
[C---:B------:R-:W-:Y:S02]  /*5fb0*/  IMAD R7, R5.reuse, R9, R18 ;  /* 0x0000000905077224 */ /* 0x040fe400078e0212 */
[----:B------:R-:W-:Y:S01]  /*5fc0*/  IMAD R9, R5, R11, R20 ;  /* 0x0000000b05097224 */ /* 0x000fe200078e0214 */
[----:B------:R-:W-:Y:S01]  /*5fd0*/  LOP3.LUT R20, R2, 0x2, RZ, 0xfc, !PT ;  /* 0x0000000202147812 */ /* 0x000fe200078efcff */
[--C-:B------:R-:W-:Y:S01]  /*5fe0*/  @!P3 IMAD.IADD R141, R141, 0x1, -R5.reuse ;  /* 0x000000018d8db824 */ /* 0x100fe200078e0a05 */
[----:B------:R-:W-:Y:S01]  /*5ff0*/  ISETP.GT.U32.AND P3, PT, R5, R7, PT ;  /* 0x000000070500720c */ /* 0x000fe20003f64070 */
[----:B------:R-:W-:Y:S01]  /*6000*/  @!P1 IMAD.IADD R139, R139, 0x1, -R5 ;  /* 0x000000018b8b9824 */ /* 0x000fe200078e0a05 */
[----:B------:R-:W-:Y:S01]  /*6010*/  ISETP.GT.U32.AND P1, PT, R5, R9, PT ;  /* 0x000000090500720c */ /* 0x000fe20003f24070 */
[----:B------:R-:W-:Y:S01]  /*6020*/  IMAD.HI.U32 R11, R3, R22, RZ ;  /* 0x00000016030b7227 */ /* 0x000fe200078e00ff */
[----:B------:R-:W-:-:S03]  /*6030*/  ISETP.GT.U32.AND P4, PT, R5, R141, PT ;  /* 0x0000008d0500720c */ /* 0x000fc60003f84070 */
[----:B------:R-:W-:Y:S02]  /*6040*/  IMAD.MOV R11, RZ, RZ, -R11 ;  /* 0x000000ffff0b7224 */ /* 0x000fe400078e0a0b */
[----:B------:R-:W-:Y:S01]  /*6050*/  @!P5 IMAD.MOV R19, RZ, RZ, -R19 ;  /* 0x000000ffff13d224 */ /* 0x000fe200078e0a13 */
[C---:B------:R-:W-:Y:S01]  /*6060*/  ISETP.GT.U32.AND P5, PT, R5.reuse, R143, PT ;  /* 0x0000008f0500720c */ /* 0x040fe20003fa4070 */
[----:B------:R-:W-:Y:S02]  /*6070*/  IMAD R11, R5, R11, R22 ;  /* 0x0000000b050b7224 */ /* 0x000fe400078e0216 */
[----:B------:R-:W-:Y:S02]  /*6080*/  IMAD.MOV.U32 R22, RZ, RZ, R16 ;  /* 0x000000ffff167224 */ /* 0x000fe400078e0010 */
[----:B------:R-:W-:Y:S01]  /*6090*/  @!P3 IMAD.IADD R7, R7, 0x1, -R5 ;  /* 0x000000010707b824 */ /* 0x000fe200078e0a05 */
[----:B------:R-:W-:Y:S01]  /*60a0*/  ISETP.GT.U32.AND P3, PT, R5, R13, PT ;  /* 0x0000000d0500720c */ /* 0x000fe20003f64070 */
[----:B------:R-:W-:-:S04]  /*60b0*/  IMAD.HI.U32 R2, R3, R22, RZ ;  /* 0x0000001603027227 */ /* 0x000fc800078e00ff */
[----:B------:R-:W-:Y:S01]  /*60c0*/  @!P1 IMAD.IADD R9, R9, 0x1, -R5 ;  /* 0x0000000109099824 */ /* 0x000fe200078e0a05 */
[----:B------:R-:W-:Y:S01]  /*60d0*/  ISETP.GT.U32.AND P1, PT, R5, R139, PT ;  /* 0x0000008b0500720c */ /* 0x000fe20003f24070 */
[----:B------:R-:W-:-:S04]  /*60e0*/  IMAD.HI.U32 R16, R3, R24, RZ ;  /* 0x0000001803107227 */ /* 0x000fc800078e00ff */
[----:B------:R-:W-:-:S04]  /*60f0*/  IMAD.HI.U32 R18, R3, R26, RZ ;  /* 0x0000001a03127227 */ /* 0x000fc800078e00ff */
[----:B------:R-:W-:Y:S02]  /*6100*/  IMAD.MOV R2, RZ, RZ, -R2 ;  /* 0x000000ffff027224 */ /* 0x000fe400078e0a02 */
[----:B------:R-:W-:Y:S02]  /*6110*/  IMAD.MOV R16, RZ, RZ, -R16 ;  /* 0x000000ffff107224 */ /* 0x000fe400078e0a10 */
[----:B------:R-:W-:Y:S02]  /*6120*/  IMAD.MOV R18, RZ, RZ, -R18 ;  /* 0x000000ffff127224 */ /* 0x000fe400078e0a12 */
[----:B------:R-:W-:Y:S01]  /*6130*/  @!P6 IMAD.MOV R15, RZ, RZ, -R15 ;  /* 0x000000ffff0fe224 */ /* 0x000fe200078e0a0f */
[C---:B------:R-:W-:Y:S01]  /*6140*/  ISETP.GT.U32.AND P6, PT, R5.reuse, R9, PT ;  /* 0x000000090500720c */ /* 0x040fe20003fc4070 */
[C---:B------:R-:W-:Y:S01]  /*6150*/  IMAD R137, R5.reuse, R2, R22 ;  /* 0x0000000205897224 */ /* 0x040fe200078e0216 */
[----:B------:R-:W-:Y:S01]  /*6160*/  LOP3.LUT R22, RZ, R153, RZ, 0x33, !PT ;  /* 0x00000099ff167212 */ /* 0x000fe200078e33ff */
[----:B------:R-:W-:Y:S01]  /*6170*/  IMAD R135, R5, R16, R24 ;  /* 0x0000001005877224 */ /* 0x000fe200078e0218 */
[----:B------:R-:W-:Y:S01]  /*6180*/  IABS R16, R20 ;  /* 0x0000001400107213 */ /* 0x000fe20000000000 */
[----:B------:R-:W-:-:S04]  /*6190*/  IMAD.HI.U32 R2, R3, R34, RZ ;  /* 0x0000002203027227 */ /* 0x000fc800078e00ff */
[C---:B------:R-:W-:Y:S02]  /*61a0*/  IMAD R133, R5.reuse, R18, R26 ;  /* 0x0000001205857224 */ /* 0x040fe400078e021a */
[----:B------:R-:W-:Y:S02]  /*61b0*/  IMAD.MOV R2, RZ, RZ, -R2 ;  /* 0x000000ffff027224 */ /* 0x000fe400078e0a02 */
[----:B------:R-:W-:Y:S01]  /*61c0*/  @!P2 IMAD.MOV R17, RZ, RZ, -R17 ;  /* 0x000000ffff11a224 */ /* 0x000fe200078e0a11 */
[----:B------:R-:W-:Y:S01]  /*61d0*/  ISETP.GT.U32.AND P2, PT, R5, R7, PT ;  /* 0x000000070500720c */ /* 0x000fe20003f44070 */
[--C-:B------:R-:W-:Y:S01]  /*61e0*/  @!P3 IMAD.IADD R13, R13, 0x1, -R5.reuse ;  /* 0x000000010d0db824 */ /* 0x100fe200078e0a05 */
[----:B------:R-:W-:Y:S01]  /*61f0*/  ISETP.GT.U32.AND P3, PT, R5, R11, PT ;  /* 0x0000000b0500720c */ /* 0x000fe20003f64070 */
[--C-:B------:R-:W-:Y:S01]  /*6200*/  @!P4 IMAD.IADD R141, R141, 0x1, -R5.reuse ;  /* 0x000000018d8dc824 */ /* 0x100fe200078e0a05 */
[----:B------:R-:W-:Y:S01]  /*6210*/  ISETP.GT.U32.AND P4, PT, R5, R135, PT ;  /* 0x000000870500720c */ /* 0x000fe20003f84070 */
[--C-:B------:R-:W-:Y:S01]  /*6220*/  @!P1 IMAD.IADD R139, R139, 0x1, -R5.reuse ;  /* 0x000000018b8b9824 */ /* 0x100fe200078e0a05 */
[----:B------:R-:W-:Y:S01]  /*6230*/  ISETP.GT.U32.AND P1, PT, R5, R133, PT ;  /* 0x000000850500720c */ /* 0x000fe20003f24070 */
[----:B------:R-:W-:Y:S01]  /*6240*/  @!P5 IMAD.IADD R143, R143, 0x1, -R5 ;  /* 0x000000018f8fd824 */ /* 0x000fe200078e0a05 */
[C---:B------:R-:W-:Y:S01]  /*6250*/  ISETP.GT.U32.AND P5, PT, R5.reuse, R137, PT ;  /* 0x000000890500720c */ /* 0x040fe20003fa4070 */
[----:B------:R-:W-:Y:S01]  /*6260*/  IMAD R131, R5, R2, R34 ;  /* 0x0000000205837224 */ /* 0x000fe200078e0222 */
[----:B------:R-:W-:Y:S01]  /*6270*/  SHF.R.S32.HI R2, RZ, 0x6, R0 ;  /* 0x00000006ff027819 */ /* 0x000fe20000011400 */
[----:B------:R-:W-:-:S03]  /*6280*/  IMAD.HI.U32 R3, R3, R16, RZ ;  /* 0x0000001003037227 */ /* 0x000fc600078e00ff */
[----:B------:R-:W-:Y:S01]  /*6290*/  SGXT R2, R2, 0x1 ;  /* 0x000000010202781a */ /* 0x000fe20000000200 */
[----:B------:R-:W-:Y:S02]  /*62a0*/  IMAD.MOV R3, RZ, RZ, -R3 ;  /* 0x000000ffff037224 */ /* 0x000fe400078e0a03 */
[--C-:B------:R-:W-:Y:S01]  /*62b0*/  @!P6 IMAD.IADD R9, R9, 0x1, -R5.reuse ;  /* 0x000000010909e824 */ /* 0x100fe200078e0a05 */
[C---:B------:R-:W-:Y:S01]  /*62c0*/  ISETP.GT.U32.AND P6, PT, R5.reuse, R131, PT ;  /* 0x000000830500720c */ /* 0x040fe20003fc4070 */
[----:B------:R-:W-:Y:S01]  /*62d0*/  IMAD R129, R5, R3, R16 ;  /* 0x0000000305817224 */ /* 0x000fe200078e0210 */
[----:B------:R-:W-:Y:S01]  /*62e0*/  LOP3.LUT R3, R0, 0x40, RZ, 0xc0, !PT ;  /* 0x0000004000037812 */ /* 0x000fe200078ec0ff */
[--C-:B------:R-:W-:Y:S01]  /*62f0*/  @!P2 IMAD.IADD R7, R7, 0x1, -R5.reuse ;  /* 0x000000010707a824 */ /* 0x100fe200078e0a05 */
[----:B------:R-:W-:Y:S01]  /*6300*/  ISETP.GE.AND P2, PT, R36, RZ, PT ;  /* 0x000000ff2400720c */ /* 0x000fe20003f46270 */
[--C-:B------:R-:W-:Y:S01]  /*6310*/  @!P3 IMAD.IADD R11, R11, 0x1, -R5.reuse ;  /* 0x000000010b0bb824 */ /* 0x100fe200078e0a05 */
[----:B------:R-:W-:Y:S01]  /*6320*/  ISETP.GE.AND P3, PT, R38, RZ, PT ;  /* 0x000000ff2600720c */ /* 0x000fe20003f66270 */
[--C-:B------:R-:W-:Y:S01]  /*6330*/  @!P4 IMAD.IADD R135, R135, 0x1, -R5.reuse ;  /* 0x000000018787c824 */ /* 0x100fe200078e0a05 */
[----:B------:R-:W-:Y:S01]  /*6340*/  ISETP.GE.AND P4, PT, R40, RZ, PT ;  /* 0x000000ff2800720c */ /* 0x000fe20003f86270 */
[--C-:B------:R-:W-:Y:S01]  /*6350*/  @!P1 IMAD.IADD R133, R133, 0x1, -R5.reuse ;  /* 0x0000000185859824 */ /* 0x100fe200078e0a05 */
[----:B------:R-:W-:Y:S01]  /*6360*/  ISETP.GE.AND P1, PT, R42, RZ, PT ;  /* 0x000000ff2a00720c */ /* 0x000fe20003f26270 */
[--C-:B------:R-:W-:Y:S01]  /*6370*/  @!P5 IMAD.IADD R137, R137, 0x1, -R5.reuse ;  /* 0x000000018989d824 */ /* 0x100fe200078e0a05 */
[----:B------:R-:W-:Y:S01]  /*6380*/  ISETP.GT.U32.AND P5, PT, R5, R129, PT ;  /* 0x000000810500720c */ /* 0x000fe20003fa4070 */
[----:B------:R-:W-:Y:S01]  /*6390*/  @!P6 IMAD.IADD R131, R131, 0x1, -R5 ;  /* 0x000000018383e824 */ /* 0x000fe200078e0a05 */
[----:B------:R-:W-:Y:S01]  /*63a0*/  ISETP.GE.AND P6, PT, R44, RZ, PT ;  /* 0x000000ff2c00720c */ /* 0x000fe20003fc6270 */
[----:B------:R-:W-:Y:S01]  /*63b0*/  @!P0 IMAD.MOV R13, RZ, RZ, -R13 ;  /* 0x000000ffff0d8224 */ /* 0x000fe200078e0a0d */
[C---:B------:R-:W-:Y:S01]  /*63c0*/  ISETP.GT.U32.AND P0, PT, R5.reuse, R11, PT ;  /* 0x0000000b0500720c */ /* 0x040fe20003f04070 */
[----:B------:R-:W-:Y:S01]  /*63d0*/  @!P2 IMAD.MOV R143, RZ, RZ, -R143 ;  /* 0x000000ffff8fa224 */ /* 0x000fe200078e0a8f */
[C---:B------:R-:W-:Y:S01]  /*63e0*/  ISETP.GT.U32.AND P2, PT, R5.reuse, R137, PT ;  /* 0x000000890500720c */ /* 0x040fe20003f44070 */
[----:B------:R-:W-:Y:S01]  /*63f0*/  @!P3 IMAD.MOV R141, RZ, RZ, -R141 ;  /* 0x000000ffff8db224 */ /* 0x000fe200078e0a8d */
[C---:B------:R-:W-:Y:S01]  /*6400*/  ISETP.GT.U32.AND P3, PT, R5.reuse, R135, PT ;  /* 0x000000870500720c */ /* 0x040fe20003f64070 */
[----:B------:R-:W-:Y:S01]  /*6410*/  @!P4 IMAD.MOV R139, RZ, RZ, -R139 ;  /* 0x000000ffff8bc224 */ /* 0x000fe200078e0a8b */
[C---:B------:R-:W-:Y:S01]  /*6420*/  ISETP.GT.U32.AND P4, PT, R5.reuse, R133, PT ;  /* 0x000000850500720c */ /* 0x040fe20003f84070 */
[----:B------:R-:W-:Y:S01]  /*6430*/  @!P1 IMAD.MOV R7, RZ, RZ, -R7 ;  /* 0x000000ffff079224 */ /* 0x000fe200078e0a07 */
[----:B------:R-:W-:Y:S01]  /*6440*/  ISETP.GT.U32.AND P1, PT, R5, R131, PT ;  /* 0x000000830500720c */ /* 0x000fe20003f24070 */
[----:B------:R-:W-:-:S02]  /*6450*/  @!P5 IMAD.IADD R129, R129, 0x1, -R5 ;  /* 0x000000018181d824 */ /* 0x000fc400078e0a05 */
[----:B------:R-:W-:Y:S01]  /*6460*/  @!P6 IMAD.MOV R9, RZ, RZ, -R9 ;  /* 0x000000ffff09e224 */ /* 0x000fe200078e0a09 */
[----:B------:R-:W-:Y:S01]  /*6470*/  ISETP.GE.AND P6, PT, R46, RZ, PT ;  /* 0x000000ff2e00720c */ /* 0x000fe20003fc6270 */
[----:B------:R-:W-:Y:S01]  /*6480*/  IMAD.SHL.U32 R0, R56, 0x2, RZ ;  /* 0x0000000238007824 */ /* 0x000fe200078e00ff */
[----:B------:R-:W-:Y:S01]  /*6490*/  ISETP.GT.U32.AND P5, PT, R5, R129, PT ;  /* 0x000000810500720c */ /* 0x000fe20003fa4070 */
        /* <DEDUP_REMOVED lines=10> */
[----:B------:R-:W-:Y:S01]  /*6540*/  IMAD R3, R3, 0x80, R0 ;  /* 0x0000008003037824 */ /* 0x000fe200078e0200 */
[----:B------:R-:W-:Y:S01]  /*6550*/  LOP3.LUT R2, R0, 0x90, R2, 0x78, !PT ;  /* 0x0000009000027812 */ /* 0x000fe200078e7802 */
[----:B------:R-:W-:Y:S01]  /*6560*/  IMAD R0, R56, UR7, RZ ;  /* 0x0000000738007c24 */ /* 0x000fe2000f8e02ff */
[----:B------:R-:W-:Y:S01]  /*6570*/  USHF.L.U32 UR7, UR7, 0x6, URZ ;  /* 0x0000000607077899 */ /* 0x000fe2000800063f */
[----:B------:R-:W-:Y:S01]  /*6580*/  @!P5 IMAD.IADD R129, R129, 0x1, -R5 ;  /* 0x000000018181d824 */ /* 0x000fe200078e0a05 */
[----:B------:R-:W-:Y:S01]  /*6590*/  ISETP.NE.AND P5, PT, R153, RZ, PT ;  /* 0x000000ff9900720c */ /* 0x000fe20003fa5270 */
[----:B------:R-:W-:Y:S01]  /*65a0*/  @!P6 IMAD.MOV R11, RZ, RZ, -R11 ;  /* 0x000000ffff0be224 */ /* 0x000fe200078e0a0b */
[----:B------:R-:W-:Y:S01]  /*65b0*/  LEA R5, P6, R0, UR4, 0x1 ;  /* 0x0000000400057c11 */ /* 0x000fe2000f8c08ff */
[----:B------:R-:W-:Y:S01]  /*65c0*/  @!P0 IMAD.MOV R137, RZ, RZ, -R137 ;  /* 0x000000ffff898224 */ /* 0x000fe200078e0a89 */
[----:B------:R-:W-:Y:S01]  /*65d0*/  SEL R128, R22, R27, !P5 ;  /* 0x0000001b16807207 */ /* 0x000fe20006800000 */
[----:B------:R-:W-:Y:S01]  /*65e0*/  @!P2 IMAD.MOV R135, RZ, RZ, -R135 ;  /* 0x000000ffff87a224 */ /* 0x000fe200078e0a87 */
[----:B------:R-:W-:Y:S01]  /*65f0*/  LEA.HI.X.SX32 R0, R0, UR5, 0x1, P6 ;  /* 0x0000000500007c11 */ /* 0x000fe2000b0f0eff */
[----:B------:R-:W-:Y:S01]  /*6600*/  @!P3 IMAD.MOV R133, RZ, RZ, -R133 ;  /* 0x000000ffff85b224 */ /* 0x000fe200078e0a85 */
[----:B------:R-:W-:Y:S01]  /*6610*/  ULDC UR5, c[0x0][0x240] ;  /* 0x0000900000057ab9 */ /* 0x000fe20000000800 */
[----:B------:R-:W-:Y:S01]  /*6620*/  @!P4 IMAD.MOV R131, RZ, RZ, -R131 ;  /* 0x000000ffff83c224 */ /* 0x000fe200078e0a83 */
[C---:B------:R-:W-:Y:S01]  /*6630*/  SEL R240, R22.reuse, R29, !P5 ;  /* 0x0000001d16f07207 */ /* 0x040fe20006800000 */
[----:B------:R-:W-:Y:S01]  /*6640*/  @!P1 IMAD.MOV R129, RZ, RZ, -R129 ;  /* 0x000000ffff819224 */ /* 0x000fe200078e0a81 */
[----:B------:R-:W-:Y:S01]  /*6650*/  SEL R242, R22, R31, !P5 ;  /* 0x0000001f16f27207 */ /* 0x000fe20006800000 */
[----:B------:R-:W-:Y:S01]  /*6660*/  IMAD R128, R128, UR5, RZ ;  /* 0x0000000580807c24 */ /* 0x000fe2000f8e02ff */
        /* <DEDUP_REMOVED lines=56> */
[C---:B------:R-:W-:Y:S01]  /*69f0*/  SEL R29, R22.reuse, R10, !P5 ;  /* 0x0000000a161d7207 */ /* 0x040fe20006800000 */
        /* <DEDUP_REMOVED lines=49> */
[----:B------:R-:W-:Y:S01]  /*6d10*/  SEL R82, R22, R155, !P5 ;  /* 0x0000009b16527207 */ /* 0x000fe20006800000 */
        /* <DEDUP_REMOVED lines=143> */
[-C--:B------:R-:W-:Y:S01]  /*7610*/  LEA R129, P4, R128, R5.reuse, 0x1 ;  /* 0x0000000580817211 */ /* 0x080fe200078808ff */
[----:B------:R-:W-:Y:S01]  /*7620*/  IMAD R20, R20, UR5, RZ ;  /* 0x0000000514147c24 */ /* 0x000fe2000f8e02ff */
[-C--:B------:R-:W-:Y:S01]  /*7630*/  LEA R241, P3, R240, R5.reuse, 0x1 ;  /* 0x00000005f0f17211 */ /* 0x080fe200078608ff */
[----:B------:R-:W-:Y:S01]  /*7640*/  IMAD R22, R22, UR5, RZ ;  /* 0x0000000516167c24 */ /* 0x000fe2000f8e02ff */
[-C--:B------:R-:W-:Y:S01]  /*7650*/  LEA R243, P2, R242, R5.reuse, 0x1 ;  /* 0x00000005f2f37211 */ /* 0x080fe200078408ff */
[----:B------:R0:W-:Y:S01]  /*7660*/  STL [R1+0x7c0], R129 ;  /* 0x0007c08101007387 */ /* 0x0001e20000100800 */
[-C--:B------:R-:W-:Y:S01]  /*7670*/  LEA.HI.X.SX32 R240, R240, R0.reuse, 0x1, P3 ;  /* 0x00000000f0f07211 */ /* 0x080fe200018f0eff */
[----:B------:R-:W-:Y:S01]  /*7680*/  ULDC UR4, c[0x0][0x234] ;  /* 0x00008d0000047ab9 */ /* 0x000fe20000000800 */
[-C--:B------:R-:W-:Y:S01]  /*7690*/  LEA R245, P1, R244, R5.reuse, 0x1 ;  /* 0x00000005f4f57211 */ /* 0x080fe200078208ff */
[----:B------:R-:W-:Y:S01]  /*76a0*/  IMAD R12, R12, UR4, RZ ;  /* 0x000000040c0c7c24 */ /* 0x000fe2000f8e02ff */
[-C--:B------:R-:W-:Y:S01]  /*76b0*/  LEA.HI.X.SX32 R242, R242, R0.reuse, 0x1, P2 ;  /* 0x00000000f2f27211 */ /* 0x080fe200010f0eff */
[----:B------:R-:W-:Y:S01]  /*76c0*/  UMOV UR5, URZ ;  /* 0x0000003f00057c82 */ /* 0x000fe20008000000 */
[-C--:B------:R-:W-:Y:S01]  /*76d0*/  LEA R247, P0, R246, R5.reuse, 0x1 ;  /* 0x00000005f6f77211 */ /* 0x080fe200078008ff */
[----:B------:R-:W-:Y:S01]  /*76e0*/  USHF.R.S32.HI UR6, URZ, 0x1f, UR7 ;  /* 0x0000001f3f067899 */ /* 0x000fe20008011407 */
[-C--:B------:R-:W-:Y:S01]  /*76f0*/  LEA.HI.X.SX32 R244, R244, R0.reuse, 0x1, P1 ;  /* 0x00000000f4f47211 */ /* 0x080fe200008f0eff */
[----:B------:R-:W-:Y:S01]  /*7700*/  UMOV UR4, URZ ;  /* 0x0000003f00047c82 */ /* 0x000fe20008000000 */
[-C--:B0-----:R-:W-:Y:S01]  /*7710*/  LEA.HI.X.SX32 R129, R128, R0.reuse, 0x1, P4 ;  /* 0x0000000080817211 */ /* 0x081fe200020f0eff */
[----:B------:R-:W-:Y:S01]  /*7720*/  IMAD.MOV.U32 R235, RZ, RZ, RZ ;  /* 0x000000ffffeb7224 */ /* 0x000fe200078e00ff */
[-C--:B------:R-:W-:Y:S01]  /*7730*/  LEA R128, P4, R252, R5.reuse, 0x1 ;  /* 0x00000005fc807211 */ /* 0x080fe200078808ff */
[----:B------:R-:W-:Y:S01]  /*7740*/  USHF.L.U32 UR18, UR7, 0x1, URZ ;  /* 0x0000000107127899 */ /* 0x000fe2000800063f */
[-C--:B------:R-:W-:Y:S01]  /*7750*/  LEA R249, P6, R248, R5.reuse, 0x1 ;  /* 0x00000005f8f97211 */ /* 0x080fe200078c08ff */
[----:B------:R0:W-:Y:S01]  /*7760*/  STL [R1+0x7bc], R129 ;  /* 0x0007bc8101007387 */ /* 0x0001e20000100800 */
[-C--:B------:R-:W-:Y:S01]  /*7770*/  LEA.HI.X.SX32 R246, R246, R0.reuse, 0x1, P0 ;  /* 0x00000000f6f67211 */ /* 0x080fe200000f0eff */
[----:B------:R-:W-:Y:S01]  /*7780*/  USHF.L.U64.HI UR9, UR7, 0x1, UR6 ;  /* 0x0000000107097899 */ /* 0x000fe20008010206 */
[----:B------:R-:W-:Y:S01]  /*7790*/  LEA R251, P5, R250, R5, 0x1 ;  /* 0x00000005fafb7211 */ /* 0x000fe200078a08ff */
[----:B------:R1:W-:Y:S01]  /*77a0*/  STL [R1+0x200], R128 ;  /* 0x0002008001007387 */ /* 0x0003e20000100800 */
[----:B------:R-:W-:-:S02]  /*77b0*/  LEA.HI.X.SX32 R248, R248, R0, 0x1, P6 ;  /* 0x00000000f8f87211 */ /* 0x000fc400030f0eff */
[-C--:B------:R-:W-:Y:S02]  /*77c0*/  LEA.HI.X.SX32 R250, R250, R0.reuse, 0x1, P5 ;  /* 0x00000000fafa7211 */ /* 0x080fe400028f0eff */
[----:B------:R-:W-:Y:S02]  /*77d0*/  LEA.HI.X.SX32 R252, R252, R0, 0x1, P4 ;  /* 0x00000000fcfc7211 */ /* 0x000fe400020f0eff */
[-C--:B0-----:R-:W-:Y:S02]  /*77e0*/  LEA R129, P3, R127, R5.reuse, 0x1 ;  /* 0x000000057f817211 */ /* 0x081fe400078608ff */
[----:B-1----:R-:W-:-:S03]  /*77f0*/  LEA R128, P2, R126, R5, 0x1 ;  /* 0x000000057e807211 */ /* 0x002fc600078408ff */
[----:B------:R0:W-:Y:S01]  /*7800*/  STL [R1+0x208], R129 ;  /* 0x0002088101007387 */ /* 0x0001e20000100800 */
[-C--:B------:R-:W-:Y:S02]  /*7810*/  LEA.HI.X.SX32 R127, R127, R0.reuse, 0x1, P3 ;  /* 0x000000007f7f7211 */ /* 0x080fe400018f0eff */
[----:B------:R-:W-:Y:S01]  /*7820*/  LEA.HI.X.SX32 R126, R126, R0, 0x1, P2 ;  /* 0x000000007e7e7211 */ /* 0x000fe200010f0eff */
[----:B------:R1:W-:Y:S01]  /*7830*/  STL [R1+0x210], R128 ;  /* 0x0002108001007387 */ /* 0x0003e20000100800 */
        /* <DEDUP_REMOVED lines=14> */
[----:B------:R-:W-:Y:S01]  /*7920*/  STL [R1+0x238], R129 ;  /* 0x0002388101007387 */ /* 0x000fe20000100800 */
[-C--:B------:R-:W-:Y:S02]  /*7930*/  LEA.HI.X.SX32 R120, R120, R0.reuse, 0x1, P4 ;  /* 0x0000000078787211 */ /* 0x080fe400020f0eff */
[----:B------:R-:W-:Y:S01]  /*7940*/  LEA.HI.X.SX32 R119, R119, R0, 0x1, P3 ;  /* 0x0000000077777211 */ /* 0x000fe200018f0eff */
[----:B------:R0:W-:Y:S04]  /*7950*/  STL [R1+0x204], R127 ;  /* 0x0002047f01007387 */ /* 0x0001e80000100800 */
[----:B------:R-:W-:Y:S04]  /*7960*/  STL [R1+0x240], R128 ;  /* 0x0002408001007387 */ /* 0x000fe80000100800 */
[----:B------:R1:W-:Y:S01]  /*7970*/  STL [R1+0x20c], R126 ;  /* 0x00020c7e01007387 */ /* 0x0003e20000100800 */
[----:B0-----:R-:W-:-:S04]  /*7980*/  LEA R127, P2, R118, R5, 0x1 ;  /* 0x00000005767f7211 */ /* 0x001fc800078408ff */
[----:B------:R-:W-:Y:S01]  /*7990*/  LEA.HI.X.SX32 R118, R118, R0, 0x1, P2 ;  /* 0x0000000076767211 */ /* 0x000fe200010f0eff */
[----:B------:R-:W-:Y:S01]  /*79a0*/  STL [R1+0x248], R127 ;  /* 0x0002487f01007387 */ /* 0x000fe20000100800 */
[----:B-1----:R-:W-:-:S03]  /*79b0*/  LEA R126, P1, R117, R5, 0x1 ;  /* 0x00000005757e7211 */ /* 0x002fc600078208ff */
[----:B------:R0:W-:Y:S01]  /*79c0*/  STL [R1+0x214], R125 ;  /* 0x0002147d01007387 */ /* 0x0001e20000100800 */
[----:B------:R-:W-:-:S03]  /*79d0*/  LEA.HI.X.SX32 R117, R117, R0, 0x1, P1 ;  /* 0x0000000075757211 */ /* 0x000fc600008f0eff */
        /* <DEDUP_REMOVED lines=20> */
[----:B------:R0:W-:Y:S01]  /*7b20*/  STL [R1+0x278], R120 ;  /* 0x0002787801007387 */ /* 0x0001e20000100800 */
[----:B-1----:R-:W-:-:S03]  /*7b30*/  LEA R119, P2, R111, R5, 0x1 ;  /* 0x000000056f777211 */ /* 0x002fc600078408ff */
[----:B------:R1:W-:Y:S01]  /*7b40*/  STL [R1+0x244], R118 ;  /* 0x0002447601007387 */ /* 0x0003e20000100800 */
[----:B------:R-:W-:-:S03]  /*7b50*/  LEA.HI.X.SX32 R111, R111, R0, 0x1, P2 ;  /* 0x000000006f6f7211 */ /* 0x000fc600010f0eff */
[----:B------:R-:W-:Y:S01]  /*7b60*/  STL [R1+0x280], R119 ;  /* 0x0002807701007387 */ /* 0x000fe20000100800 */
[----:B0-----:R-:W-:-:S03]  /*7b70*/  CS2R R120, SRZ ;  /* 0x0000000000787805 */ /* 0x001fc6000001ff00 */
[----:B------:R0:W-:Y:S01]  /*7b80*/  STL [R1+0x24c], R117 ;  /* 0x00024c7501007387 */ /* 0x0001e20000100800 */
[----:B-1----:R-:W-:-:S04]  /*7b90*/  LEA R118, P1, R110, R5, 0x1 ;  /* 0x000000056e767211 */ /* 0x002fc800078208ff */
[----:B------:R-:W-:Y:S01]  /*7ba0*/  LEA.HI.X.SX32 R110, R110, R0, 0x1, P1 ;  /* 0x000000006e6e7211 */ /* 0x000fe200008f0eff */
[----:B------:R1:W-:Y:S01]  /*7bb0*/  STL [R1+0x288], R118 ;  /* 0x0002887601007387 */ /* 0x0003e20000100800 */
[----:B0-----:R-:W-:-:S03]  /*7bc0*/  LEA R117, P0, R109, R5, 0x1 ;  /* 0x000000056d757211 */ /* 0x001fc600078008ff */
[----:B------:R0:W-:Y:S01]  /*7bd0*/  STL [R1+0x254], R116 ;  /* 0x0002547401007387 */ /* 0x0001e20000100800 */
[----:B------:R-:W-:-:S03]  /*7be0*/  LEA.HI.X.SX32 R109, R109, R0, 0x1, P0 ;  /* 0x000000006d6d7211 */ /* 0x000fc600000f0eff */
[----:B------:R-:W-:Y:S01]  /*7bf0*/  STL [R1+0x290], R117 ;  /* 0x0002907501007387 */ /* 0x000fe20000100800 */
[----:B-1----:R-:W-:-:S03]  /*7c00*/  CS2R R118, SRZ ;  /* 0x0000000000767805 */ /* 0x002fc6000001ff00 */
        /* <DEDUP_REMOVED lines=426> */
[----:B------:R-:W-:Y:S01]  /*96b0*/  STL [R1+0x588], R21 ;  /* 0x0005881501007387 */ /* 0x000fe20000100800 */
[----:B0-----:R-:W-:-:S03]  /*96c0*/  LEA R19, P2, R9, R5, 0x1 ;  /* 0x0000000509137211 */ /* 0x001fc600078408ff */
[----:B------:R0:W-:Y:S04]  /*96d0*/  STL [R1+0x554], R17 ;  /* 0x0005541101007387 */ /* 0x0001e80000100800 */
[----:B------:R-:W-:Y:S04]  /*96e0*/  STL [R1+0x590], R19 ;  /* 0x0005901301007387 */ /* 0x000fe80000100800 */
[----:B------:R1:W-:Y:S01]  /*96f0*/  STL [R1+0x55c], R15 ;  /* 0x00055c0f01007387 */ /* 0x0003e20000100800 */
[----:B0-----:R-:W-:-:S05]  /*9700*/  LEA R17, P1, R11, R5, 0x1 ;  /* 0x000000050b117211 */ /* 0x001fca00078208ff */
[----:B------:R-:W-:Y:S01]  /*9710*/  STL [R1+0x598], R17 ;  /* 0x0005981101007387 */ /* 0x000fe20000100800 */
[----:B-1----:R-:W-:-:S03]  /*9720*/  LEA R15, P0, R14, R5, 0x1 ;  /* 0x000000050e0f7211 */ /* 0x002fc600078008ff */
        /* <DEDUP_REMOVED lines=12> */
[----:B------:R0:W-:Y:S01]  /*97f0*/  STL [R1+0x584], R7 ;  /* 0x0005840701007387 */ /* 0x0001e20000100800 */
[-C--:B------:R-:W-:Y:S02]  /*9800*/  LEA.HI.X.SX32 R5, R9, R0.reuse, 0x1, P2 ;  /* 0x0000000009057211 */ /* 0x080fe400010f0eff */
[C---:B------:R-:W-:Y:S01]  /*9810*/  LEA R13, P2, R12.reuse, UR10, 0x1 ;  /* 0x0000000a0c0d7c11 */ /* 0x040fe2000f8408ff */
[----:B------:R1:W-:Y:S01]  /*9820*/  STL [R1+0x7b8], R6 ;  /* 0x0007b80601007387 */ /* 0x0003e20000100800 */
[----:B------:R-:W-:Y:S02]  /*9830*/  UIADD3 UR10, UP0, UR12, 0x80, URZ ;  /* 0x000000800c0a7890 */ /* 0x000fe4000ff1e03f */
[----:B------:R-:W-:Y:S01]  /*9840*/  LEA.HI.X.SX32 R12, R12, UR11, 0x1, P2 ;  /* 0x0000000b0c0c7c11 */ /* 0x000fe200090f0eff */
[----:B------:R2:W-:Y:S01]  /*9850*/  STL [R1+0x58c], R5 ;  /* 0x00058c0501007387 */ /* 0x0005e20000100800 */
[----:B------:R-:W-:Y:S01]  /*9860*/  UIADD3 UR11, UP1, UR14, 0x2, URZ ;  /* 0x000000020e0b7890 */ /* 0x000fe2000ff3e03f */
[----:B0-----:R-:W-:-:S03]  /*9870*/  LEA.HI.X.SX32 R7, R16, R0, 0x1, P6 ;  /* 0x0000000010077211 */ /* 0x001fc600030f0eff */
[----:B------:R-:W-:Y:S01]  /*9880*/  UIADD3.X UR13, UR5, 0x40000040, URZ, UP1, !UPT ;  /* 0x40000040050d7890 */ /* 0x000fe20008ffe43f */
[-C--:B-1----:R-:W-:Y:S01]  /*9890*/  LEA.HI.X.SX32 R6, R11, R0.reuse, 0x1, P1 ;  /* 0x000000000b067211 */ /* 0x082fe200008f0eff */
[----:B------:R-:W-:Y:S01]  /*98a0*/  UIADD3.X UR5, UR4, 0x40000040, URZ, UP0, !UPT ;  /* 0x4000004004057890 */ /* 0x000fe200087fe43f */
[----:B------:R-:W-:Y:S01]  /*98b0*/  UMOV UR6, UR11 ;  /* 0x0000000b00067c82 */ /* 0x000fe20008000000 */
[----:B--2---:R-:W-:Y:S02]  /*98c0*/  LEA.HI.X.SX32 R5, R14, R0, 0x1, P0 ;  /* 0x000000000e057211 */ /* 0x004fe400000f0eff */
[----:B------:R0:W-:Y:S01]  /*98d0*/  STL [R1+0x594], R6 ;  /* 0x0005940601007387 */ /* 0x0001e20000100800 */
[----:B------:R-:W-:Y:S01]  /*98e0*/  UMOV UR7, UR13 ;  /* 0x0000000d00077c82 */ /* 0x000fe20008000000 */
[----:B------:R-:W-:Y:S01]  /*98f0*/  UMOV UR4, UR10 ;  /* 0x0000000a00047c82 */ /* 0x000fe20008000000 */
[----:B------:R-:W-:Y:S01]  /*9900*/  UIADD3.64 UR26, UR6, 0x2, URZ ;  /* 0x00000002061a7897 */ /* 0x000fe2000fffe03f */
[----:B------:R1:W-:Y:S01]  /*9910*/  STL [R1+0x59c], R5 ;  /* 0x00059c0501007387 */ /* 0x0003e20000100800 */
[----:B------:R-:W-:-:S02]  /*9920*/  UIADD3.64 UR22, UR6, 0x4, URZ ;  /* 0x0000000406167897 */ /* 0x000fc4000fffe03f */
[----:B------:R-:W-:Y:S01]  /*9930*/  UIADD3.64 UR24, UR4, 0x80, URZ ;  /* 0x0000008004187897 */ /* 0x000fe2000fffe03f */
[----:B------:R-:W-:Y:S01]  /*9940*/  STL [R1+0x5a4], R7 ;  /* 0x0005a40701007387 */ /* 0x000fe20000100800 */
[----:B------:R-:W-:Y:S01]  /*9950*/  UIADD3.64 UR20, UR4, 0x100, URZ ;  /* 0x0000010004147897 */ /* 0x000fe2000fffe03f */
[-C--:B0-----:R-:W-:Y:S01]  /*9960*/  LEA.HI.X.SX32 R6, R18, R0.reuse, 0x1, P5 ;  /* 0x0000000012067211 */ /* 0x081fe200028f0eff */
[----:B------:R-:W-:Y:S02]  /*9970*/  UIADD3.64 UR28, UR4, 0x180, URZ ;  /* 0x00000180041c7897 */ /* 0x000fe4000fffe03f */
[----:B------:R-:W-:Y:S01]  /*9980*/  UIADD3.64 UR32, UR4, 0x200, URZ ;  /* 0x0000020004207897 */ /* 0x000fe2000fffe03f */
[-C--:B-1----:R-:W-:Y:S01]  /*9990*/  LEA.HI.X.SX32 R5, R20, R0.reuse, 0x1, P4 ;  /* 0x0000000014057211 */ /* 0x082fe200020f0eff */
[----:B------:R-:W-:Y:S01]  /*99a0*/  STL [R1+0x7a8], R6 ;  /* 0x0007a80601007387 */ /* 0x000fe20000100800 */
[----:B------:R-:W-:Y:S01]  /*99b0*/  LEA.HI.X.SX32 R0, R22, R0, 0x1, P3 ;  /* 0x0000000016007211 */ /* 0x000fe200018f0eff */
[----:B------:R-:W-:-:S02]  /*99c0*/  UIADD3.64 UR36, UR4, 0x280, URZ ;  /* 0x0000028004247897 */ /* 0x000fc4000fffe03f */
[----:B------:R0:W-:Y:S01]  /*99d0*/  STL [R1+0x7b0], R5 ;  /* 0x0007b00501007387 */ /* 0x0001e20000100800 */
[----:B------:R-:W-:-:S03]  /*99e0*/  UIADD3.64 UR40, UR4, 0x300, URZ ;  /* 0x0000030004287897 */ /* 0x000fc6000fffe03f */
[----:B------:R1:W-:Y:S04]  /*99f0*/  STL [R1+0x5a8], R0 ;  /* 0x0005a80001007387 */ /* 0x0003e80000100800 */
[----:B------:R-:W-:Y:S01]  /*9a00*/  STL [R1], RZ ;  /* 0x000000ff01007387 */ /* 0x000fe20000100800 */
[----:B0-----:R-:W0:Y:S03]  /*9a10*/  LDC R5, c[0x0][0x238] ;  /* 0x00008e00ff057b82 */ /* 0x001e260000000800 */
[----:B------:R-:W-:Y:S04]  /*9a20*/  STL [R1+0x4], RZ ;  /* 0x000004ff01007387 */ /* 0x000fe80000100800 */
[----:B------:R-:W-:Y:S04]  /*9a30*/  STL [R1+0x8], RZ ;  /* 0x000008ff01007387 */ /* 0x000fe80000100800 */
[----:B------:R-:W-:Y:S04]  /*9a40*/  STL [R1+0xc], RZ ;  /* 0x00000cff01007387 */ /* 0x000fe80000100800 */
[----:B------:R-:W-:Y:S04]  /*9a50*/  STL [R1+0x10], RZ ;  /* 0x000010ff01007387 */ /* 0x000fe80000100800 */
[----:B------:R-:W-:Y:S04]  /*9a60*/  STL [R1+0x14], RZ ;  /* 0x000014ff01007387 */ /* 0x000fe80000100800 */
[----:B------:R-:W-:Y:S01]  /*9a70*/  STL [R1+0x18], RZ ;  /* 0x000018ff01007387 */ /* 0x000fe20000100800 */
[----:B0-----:R-:W-:-:S03]  /*9a80*/  IMAD R135, R5, 0x7e, RZ ;  /* 0x0000007e05877824 */ /* 0x001fc600078e02ff */
[----:B------:R-:W-:Y:S01]  /*9a90*/  STL [R1+0x1c], RZ ;  /* 0x00001cff01007387 */ /* 0x000fe20000100800 */
[C---:B------:R-:W-:Y:S02]  /*9aa0*/  IMAD R136, R5.reuse, 0x7a, RZ ;  /* 0x0000007a05887824 */ /* 0x040fe400078e02ff */
[----:B------:R-:W-:Y:S01]  /*9ab0*/  IMAD R137, R5, 0x76, RZ ;  /* 0x0000007605897824 */ /* 0x000fe200078e02ff */
[----:B------:R-:W-:Y:S01]  /*9ac0*/  STL [R1+0x20], RZ ;  /* 0x000020ff01007387 */ /* 0x000fe20000100800 */
[-C--:B------:R-:W-:Y:S01]  /*9ad0*/  IADD3 R135, P0, R135, R13.reuse, RZ ;  /* 0x0000000d87877210 */ /* 0x080fe20007f1e0ff */
[C---:B------:R-:W-:Y:S01]  /*9ae0*/  IMAD R138, R5.reuse, 0x72, RZ ;  /* 0x00000072058a7824 */ /* 0x040fe200078e02ff */
[----:B------:R-:W-:Y:S01]  /*9af0*/  IADD3 R136, P5, R136, R13, RZ ;  /* 0x0000000d88887210 */ /* 0x000fe20007fbe0ff */
[----:B------:R-:W-:Y:S01]  /*9b00*/  STL [R1+0x24], RZ ;  /* 0x000024ff01007387 */ /* 0x000fe20000100800 */
[C---:B------:R-:W-:Y:S02]  /*9b10*/  IMAD R139, R5.reuse, 0x6e, RZ ;  /* 0x0000006e058b7824 */ /* 0x040fe400078e02ff */
[C---:B------:R-:W-:Y:S01]  /*9b20*/  IMAD R140, R5.reuse, 0x6a, RZ ;  /* 0x0000006a058c7824 */ /* 0x040fe200078e02ff */
[----:B------:R-:W-:Y:S01]  /*9b30*/  STL [R1+0x28], RZ ;  /* 0x000028ff01007387 */ /* 0x000fe20000100800 */
[----:B------:R-:W-:-:S02]  /*9b40*/  IMAD R141, R5, 0x66, RZ ;  /* 0x00000066058d7824 */ /* 0x000fc400078e02ff */
[C---:B------:R-:W-:Y:S01]  /*9b50*/  IMAD R142, R5.reuse, 0x3f, RZ ;  /* 0x0000003f058e7824 */ /* 0x040fe200078e02ff */
[----:B------:R-:W-:Y:S01]  /*9b60*/  STL [R1+0x2c], RZ ;  /* 0x00002cff01007387 */ /* 0x000fe20000100800 */
[C---:B------:R-:W-:Y:S02]  /*9b70*/  IMAD R143, R5.reuse, 0x62, RZ ;  /* 0x00000062058f7824 */ /* 0x040fe400078e02ff */
[C---:B------:R-:W-:Y:S01]  /*9b80*/  IMAD R144, R5.reuse, 0x3d, RZ ;  /* 0x0000003d05907824 */ /* 0x040fe200078e02ff */
        /* <DEDUP_REMOVED lines=116> */
[C---:B------:R-:W-:Y:S01]  /*a2d0*/  IMAD.SHL.U32 R134, R5.reuse, 0x2, RZ ;  /* 0x0000000205867824 */ /* 0x040fe200078e00ff */
[----:B------:R-:W-:Y:S01]  /*a2e0*/  STL [R1+0xcc], RZ ;  /* 0x0000ccff01007387 */ /* 0x000fe20000100800 */
[C---:B------:R-:W-:Y:S02]  /*a2f0*/  IMAD R197, R5.reuse, 0x3, RZ ;  /* 0x0000000305c57824 */ /* 0x040fe400078e02ff */
[C---:B------:R-:W-:Y:S01]  /*a300*/  IMAD.SHL.U32 R198, R5.reuse, 0x20, RZ ;  /* 0x0000002005c67824 */ /* 0x040fe200078e00ff */
[----:B------:R-:W-:Y:S01]  /*a310*/  STL [R1+0xd0], RZ ;  /* 0x0000d0ff01007387 */ /* 0x000fe20000100800 */
[----:B------:R-:W-:-:S02]  /*a320*/  IMAD.SHL.U32 R199, R5, 0x10, RZ ;  /* 0x0000001005c77824 */ /* 0x000fc400078e00ff */
[C---:B------:R-:W-:Y:S01]  /*a330*/  IMAD.SHL.U32 R200, R5.reuse, 0x8, RZ ;  /* 0x0000000805c87824 */ /* 0x040fe200078e00ff */
[----:B------:R-:W-:Y:S01]  /*a340*/  STL [R1+0xd4], RZ ;  /* 0x0000d4ff01007387 */ /* 0x000fe20000100800 */
[C---:B------:R-:W-:Y:S02]  /*a350*/  IMAD.SHL.U32 R201, R5.reuse, 0x4, RZ ;  /* 0x0000000405c97824 */ /* 0x040fe400078e00ff */
[----:B------:R-:W-:Y:S01]  /*a360*/  IMAD.SHL.U32 R153, R5, 0x40, RZ ;  /* 0x0000004005997824 */ /* 0x000fe200078e00ff */
[----:B------:R-:W-:Y:S04]  /*a370*/  STL [R1+0xd8], RZ ;  /* 0x0000d8ff01007387 */ /* 0x000fe80000100800 */
[----:B------:R-:W-:Y:S01]  /*a380*/  STL [R1+0xdc], RZ ;  /* 0x0000dcff01007387 */ /* 0x000fe20000100800 */
[----:B-1----:R-:W-:-:S03]  /*a390*/  SHF.R.S32.HI R0, RZ, 0x1f, R153 ;  /* 0x0000001fff007819 */ /* 0x002fc60000011499 */
[----:B------:R-:W-:Y:S01]  /*a3a0*/  STL [R1+0xe0], RZ ;  /* 0x0000e0ff01007387 */ /* 0x000fe20000100800 */
[C---:B------:R-:W-:Y:S01]  /*a3b0*/  SHF.L.U64.HI R0, R153.reuse, 0x1, R0 ;  /* 0x0000000199007819 */ /* 0x040fe20000010200 */
[----:B------:R-:W-:Y:S02]  /*a3c0*/  IMAD.SHL.U32 R153, R153, 0x2, RZ ;  /* 0x0000000299997824 */ /* 0x000fe400078e00ff */
[----:B------:R-:W-:Y:S04]  /*a3d0*/  STL [R1+0xe4], RZ ;  /* 0x0000e4ff01007387 */ /* 0x000fe80000100800 */
        /* <DEDUP_REMOVED lines=70> */
[----:B------:R0:W-:Y:S04]  /*a840*/  STL [R1+0x7d0], R123 ;  /* 0x0007d07b01007387 */ /* 0x0001e80000100800 */
[----:B------:R1:W-:Y:S04]  /*a850*/  STL [R1+0x5b0], R135 ;  /* 0x0005b08701007387 */ /* 0x0003e80000100800 */
[----:B------:R2:W-:Y:S01]  /*a860*/  STL [R1+0x5c0], R136 ;  /* 0x0005c08801007387 */ /* 0x0005e20000100800 */
[----:B0-----:R-:W-:-:S02]  /*a870*/  IADD3 R123, P1, R137, R13, RZ ;  /* 0x0000000d897b7210 */ /* 0x001fc40007f3e0ff */
[----:B-1----:R-:W-:-:S03]  /*a880*/  IADD3 R135, P2, R138, R13, RZ ;  /* 0x0000000d8a877210 */ /* 0x002fc60007f5e0ff */
[----:B------:R0:W-:Y:S01]  /*a890*/  STL [R1+0x5d0], R123 ;  /* 0x0005d07b01007387 */ /* 0x0001e20000100800 */
[----:B--2---:R-:W-:-:S03]  /*a8a0*/  IADD3 R136, P3, R139, R13, RZ ;  /* 0x0000000d8b887210 */ /* 0x004fc60007f7e0ff */
[----:B------:R1:W-:Y:S01]  /*a8b0*/  STL [R1+0x5e0], R135 ;  /* 0x0005e08701007387 */ /* 0x0003e20000100800 */
[----:B------:R-:W-:-:S03]  /*a8c0*/  CS2R R138, SRZ ;  /* 0x00000000008a7805 */ /* 0x000fc6000001ff00 */
[----:B------:R2:W-:Y:S01]  /*a8d0*/  STL [R1+0x5f0], R136 ;  /* 0x0005f08801007387 */ /* 0x0005e20000100800 */
[-C--:B0-----:R-:W-:Y:S02]  /*a8e0*/  IADD3 R123, P4, R140, R13.reuse, RZ ;  /* 0x0000000d8c7b7210 */ /* 0x081fe40007f9e0ff */
[----:B-1----:R-:W-:-:S03]  /*a8f0*/  IADD3 R135, P6, R141, R13, RZ ;  /* 0x0000000d8d877210 */ /* 0x002fc60007fde0ff */
[----:B------:R0:W-:Y:S01]  /*a900*/  STL [R1+0x600], R123 ;  /* 0x0006007b01007387 */ /* 0x0001e20000100800 */
[----:B------:R-:W-:Y:S02]  /*a910*/  CS2R R140, SRZ ;  /* 0x00000000008c7805 */ /* 0x000fe4000001ff00 */
[----:B--2---:R-:W-:Y:S01]  /*a920*/  LEA.HI.X.SX32 R136, R142, R12, 0x1, P0 ;  /* 0x0000000c8e887211 */ /* 0x004fe200000f0eff */
[----:B------:R1:W-:Y:S04]  /*a930*/  STL [R1+0x610], R135 ;  /* 0x0006108701007387 */ /* 0x0003e80000100800 */
[----:B------:R2:W-:Y:S01]  /*a940*/  STL [R1+0x5ac], R136 ;  /* 0x0005ac8801007387 */ /* 0x0005e20000100800 */
[----:B0-----:R-:W-:Y:S02]  /*a950*/  IADD3 R123, P0, R143, R13, RZ ;  /* 0x0000000d8f7b7210 */ /* 0x001fe40007f1e0ff */
[----:B------:R-:W-:-:S02]  /*a960*/  CS2R R142, SRZ ;  /* 0x00000000008e7805 */ /* 0x000fc4000001ff00 */
[----:B-1----:R-:W-:Y:S01]  /*a970*/  LEA.HI.X.SX32 R135, R144, R12, 0x1, P5 ;  /* 0x0000000c90877211 */ /* 0x002fe200028f0eff */
[----:B------:R0:W-:Y:S01]  /*a980*/  STL [R1+0x620], R123 ;  /* 0x0006207b01007387 */ /* 0x0001e20000100800 */
[----:B--2---:R-:W-:-:S03]  /*a990*/  IADD3 R136, P5, R145, R13, RZ ;  /* 0x0000000d91887210 */ /* 0x004fc60007fbe0ff */
[----:B------:R1:W-:Y:S01]  /*a9a0*/  STL [R1+0x5bc], R135 ;  /* 0x0005bc8701007387 */ /* 0x0003e20000100800 */
[----:B------:R-:W-:-:S03]  /*a9b0*/  CS2R R144, SRZ ;  /* 0x0000000000907805 */ /* 0x000fc6000001ff00 */
[----:B------:R2:W-:Y:S01]  /*a9c0*/  STL [R1+0x630], R136 ;  /* 0x0006308801007387 */ /* 0x0005e20000100800 */
[----:B0-----:R-:W-:Y:S02]  /*a9d0*/  LEA.HI.X.SX32 R123, R146, R12, 0x1, P1 ;  /* 0x0000000c927b7211 */ /* 0x001fe400008f0eff */
        /* <DEDUP_REMOVED lines=17> */
[----:B--2---:R-:W-:-:S03]  /*aaf0*/  LEA.HI.X.SX32 R136, R155, R12, 0x1, P6 ;  /* 0x0000000c9b887211 */ /* 0x004fc600030f0eff */
[----:B------:R1:W-:Y:S04]  /*ab00*/  STL [R1+0x670], R135 ;  /* 0x0006708701007387 */ /* 0x0003e80000100800 */
[----:B------:R2:W-:Y:S01]  /*ab10*/  STL [R1+0x60c], R136 ;  /* 0x00060c8801007387 */ /* 0x0005e20000100800 */
[----:B0-----:R-:W-:Y:S02]  /*ab20*/  IADD3 R123, P6, R156, R13, RZ ;  /* 0x0000000d9c7b7210 */ /* 0x001fe40007fde0ff */
[----:B-1----:R-:W-:-:S03]  /*ab30*/  LEA.HI.X.SX32 R135, R157, R12, 0x1, P0 ;  /* 0x0000000c9d877211 */ /* 0x002fc600000f0eff */
[----:B------:R0:W-:Y:S01]  /*ab40*/  STL [R1+0x680], R123 ;  /* 0x0006807b01007387 */ /* 0x0001e20000100800 */
[----:B--2---:R-:W-:-:S03]  /*ab50*/  IADD3 R136, P0, R158, R13, RZ ;  /* 0x0000000d9e887210 */ /* 0x004fc60007f1e0ff */
[----:B------:R1:W-:Y:S04]  /*ab60*/  STL [R1+0x61c], R135 ;  /* 0x00061c8701007387 */ /* 0x0003e80000100800 */
        /* <DEDUP_REMOVED lines=34> */
[-C--:B------:R-:W-:Y:S02]  /*ad90*/  IADD3 R6, P1, R7, R13.reuse, RZ ;  /* 0x0000000d07067210 */ /* 0x080fe40007f3e0ff */
[----:B--2---:R-:W-:Y:S01]  /*ada0*/  CS2R R136, SRZ ;  /* 0x0000000000887805 */ /* 0x004fe2000001ff00 */
[----:B------:R1:W-:Y:S04]  /*adb0*/  STL [R1+0x5b4], R135 ;  /* 0x0005b48701007387 */ /* 0x0003e80000100800 */
[----:B------:R2:W-:Y:S01]  /*adc0*/  STL [R1+0x6c0], R6 ;  /* 0x0006c00601007387 */ /* 0x0005e20000100800 */
[----:B0-----:R-:W-:Y:S02]  /*add0*/  LEA.HI.X.SX32 R123, R174, R12, 0x1, P0 ;  /* 0x0000000cae7b7211 */ /* 0x001fe400000f0eff */
[----:B-1----:R-:W-:-:S03]  /*ade0*/  IADD3 R135, P0, R175, R13, RZ ;  /* 0x0000000daf877210 */ /* 0x002fc60007f1e0ff */
[----:B------:R0:W-:Y:S01]  /*adf0*/  STL [R1+0x6ac], R123 ;  /* 0x0006ac7b01007387 */ /* 0x0001e20000100800 */
[----:B--2---:R-:W-:-:S03]  /*ae00*/  LEA.HI.X.SX32 R6, R7, R12, 0x1, P2 ;  /* 0x0000000c07067211 */ /* 0x004fc600010f0eff */
[----:B------:R-:W-:Y:S01]  /*ae10*/  STL [R1+0x678], R135 ;  /* 0x0006788701007387 */ /* 0x000fe20000100800 */
[----:B------:R-:W-:-:S03]  /*ae20*/  LEA.HI.X.SX32 R7, R176, R12, 0x1, P1 ;  /* 0x0000000cb0077211 */ /* 0x000fc600008f0eff */
[----:B------:R1:W-:Y:S01]  /*ae30*/  STL [R1+0x5d4], R6 ;  /* 0x0005d40601007387 */ /* 0x0003e20000100800 */
[C---:B0-----:R-:W-:Y:S02]  /*ae40*/  IADD3 R123, P2, R8.reuse, R13, RZ ;  /* 0x0000000d087b7210 */ /* 0x041fe40007f5e0ff */
[----:B------:R-:W-:-:S03]  /*ae50*/  LEA.HI.X.SX32 R8, R8, R12, 0x1, P3 ;  /* 0x0000000c08087211 */ /* 0x000fc600018f0eff */
[----:B------:R0:W-:Y:S01]  /*ae60*/  STL [R1+0x6d0], R123 ;  /* 0x0006d07b01007387 */ /* 0x0001e20000100800 */
[----:B-1----:R-:W-:-:S03]  /*ae70*/  IADD3 R6, P1, R177, R13, RZ ;  /* 0x0000000db1067210 */ /* 0x002fc60007f3e0ff */
[----:B------:R1:W-:Y:S04]  /*ae80*/  STL [R1+0x6bc], R7 ;  /* 0x0006bc0701007387 */ /* 0x0003e80000100800 */
[----:B------:R2:W-:Y:S01]  /*ae90*/  STL [R1+0x698], R6 ;  /* 0x0006980601007387 */ /* 0x0005e20000100800 */
[----:B0-----:R-:W-:-:S03]  /*aea0*/  CS2R R122, SRZ ;  /* 0x00000000007a7805 */ /* 0x001fc6000001ff00 */
[----:B------:R0:W-:Y:S01]  /*aeb0*/  STL [R1+0x5f4], R8 ;  /* 0x0005f40801007387 */ /* 0x0001e20000100800 */
[----:B-1----:R-:W-:Y:S02]  /*aec0*/  IADD3 R7, P3, R9, R13, RZ ;  /* 0x0000000d09077210 */ /* 0x002fe40007f7e0ff */
[----:B--2---:R-:W-:-:S03]  /*aed0*/  LEA.HI.X.SX32 R6, R178, R12, 0x1, P2 ;  /* 0x0000000cb2067211 */ /* 0x004fc600010f0eff */
[----:B------:R1:W-:Y:S01]  /*aee0*/  STL [R1+0x6e0], R7 ;  /* 0x0006e00701007387 */ /* 0x0003e20000100800 */
[----:B0-----:R-:W-:-:S03]  /*aef0*/  IADD3 R8, P2, R179, R13, RZ ;  /* 0x0000000db3087210 */ /* 0x001fc60007f5e0ff */
[----:B------:R0:W-:Y:S04]  /*af00*/  STL [R1+0x6cc], R6 ;  /* 0x0006cc0601007387 */ /* 0x0001e80000100800 */
[----:B------:R2:W-:Y:S01]  /*af10*/  STL [R1+0x5c8], R8 ;  /* 0x0005c80801007387 */ /* 0x0005e20000100800 */
[----:B-1----:R-:W-:Y:S02]  /*af20*/  LEA.HI.X.SX32 R7, R9, R12, 0x1, P4 ;  /* 0x0000000c09077211 */ /* 0x002fe400020f0eff */
[----:B0-----:R-:W-:-:S03]  /*af30*/  IADD3 R6, P4, R10, R13, RZ ;  /* 0x0000000d0a067210 */ /* 0x001fc60007f9e0ff */
        /* <DEDUP_REMOVED lines=91> */
[----:B------:R-:W-:Y:S02]  /*b4f0*/  CS2R R124, SRZ ;  /* 0x00000000007c7805 */ /* 0x000fe4000001ff00 */
[-C--:B--2---:R-:W-:Y:S01]  /*b500*/  IADD3 R8, P0, R129, R13.reuse, RZ ;  /* 0x0000000d81087210 */ /* 0x084fe20007f1e0ff */
        /* <DEDUP_REMOVED lines=19> */
[----:B------:R1:W-:Y:S01]  /*b640*/  STL [R1+0x790], R6 ;  /* 0x0007900601007387 */ /* 0x0003e20000100800 */
[----:B------:R-:W-:-:S03]  /*b650*/  CS2R R128, SRZ ;  /* 0x0000000000807805 */ /* 0x000fc6000001ff00 */
[----:B------:R2:W-:Y:S01]  /*b660*/  STL [R1+0x754], R8 ;  /* 0x0007540801007387 */ /* 0x0005e20000100800 */
[----:B0-----:R-:W-:Y:S02]  /*b670*/  LEA R7, P5, R5, R13, 0x6 ;  /* 0x0000000d05077211 */ /* 0x001fe400078a30ff */
[----:B-1----:R-:W-:-:S03]  /*b680*/  LEA.HI.X.SX32 R6, R196, R12, 0x1, P0 ;  /* 0x0000000cc4067211 */ /* 0x002fc600000f0eff */
[----:B------:R0:W-:Y:S01]  /*b690*/  STL [R1+0x6a8], R7 ;  /* 0x0006a80701007387 */ /* 0x0001e20000100800 */
[----:B--2---:R-:W-:-:S03]  /*b6a0*/  LEA R8, P0, R5, R13, 0x5 ;  /* 0x0000000d05087211 */ /* 0x004fc600078028ff */
[----:B------:R1:W-:Y:S04]  /*b6b0*/  STL [R1+0x77c], R6 ;  /* 0x00077c0601007387 */ /* 0x0003e80000100800 */
[----:B------:R2:W-:Y:S01]  /*b6c0*/  STL [R1+0x728], R8 ;  /* 0x0007280801007387 */ /* 0x0005e20000100800 */
[----:B0-----:R-:W-:Y:S02]  /*b6d0*/  LEA.HI.X.SX32 R7, R130, R12, 0x1, P3 ;  /* 0x0000000c82077211 */ /* 0x001fe400018f0eff */
[----:B-1----:R-:W-:-:S03]  /*b6e0*/  LEA R6, P3, R5, R13, 0x4 ;  /* 0x0000000d05067211 */ /* 0x002fc600078620ff */
        /* <DEDUP_REMOVED lines=8> */
[----:B--2---:R-:W-:-:S03]  /*b770*/  IADD3 R8, P4, R134, R13, RZ ;  /* 0x0000000d86087210 */ /* 0x004fc60007f9e0ff */
[----:B------:R1:W-:Y:S04]  /*b780*/  STL [R1+0x744], R6 ;  /* 0x0007440601007387 */ /* 0x0003e80000100800 */
[----:B------:R2:W-:Y:S01]  /*b790*/  STL [R1+0x7a0], R8 ;  /* 0x0007a00801007387 */ /* 0x0005e20000100800 */
[-C--:B0-----:R-:W-:Y:S02]  /*b7a0*/  LEA.HI.X.SX32 R7, R133, R12.reuse, 0x1, P2 ;  /* 0x0000000c85077211 */ /* 0x081fe400010f0eff */
[----:B------:R-:W-:Y:S02]  /*b7b0*/  CS2R R132, SRZ ;  /* 0x0000000000847805 */ /* 0x000fe4000001ff00 */
[----:B-1----:R-:W-:Y:S01]  /*b7c0*/  LEA R6, P2, R5, R13, 0x2 ;  /* 0x0000000d05067211 */ /* 0x002fe200078410ff */
[----:B------:R0:W-:Y:S01]  /*b7d0*/  STL [R1+0x774], R7 ;  /* 0x0007740701007387 */ /* 0x0001e20000100800 */
[----:B--2---:R-:W-:-:S03]  /*b7e0*/  LEA.HI.X.SX32 R8, R197, R12, 0x1, P1 ;  /* 0x0000000cc5087211 */ /* 0x004fc600008f0eff */
[----:B------:R1:W-:Y:S04]  /*b7f0*/  STL [R1+0x798], R6 ;  /* 0x0007980601007387 */ /* 0x0003e80000100800 */
[----:B------:R2:W-:Y:S01]  /*b800*/  STL [R1+0x78c], R8 ;  /* 0x00078c0801007387 */ /* 0x0005e20000100800 */
[-C--:B0-----:R-:W-:Y:S02]  /*b810*/  LEA.HI.X.SX32 R7, R198, R12.reuse, 0x1, P5 ;  /* 0x0000000cc6077211 */ /* 0x081fe400028f0eff */
[----:B-1----:R-:W-:-:S03]  /*b820*/  LEA.HI.X.SX32 R6, R199, R12, 0x1, P0 ;  /* 0x0000000cc7067211 */ /* 0x002fc600000f0eff */
[----:B------:R0:W-:Y:S01]  /*b830*/  STL [R1+0x6a4], R7 ;  /* 0x0006a40701007387 */ /* 0x0001e20000100800 */
[----:B--2---:R-:W-:-:S03]  /*b840*/  LEA.HI.X.SX32 R8, R200, R12, 0x1, P3 ;  /* 0x0000000cc8087211 */ /* 0x004fc600018f0eff */
[----:B------:R1:W-:Y:S04]  /*b850*/  STL [R1+0x724], R6 ;  /* 0x0007240601007387 */ /* 0x0003e80000100800 */
[----:B------:R-:W-:Y:S01]  /*b860*/  STL [R1+0x764], R8 ;  /* 0x0007640801007387 */ /* 0x000fe20000100800 */
[-C--:B0-----:R-:W-:Y:S02]  /*b870*/  LEA.HI.X.SX32 R7, R201, R12.reuse, 0x1, P6 ;  /* 0x0000000cc9077211 */ /* 0x081fe400030f0eff */
[----:B-1----:R-:W-:-:S03]  /*b880*/  LEA.HI.X.SX32 R6, R5, R12, 0x1, P4 ;  /* 0x0000000c05067211 */ /* 0x002fc600020f0eff */
[----:B------:R0:W-:Y:S01]  /*b890*/  STL [R1+0x784], R7 ;  /* 0x0007840701007387 */ /* 0x0001e20000100800 */
[----:B------:R-:W-:Y:S02]  /*b8a0*/  LEA.HI.X.SX32 R5, R134, R12, 0x1, P2 ;  /* 0x0000000c86057211 */ /* 0x000fe400010f0eff */
[----:B------:R-:W-:Y:S01]  /*b8b0*/  CS2R R134, SRZ ;  /* 0x0000000000867805 */ /* 0x000fe2000001ff00 */
[----:B------:R1:W-:Y:S04]  /*b8c0*/  STL [R1+0x79c], R6 ;  /* 0x00079c0601007387 */ /* 0x0003e80000100800 */
[----:B------:R2:W-:Y:S01]  /*b8d0*/  STL [R1+0x794], R5 ;  /* 0x0007940501007387 */ /* 0x0005e20000100800 */
[C---:B0-----:R-:W-:Y:S02]  /*b8e0*/  LOP3.LUT R7, R3.reuse, 0x20, RZ, 0x3c, !PT ;  /* 0x0000002003077812 */ /* 0x041fe400078e3cff */
[----:B------:R-:W-:-:S02]  /*b8f0*/  LOP3.LUT R7, R3, 0x50, RZ, 0x3c, !PT ;  /* 0x0000005003077812 */ /* 0x000fc400078e3cff */
[C---:B-1----:R-:W-:Y:S02]  /*b900*/  LOP3.LUT R6, R3.reuse, 0x30, RZ, 0x3c, !PT ;  /* 0x0000003003067812 */ /* 0x042fe400078e3cff */
[C---:B------:R-:W-:Y:S02]  /*b910*/  LOP3.LUT R6, R3.reuse, 0x60, RZ, 0x3c, !PT ;  /* 0x0000006003067812 */ /* 0x040fe400078e3cff */
[C---:B--2---:R-:W-:Y:S02]  /*b920*/  LOP3.LUT R5, R3.reuse, 0x10, RZ, 0x3c, !PT ;  /* 0x0000001003057812 */ /* 0x044fe400078e3cff */
[C---:B------:R-:W-:Y:S01]  /*b930*/  LOP3.LUT R5, R3.reuse, 0x40, RZ, 0x3c, !PT ;  /* 0x0000004003057812 */ /* 0x040fe200078e3cff */
[----:B------:R0:W-:Y:S01]  /*b940*/  STL [R1+0x7d8], R6 ;  /* 0x0007d80601007387 */ /* 0x0001e20000100800 */
[----:B------:R-:W-:Y:S02]  /*b950*/  LOP3.LUT R5, R3, 0x70, RZ, 0x3c, !PT ;  /* 0x0000007003057812 */ /* 0x000fe400078e3cff */
[----:B------:R-:W-:-:S03]  /*b960*/  LOP3.LUT R7, R2, 0x20, RZ, 0x3c, !PT ;  /* 0x0000002002077812 */ /* 0x000fc600078e3cff */
[----:B------:R1:W-:Y:S01]  /*b970*/  STL [R1+0x7d4], R5 ;  /* 0x0007d40501007387 */ /* 0x0003e20000100800 */
[----:B0-----:R-:W-:-:S03]  /*b980*/  LOP3.LUT R6, R2, 0x40, RZ, 0x3c, !PT ;  /* 0x0000004002067812 */ /* 0x001fc600078e3cff */
[----:B------:R0:W-:Y:S04]  /*b990*/  STL [R1+0x7cc], R7 ;  /* 0x0007cc0701007387 */ /* 0x0001e80000100800 */
[----:B------:R0:W-:Y:S01]  /*b9a0*/  STL [R1+0x7c8], R6 ;  /* 0x0007c80601007387 */ /* 0x0001e20000100800 */
[----:B-1----:R-:W-:-:S05]  /*b9b0*/  LOP3.LUT R5, R2, 0x60, RZ, 0x3c, !PT ;  /* 0x0000006002057812 */ /* 0x002fca00078e3cff */
[----:B------:R0:W-:Y:S02]  /*b9c0*/  STL [R1+0x7c4], R5 ;  /* 0x0007c40501007387 */ /* 0x0001e40000100800 */
.L_x_1:
[----:B------:R-:W2:Y:S01]  /*b9d0*/  LDL R153, [R1+0x790] ;  /* 0x0007900001997983 */ /* 0x000ea20000100800 */
[----:B0-----:R-:W0:Y:S03]  /*b9e0*/  LDC R5, c[0x0][0x230] ;  /* 0x00008c00ff057b82 */ /* 0x001e260000000800 */
[----:B------:R1:W-:Y:S04]  /*b9f0*/  STL [R1+0xae8], R25 ;  /* 0x000ae81901007387 */ /* 0x0003e80000100800 */
[----:B-1----:R-:W3:Y:S04]  /*ba00*/  LDL R25, [R1+0x78c] ;  /* 0x00078c0001197983 */ /* 0x002ee80000100800 */
[----:B------:R1:W-:Y:S04]  /*ba10*/  STL [R1+0xae4], R249 ;  /* 0x000ae4f901007387 */ /* 0x0003e80000100800 */
[----:B-1----:R-:W4:Y:S04]  /*ba20*/  LDL R249, [R1+0x798] ;  /* 0x0007980001f97983 */ /* 0x002f280000100800 */
[----:B------:R1:W-:Y:S04]  /*ba30*/  STL [R1+0xae0], R248 ;  /* 0x000ae0f801007387 */ /* 0x0003e80000100800 */
[----:B-1----:R-:W2:Y:S04]  /*ba40*/  LDL R248, [R1+0x794] ;  /* 0x0007940001f87983 */ /* 0x002ea80000100800 */
[----:B------:R1:W-:Y:S04]  /*ba50*/  STL [R1+0x8d8], R141 ;  /* 0x0008d88d01007387 */ /* 0x0003e80000100800 */
[----:B-1----:R-:W3:Y:S04]  /*ba60*/  LDL R141, [R1+0x7a0] ;  /* 0x0007a000018d7983 */ /* 0x002ee80000100800 */
[----:B------:R1:W-:Y:S04]  /*ba70*/  STL [R1+0x8d4], R142 ;  /* 0x0008d48e01007387 */ /* 0x0003e80000100800 */
[----:B-1----:R-:W4:Y:S01]  /*ba80*/  LDL R142, [R1+0x79c] ;  /* 0x00079c00018e7983 */ /* 0x002f220000100800 */
[----:B0-----:R-:W-:-:S03]  /*ba90*/  IMAD R5, R235, -0x40, R5 ;  /* 0xffffffc0eb057824 */ /* 0x001fc600078e0205 */
[----:B------:R-:W-:Y:S02]  /*baa0*/  STL [R1+0x8d0], R143 ;  /* 0x0008d08f01007387 */ /* 0x000fe40000100800 */
[----:B------:R-:W-:Y:S02]  /*bab0*/  ISETP.GT.AND P0, PT, R5, RZ, PT ;  /* 0x000000ff0500720c */ /* 0x000fe40003f04270 */
[----:B------:R-:W-:Y:S04]  /*bac0*/  STL [R1+0x8cc], R144 ;  /* 0x0008cc9001007387 */ /* 0x000fe80000100800 */
[----:B------:R-:W-:Y:S04]  /*bad0*/  STL [R1+0x8c8], R145 ;  /* 0x0008c89101007387 */ /* 0x000fe80000100800 */
[----:B------:R-:W-:Y:S04]  /*bae0*/  STL [R1+0x8c4], R146 ;  /* 0x0008c49201007387 */ /* 0x000fe80000100800 */
[----:B------:R-:W-:Y:S04]  /*baf0*/  STL [R1+0x8c0], R147 ;  /* 0x0008c09301007387 */ /* 0x000fe80000100800 */
[----:B------:R-:W-:Y:S04]  /*bb00*/  STL [R1+0x8bc], R148 ;  /* 0x0008bc9401007387 */ /* 0x000fe80000100800 */
[----:B------:R-:W-:Y:S04]  /*bb10*/  STL [R1+0x8b8], R149 ;  /* 0x0008b89501007387 */ /* 0x000fe80000100800 */
[----:B------:R-:W-:Y:S04]  /*bb20*/  STL [R1+0x8b4], R150 ;  /* 0x0008b49601007387 */ /* 0x000fe80000100800 */
[----:B------:R-:W-:Y:S04]  /*bb30*/  STL [R1+0x8b0], R151 ;  /* 0x0008b09701007387 */ /* 0x000fe80000100800 */
[----:B------:R0:W-:Y:S01]  /*bb40*/  STL [R1+0x8a4], R0 ;  /* 0x0008a40001007387 */ /* 0x0001e20000100800 */
[----:B------:R-:W-:-:S03]  /*bb50*/  @P0 IMAD.MOV.U32 R7, RZ, RZ, R12 ;  /* 0x000000ffff070224 */ /* 0x000fc600078e000c */
[----:B0-----:R-:W2:Y:S01]  /*bb60*/  LDL.LU R0, [R1+0x780] ;  /* 0x0007800001007983 */ /* 0x001ea20000300800 */
[C---:B------:R-:W-:Y:S01]  /*bb70*/  ISETP.GT.AND P2, PT, R5.reuse, 0x1, PT ;  /* 0x000000010500780c */ /* 0x040fe20003f44270 */
[----:B------:R-:W-:Y:S01]  /*bb80*/  @P0 IMAD.MOV.U32 R6, RZ, RZ, R13 ;  /* 0x000000ffff060224 */ /* 0x000fe200078e000d */
[----:B------:R-:W-:Y:S01]  /*bb90*/  PRMT R171, RZ, 0x7610, R171 ;  /* 0x00007610ffab7816 */ /* 0x000fe200000000ab */
[----:B-----5:R-:W-:Y:S01]  /*bba0*/  STL [R1+0x7f4], R4 ;  /* 0x0007f40401007387 */ /* 0x020fe20000100800 */
[C---:B------:R-:W-:Y:S02]  /*bbb0*/  ISETP.GT.AND P3, PT, R5.reuse, 0x2, PT ;  /* 0x000000020500780c */ /* 0x040fe40003f64270 */
[----:B------:R-:W-:Y:S01]  /*bbc0*/  ISETP.GT.AND P4, PT, R5, 0x3, PT ;  /* 0x000000030500780c */ /* 0x000fe20003f84270 */
[----:B------:R-:W-:Y:S04]  /*bbd0*/  STL [R1+0x8ac], R235 ;  /* 0x0008aceb01007387 */ /* 0x000fe80000100800 */
[----:B------:R0:W-:Y:S01]  /*bbe0*/  STL [R1+0x8a8], R12 ;  /* 0x0008a80c01007387 */ /* 0x0001e20000100800 */
[----:B------:R-:W-:-:S03]  /*bbf0*/  PRMT R182, RZ, 0x7610, R182 ;  /* 0x00007610ffb67816 */ /* 0x000fc600000000b6 */
[----:B------:R3:W2:Y:S04]  /*bc00*/  @P0 LDG.E.U16 R171, desc[UR16][R6.64] ;  /* 0x0000001006ab0981 */ /* 0x0006a8000c1e1500 */
[----:B0-----:R-:W2:Y:S04]  /*bc10*/  LDL.LU R12, [R1+0x788] ;  /* 0x00078800010c7983 */ /* 0x001ea80000300800 */
[----:B------:R-:W2:Y:S04]  /*bc20*/  LDL R146, [R1+0x784] ;  /* 0x0007840001927983 */ /* 0x000ea80000100800 */
[----:B------:R-:W2:Y:S04]  /*bc30*/  LDL R145, [R1+0x77c] ;  /* 0x00077c0001917983 */ /* 0x000ea80000100800 */
[----:B------:R-:W2:Y:S04]  /*bc40*/  LDL R143, [R1+0x778] ;  /* 0x00077800018f7983 */ /* 0x000ea80000100800 */
[----:B------:R-:W2:Y:S01]  /*bc50*/  LDL R144, [R1+0x774] ;  /* 0x0007740001907983 */ /* 0x000ea20000100800 */
[----:B------:R-:W-:-:S03]  /*bc60*/  PRMT R192, RZ, 0x7610, R192 ;  /* 0x00007610ffc07816 */ /* 0x000fc600000000c0 */
[----:B------:R-:W2:Y:S01]  /*bc70*/  LDL R4, [R1+0x770] ;  /* 0x0007700001047983 */ /* 0x000ea20000100800 */
[----:B---3--:R-:W-:Y:S02]  /*bc80*/  @P2 IMAD.MOV.U32 R6, RZ, RZ, R141 ;  /* 0x000000ffff062224 */ /* 0x008fe400078e008d */
[----:B----4-:R-:W-:Y:S01]  /*bc90*/  @P2 IMAD.MOV.U32 R7, RZ, RZ, R142 ;  /* 0x000000ffff072224 */ /* 0x010fe200078e008e */
[----:B------:R-:W3:Y:S04]  /*bca0*/  LDL R141, [R1+0x764] ;  /* 0x00076400018d7983 */ /* 0x000ee80000100800 */
[----:B------:R0:W4:Y:S04]  /*bcb0*/  @P2 LDG.E.U16 R182, desc[UR16][R6.64] ;  /* 0x0000001006b62981 */ /* 0x000128000c1e1500 */
[----:B------:R-:W3:Y:S01]  /*bcc0*/  LDL R142, [R1+0x76c] ;  /* 0x00076c00018e7983 */ /* 0x000ee20000100800 */
[----:B------:R-:W-:-:S02]  /*bcd0*/  ISETP.GT.AND P1, PT, R5, 0x4, PT ;  /* 0x000000040500780c */ /* 0x000fc40003f24270 */
[----:B------:R-:W-:Y:S01]  /*bce0*/  PRMT R196, RZ, 0x7610, R196 ;  /* 0x00007610ffc47816 */ /* 0x000fe200000000c4 */
[----:B------:R-:W4:Y:S01]  /*bcf0*/  LDL R148, [R1+0x584] ;  /* 0x0005840001947983 */ /* 0x000f220000100800 */
[----:B0-----:R-:W-:Y:S02]  /*bd00*/  @P3 IMAD.MOV.U32 R6, RZ, RZ, R249 ;  /* 0x000000ffff063224 */ /* 0x001fe400078e00f9 */
[----:B--2---:R-:W-:Y:S01]  /*bd10*/  @P3 IMAD.MOV.U32 R7, RZ, RZ, R248 ;  /* 0x000000ffff073224 */ /* 0x004fe200078e00f8 */
[----:B------:R-:W-:Y:S01]  /*bd20*/  ISETP.GT.AND P0, PT, R5, 0x5, PT ;  /* 0x000000050500780c */ /* 0x000fe20003f04270 */
[----:B------:R-:W2:Y:S04]  /*bd30*/  LDL R147, [R1+0x588] ;  /* 0x0005880001937983 */ /* 0x000ea80000100800 */
[----:B------:R0:W4:Y:S02]  /*bd40*/  @P3 LDG.E.U16 R192, desc[UR16][R6.64] ;  /* 0x0000001006c03981 */ /* 0x000124000c1e1500 */
[----:B0-----:R-:W-:-:S02]  /*bd50*/  @P4 IMAD.MOV.U32 R7, RZ, RZ, R25 ;  /* 0x000000ffff074224 */ /* 0x001fc400078e0019 */
[----:B------:R-:W2:Y:S01]  /*bd60*/  LDL R25, [R1+0x768] ;  /* 0x0007680001197983 */ /* 0x000ea20000100800 */
[----:B------:R-:W-:Y:S01]  /*bd70*/  @P4 IMAD.MOV.U32 R6, RZ, RZ, R153 ;  /* 0x000000ffff064224 */ /* 0x000fe200078e0099 */
[----:B------:R-:W-:Y:S02]  /*bd80*/  PRMT R200, RZ, 0x7610, R200 ;  /* 0x00007610ffc87816 */ /* 0x000fe400000000c8 */
[C---:B------:R-:W-:Y:S02]  /*bd90*/  ISETP.GT.AND P2, PT, R5.reuse, 0x6, PT ;  /* 0x000000060500780c */ /* 0x040fe40003f44270 */
[----:B------:R0:W4:Y:S01]  /*bda0*/  @P4 LDG.E.U16 R196, desc[UR16][R6.64] ;  /* 0x0000001006c44981 */ /* 0x000122000c1e1500 */
[----:B------:R-:W-:Y:S02]  /*bdb0*/  PRMT R208, RZ, 0x7610, R208 ;  /* 0x00007610ffd07816 */ /* 0x000fe400000000d0 */
[C---:B------:R-:W-:Y:S02]  /*bdc0*/  ISETP.GT.AND P3, PT, R5.reuse, 0x7, PT ;  /* 0x000000070500780c */ /* 0x040fe40003f64270 */
[----:B------:R-:W-:-:S02]  /*bdd0*/  ISETP.GT.AND P4, PT, R5, 0x8, PT ;  /* 0x000000080500780c */ /* 0x000fc40003f84270 */
[----:B------:R-:W-:Y:S01]  /*bde0*/  PRMT R221, RZ, 0x7610, R221 ;  /* 0x00007610ffdd7816 */ /* 0x000fe200000000dd */
[----:B0-----:R-:W-:Y:S02]  /*bdf0*/  @P1 IMAD.MOV.U32 R6, RZ, RZ, R12 ;  /* 0x000000ffff061224 */ /* 0x001fe400078e000c */
[----:B------:R-:W-:Y:S01]  /*be00*/  @P1 IMAD.MOV.U32 R7, RZ, RZ, R146 ;  /* 0x000000ffff071224 */ /* 0x000fe200078e0092 */
[----:B------:R-:W-:Y:S01]  /*be10*/  PRMT R238, RZ, 0x7610, R238 ;  /* 0x00007610ffee7816 */ /* 0x000fe200000000ee */
[----:B------:R-:W4:Y:S04]  /*be20*/  LDL R146, [R1+0x754] ;  /* 0x0007540001927983 */ /* 0x000f280000100800 */
[----:B------:R0:W4:Y:S02]  /*be30*/  @P1 LDG.E.U16 R200, desc[UR16][R6.64] ;  /* 0x0000001006c81981 */ /* 0x000124000c1e1500 */
[----:B0-----:R-:W-:-:S02]  /*be40*/  @P0 IMAD.MOV.U32 R6, RZ, RZ, R0 ;  /* 0x000000ffff060224 */ /* 0x001fc400078e0000 */
[----:B------:R-:W-:Y:S02]  /*be50*/  @P0 IMAD.MOV.U32 R7, RZ, RZ, R145 ;  /* 0x000000ffff070224 */ /* 0x000fe400078e0091 */
[----:B------:R-:W4:Y:S04]  /*be60*/  LDL R145, [R1+0x758] ;  /* 0x0007580001917983 */ /* 0x000f280000100800 */
[----:B------:R0:W4:Y:S02]  /*be70*/  @P0 LDG.E.U16 R208, desc[UR16][R6.64] ;  /* 0x0000001006d00981 */ /* 0x000124000c1e1500 */
[----:B0-----:R-:W-:Y:S02]  /*be80*/  @P2 IMAD.MOV.U32 R6, RZ, RZ, R143 ;  /* 0x000000ffff062224 */ /* 0x001fe400078e008f */
[----:B------:R-:W-:Y:S01]  /*be90*/  @P2 IMAD.MOV.U32 R7, RZ, RZ, R144 ;  /* 0x000000ffff072224 */ /* 0x000fe200078e0090 */
[----:B------:R-:W4:Y:S04]  /*bea0*/  LDL R143, [R1+0x760] ;  /* 0x00076000018f7983 */ /* 0x000f280000100800 */
[----:B------:R-:W4:Y:S04]  /*beb0*/  LDL R144, [R1+0x75c] ;  /* 0x00075c0001907983 */ /* 0x000f280000100800 */
[----:B------:R0:W4:Y:S02]  /*bec0*/  @P2 LDG.E.U16 R221, desc[UR16][R6.64] ;  /* 0x0000001006dd2981 */ /* 0x000124000c1e1500 */
[----:B0-----:R-:W-:-:S02]  /*bed0*/  @P3 IMAD.MOV.U32 R6, RZ, RZ, R4 ;  /* 0x000000ffff063224 */ /* 0x001fc400078e0004 */
[----:B------:R-:W4:Y:S01]  /*bee0*/  LDL R4, [R1+0x750] ;  /* 0x0007500001047983 */ /* 0x000f220000100800 */
[----:B---3--:R-:W-:-:S03]  /*bef0*/  @P3 IMAD.MOV.U32 R7, RZ, RZ, R142 ;  /* 0x000000ffff073224 */ /* 0x008fc600078e008e */
[----:B------:R-:W3:Y:S04]  /*bf00*/  LDL R142, [R1+0x744] ;  /* 0x00074400018e7983 */ /* 0x000ee80000100800 */
[----:B------:R2:W3:Y:S02]  /*bf10*/  @P3 LDG.E.U16 R238, desc[UR16][R6.64] ;  /* 0x0000001006ee3981 */ /* 0x0004e4000c1e1500 */
[----:B--2---:R-:W-:Y:S02]  /*bf20*/  @P4 IMAD.MOV.U32 R6, RZ, RZ, R25 ;  /* 0x000000ffff064224 */ /* 0x004fe400078e0019 */
[----:B------:R-:W2:Y:S01]  /*bf30*/  LDL R25, [R1+0x74c] ;  /* 0x00074c0001197983 */ /* 0x000ea20000100800 */
[----:B------:R-:W-:-:S03]  /*bf40*/  @P4 IMAD.MOV.U32 R7, RZ, RZ, R141 ;  /* 0x000000ffff074224 */ /* 0x000fc600078e008d */
[----:B------:R-:W3:Y:S01]  /*bf50*/  LDL R141, [R1+0x748] ;  /* 0x00074800018d7983 */ /* 0x000ee20000100800 */
[C---:B------:R-:W-:Y:S02]  /*bf60*/  ISETP.GT.AND P1, PT, R5.reuse, 0x9, PT ;  /* 0x000000090500780c */ /* 0x040fe40003f24270 */
[----:B------:R-:W-:Y:S02]  /*bf70*/  PRMT R165, RZ, 0x7610, R165 ;  /* 0x00007610ffa57816 */ /* 0x000fe400000000a5 */
[----:B------:R-:W-:-:S04]  /*bf80*/  ISETP.GT.AND P0, PT, R5, 0xa, PT ;  /* 0x0000000a0500780c */ /* 0x000fc80003f04270 */
[----:B------:R4:W3:Y:S01]  /*bf90*/  @P4 LDG.E.U16 R165, desc[UR16][R6.64] ;  /* 0x0000001006a54981 */ /* 0x0008e2000c1e1500 */
[----:B------:R-:W-:Y:S02]  /*bfa0*/  PRMT R170, RZ, 0x7610, R170 ;  /* 0x00007610ffaa7816 */ /* 0x000fe400000000aa */
[----:B------:R-:W-:Y:S02]  /*bfb0*/  ISETP.GT.AND P2, PT, R5, 0xb, PT ;  /* 0x0000000b0500780c */ /* 0x000fe40003f44270 */
[----:B------:R-:W-:Y:S01]  /*bfc0*/  PRMT R188, RZ, 0x7610, R188 ;  /* 0x00007610ffbc7816 */ /* 0x000fe200000000bc */
[----:B----4-:R-:W-:Y:S02]  /*bfd0*/  @P1 IMAD.MOV.U32 R6, RZ, RZ, R143 ;  /* 0x000000ffff061224 */ /* 0x010fe400078e008f */
[----:B------:R-:W4:Y:S01]  /*bfe0*/  LDL R143, [R1+0x740] ;  /* 0x00074000018f7983 */ /* 0x000f220000100800 */
[----:B------:R-:W-:-:S03]  /*bff0*/  @P1 IMAD.MOV.U32 R7, RZ, RZ, R144 ;  /* 0x000000ffff071224 */ /* 0x000fc600078e0090 */
[----:B------:R-:W4:Y:S04]  /*c000*/  LDL R144, [R1+0x73c] ;  /* 0x00073c0001907983 */ /* 0x000f280000100800 */
[----:B------:R0:W4:Y:S02]  /*c010*/  @P1 LDG.E.U16 R170, desc[UR16][R6.64] ;  /* 0x0000001006aa1981 */ /* 0x000124000c1e1500 */
[----:B0-----:R-:W-:Y:S02]  /*c020*/  @P0 IMAD.MOV.U32 R6, RZ, RZ, R145 ;  /* 0x000000ffff060224 */ /* 0x001fe400078e0091 */
[----:B------:R-:W-:Y:S01]  /*c030*/  @P0 IMAD.MOV.U32 R7, RZ, RZ, R146 ;  /* 0x000000ffff070224 */ /* 0x000fe200078e0092 */
[----:B------:R-:W-:Y:S01]  /*c040*/  ISETP.GT.AND P3, PT, R5, 0xc, PT ;  /* 0x0000000c0500780c */ /* 0x000fe20003f64270 */
[----:B------:R-:W4:Y:S04]  /*c050*/  LDL R146, [R1+0x724] ;  /* 0x0007240001927983 */ /* 0x000f280000100800 */
[----:B------:R2:W4:Y:S01]  /*c060*/  @P0 LDG.E.U16 R188, desc[UR16][R6.64] ;  /* 0x0000001006bc0981 */ /* 0x000522000c1e1500 */
[----:B------:R-:W-:-:S02]  /*c070*/  PRMT R194, RZ, 0x7610, R194 ;  /* 0x00007610ffc27816 */ /* 0x000fc400000000c2 */
[----:B------:R-:W-:Y:S01]  /*c080*/  ISETP.GT.AND P4, PT, R5, 0xd, PT ;  /* 0x0000000d0500780c */ /* 0x000fe20003f84270 */
[----:B------:R-:W4:Y:S01]  /*c090*/  LDL R145, [R1+0x728] ;  /* 0x0007280001917983 */ /* 0x000f220000100800 */
[----:B--2---:R-:W-:-:S03]  /*c0a0*/  @P2 IMAD.MOV.U32 R7, RZ, RZ, R25 ;  /* 0x000000ffff072224 */ /* 0x004fc600078e0019 */
[----:B------:R-:W2:Y:S01]  /*c0b0*/  LDL R25, [R1+0x734] ;  /* 0x0007340001197983 */ /* 0x000ea20000100800 */
[----:B------:R-:W-:-:S03]  /*c0c0*/  @P2 IMAD.MOV.U32 R6, RZ, RZ, R4 ;  /* 0x000000ffff062224 */ /* 0x000fc600078e0004 */
[----:B------:R-:W2:Y:S04]  /*c0d0*/  LDL R4, [R1+0x738] ;  /* 0x0007380001047983 */ /* 0x000ea80000100800 */
[----:B------:R3:W2:Y:S02]  /*c0e0*/  @P2 LDG.E.U16 R194, desc[UR16][R6.64] ;  /* 0x0000001006c22981 */ /* 0x0006a4000c1e1500 */
[----:B---3--:R-:W-:Y:S02]  /*c0f0*/  @P3 IMAD.MOV.U32 R6, RZ, RZ, R141 ;  /* 0x000000ffff063224 */ /* 0x008fe400078e008d */
[----:B------:R-:W3:Y:S01]  /*c100*/  LDL R141, [R1+0x730] ;  /* 0x00073000018d7983 */ /* 0x000ee20000100800 */
[----:B------:R-:W-:-:S03]  /*c110*/  @P3 IMAD.MOV.U32 R7, RZ, RZ, R142 ;  /* 0x000000ffff073224 */ /* 0x000fc600078e008e */
[----:B------:R-:W3:Y:S01]  /*c120*/  LDL R142, [R1+0x72c] ;  /* 0x00072c00018e7983 */ /* 0x000ee20000100800 */
[----:B------:R-:W-:-:S06]  /*c130*/  PRMT R198, RZ, 0x7610, R198 ;  /* 0x00007610ffc67816 */ /* 0x000fcc00000000c6 */
[----:B------:R4:W3:Y:S01]  /*c140*/  @P3 LDG.E.U16 R198, desc[UR16][R6.64] ;  /* 0x0000001006c63981 */ /* 0x0008e2000c1e1500 */
[----:B------:R-:W-:Y:S02]  /*c150*/  ISETP.GT.AND P1, PT, R5, 0xe, PT ;  /* 0x0000000e0500780c */ /* 0x000fe40003f24270 */
[----:B------:R-:W-:Y:S01]  /*c160*/  PRMT R202, RZ, 0x7610, R202 ;  /* 0x00007610ffca7816 */ /* 0x000fe200000000ca */
[----:B----4-:R-:W-:Y:S02]  /*c170*/  @P4 IMAD.MOV.U32 R6, RZ, RZ, R143 ;  /* 0x000000ffff064224 */ /* 0x010fe400078e008f */
[----:B------:R-:W4:Y:S01]  /*c180*/  LDL R143, [R1+0x720] ;  /* 0x00072000018f7983 */ /* 0x000f220000100800 */
[----:B------:R-:W-:-:S03]  /*c190*/  @P4 IMAD.MOV.U32 R7, RZ, RZ, R144 ;  /* 0x000000ffff074224 */ /* 0x000fc600078e0090 */
[----:B------:R-:W4:Y:S04]  /*c1a0*/  LDL R144, [R1+0x71c] ;  /* 0x00071c0001907983 */ /* 0x000f280000100800 */
[----:B------:R2:W4:Y:S02]  /*c1b0*/  @P4 LDG.E.U16 R202, desc[UR16][R6.64] ;  /* 0x0000001006ca4981 */ /* 0x000524000c1e1500 */
[----:B--2---:R-:W-:Y:S02]  /*c1c0*/  @P1 IMAD.MOV.U32 R7, RZ, RZ, R25 ;  /* 0x000000ffff071224 */ /* 0x004fe400078e0019 */
[----:B------:R-:W2:Y:S01]  /*c1d0*/  LDL R25, [R1+0x714] ;  /* 0x0007140001197983 */ /* 0x000ea20000100800 */
[----:B------:R-:W-:Y:S01]  /*c1e0*/  ISETP.GT.AND P0, PT, R5, 0xf, PT ;  /* 0x0000000f0500780c */ /* 0x000fe20003f04270 */
[----:B------:R-:W-:-:S02]  /*c1f0*/  @P1 IMAD.MOV.U32 R6, RZ, RZ, R4 ;  /* 0x000000ffff061224 */ /* 0x000fc400078e0004 */
[----:B------:R-:W2:Y:S01]  /*c200*/  LDL R4, [R1+0x718] ;  /* 0x0007180001047983 */ /* 0x000ea20000100800 */
[----:B------:R-:W-:-:S06]  /*c210*/  PRMT R212, RZ, 0x7610, R212 ;  /* 0x00007610ffd47816 */ /* 0x000fcc00000000d4 */
[----:B------:R3:W2:Y:S03]  /*c220*/  @P1 LDG.E.U16 R212, desc[UR16][R6.64] ;  /* 0x0000001006d41981 */ /* 0x0006a6000c1e1500 */
[----:B---3--:R-:W-:Y:S02]  /*c230*/  @P0 IMAD.MOV.U32 R6, RZ, RZ, R141 ;  /* 0x000000ffff060224 */ /* 0x008fe400078e008d */
[----:B------:R-:W3:Y:S01]  /*c240*/  LDL R141, [R1+0x710] ;  /* 0x00071000018d7983 */ /* 0x000ee20000100800 */
[----:B------:R-:W-:Y:S01]  /*c250*/  ISETP.GT.AND P2, PT, R5, 0x10, PT ;  /* 0x000000100500780c */ /* 0x000fe20003f44270 */
[----:B------:R-:W-:Y:S02]  /*c260*/  @P0 IMAD.MOV.U32 R7, RZ, RZ, R142 ;  /* 0x000000ffff070224 */ /* 0x000fe400078e008e */
[----:B------:R-:W3:Y:S01]  /*c270*/  LDL R142, [R1+0x70c] ;  /* 0x00070c00018e7983 */ /* 0x000ee20000100800 */
[----:B------:R-:W-:-:S02]  /*c280*/  PRMT R237, RZ, 0x7610, R237 ;  /* 0x00007610ffed7816 */ /* 0x000fc400000000ed */
[C---:B------:R-:W-:Y:S02]  /*c290*/  ISETP.GT.AND P3, PT, R5.reuse, 0x11, PT ;  /* 0x000000110500780c */ /* 0x040fe40003f64270 */
[----:B------:R-:W-:Y:S02]  /*c2a0*/  PRMT R158, RZ, 0x7610, R158 ;  /* 0x00007610ff9e7816 */ /* 0x000fe4000000009e */
[----:B------:R0:W3:Y:S03]  /*c2b0*/  @P0 LDG.E.U16 R237, desc[UR16][R6.64] ;  /* 0x0000001006ed0981 */ /* 0x0000e6000c1e1500 */
[----:B0-----:R-:W-:Y:S02]  /*c2c0*/  @P2 IMAD.MOV.U32 R6, RZ, RZ, R145 ;  /* 0x000000ffff062224 */ /* 0x001fe400078e0091 */
[----:B------:R-:W-:Y:S01]  /*c2d0*/  @P2 IMAD.MOV.U32 R7, RZ, RZ, R146 ;  /* 0x000000ffff072224 */ /* 0x000fe200078e0092 */
[----:B------:R-:W-:Y:S01]  /*c2e0*/  ISETP.GT.AND P4, PT, R5, 0x12, PT ;  /* 0x000000120500780c */ /* 0x000fe20003f84270 */
[----:B------:R-:W3:Y:S04]  /*c2f0*/  LDL R146, [R1+0x6f4] ;  /* 0x0006f40001927983 */ /* 0x000ee80000100800 */
[----:B------:R4:W3:Y:S01]  /*c300*/  @P2 LDG.E.U16 R158, desc[UR16][R6.64] ;  /* 0x00000010069e2981 */ /* 0x0008e2000c1e1500 */
[----:B------:R-:W-:-:S02]  /*c310*/  PRMT R164, RZ, 0x7610, R164 ;  /* 0x00007610ffa47816 */ /* 0x000fc400000000a4 */
[----:B------:R-:W-:Y:S01]  /*c320*/  ISETP.GT.AND P1, PT, R5, 0x13, PT ;  /* 0x000000130500780c */ /* 0x000fe20003f24270 */
[----:B------:R-:W3:Y:S01]  /*c330*/  LDL R145, [R1+0x6f8] ;  /* 0x0006f80001917983 */ /* 0x000ee20000100800 */
[----:B----4-:R-:W-:-:S03]  /*c340*/  @P3 IMAD.MOV.U32 R6, RZ, RZ, R143 ;  /* 0x000000ffff063224 */ /* 0x010fc600078e008f */
[----:B------:R-:W4:Y:S01]  /*c350*/  LDL R143, [R1+0x708] ;  /* 0x00070800018f7983 */ /* 0x000f220000100800 */
[----:B------:R-:W-:-:S03]  /*c360*/  @P3 IMAD.MOV.U32 R7, RZ, RZ, R144 ;  /* 0x000000ffff073224 */ /* 0x000fc600078e0090 */
[----:B------:R-:W4:Y:S04]  /*c370*/  LDL R144, [R1+0x704] ;  /* 0x0007040001907983 */ /* 0x000f280000100800 */
[----:B------:R2:W4:Y:S02]  /*c380*/  @P3 LDG.E.U16 R164, desc[UR16][R6.64] ;  /* 0x0000001006a43981 */ /* 0x000524000c1e1500 */
[----:B--2---:R-:W-:Y:S02]  /*c390*/  @P4 IMAD.MOV.U32 R7, RZ, RZ, R25 ;  /* 0x000000ffff074224 */ /* 0x004fe400078e0019 */
[----:B------:R-:W2:Y:S01]  /*c3a0*/  LDL R25, [R1+0x6fc] ;  /* 0x0006fc0001197983 */ /* 0x000ea20000100800 */
[----:B------:R-:W-:-:S03]  /*c3b0*/  @P4 IMAD.MOV.U32 R6, RZ, RZ, R4 ;  /* 0x000000ffff064224 */ /* 0x000fc600078e0004 */
[----:B------:R-:W2:Y:S01]  /*c3c0*/  LDL R4, [R1+0x700] ;  /* 0x0007000001047983 */ /* 0x000ea20000100800 */
[----:B------:R-:W-:-:S06]  /*c3d0*/  PRMT R177, RZ, 0x7610, R177 ;  /* 0x00007610ffb17816 */ /* 0x000fcc00000000b1 */
[----:B------:R3:W2:Y:S02]  /*c3e0*/  @P4 LDG.E.U16 R177, desc[UR16][R6.64] ;  /* 0x0000001006b14981 */ /* 0x0006a4000c1e1500 */
[----:B---3--:R-:W-:Y:S02]  /*c3f0*/  @P1 IMAD.MOV.U32 R6, RZ, RZ, R141 ;  /* 0x000000ffff061224 */ /* 0x008fe400078e008d */
[----:B------:R-:W3:Y:S01]  /*c400*/  LDL R141, [R1+0x6f0] ;  /* 0x0006f000018d7983 */ /* 0x000ee20000100800 */
[----:B------:R-:W-:-:S03]  /*c410*/  @P1 IMAD.MOV.U32 R7, RZ, RZ, R142 ;  /* 0x000000ffff071224 */ /* 0x000fc600078e008e */
[----:B------:R-:W3:Y:S01]  /*c420*/  LDL R142, [R1+0x6ec] ;  /* 0x0006ec00018e7983 */ /* 0x000ee20000100800 */
[----:B------:R-:W-:Y:S02]  /*c430*/  ISETP.GT.AND P0, PT, R5, 0x14, PT ;  /* 0x000000140500780c */ /* 0x000fe40003f04270 */
[----:B------:R-:W-:-:S06]  /*c440*/  PRMT R191, RZ, 0x7610, R191 ;  /* 0x00007610ffbf7816 */ /* 0x000fcc00000000bf */
[----:B------:R4:W3:Y:S01]  /*c450*/  @P1 LDG.E.U16 R191, desc[UR16][R6.64] ;  /* 0x0000001006bf1981 */ /* 0x0008e2000c1e1500 */
[----:B------:R-:W-:Y:S02]  /*c460*/  ISETP.GT.AND P2, PT, R5, 0x15, PT ;  /* 0x000000150500780c */ /* 0x000fe40003f44270 */
[----:B------:R-:W-:Y:S02]  /*c470*/  PRMT R195, RZ, 0x7610, R195 ;  /* 0x00007610ffc37816 */ /* 0x000fe400000000c3 */
[----:B----4-:R-:W-:Y:S02]  /*c480*/  @P0 IMAD.MOV.U32 R6, RZ, RZ, R143 ;  /* 0x000000ffff060224 */ /* 0x010fe400078e008f */
[----:B------:R-:W4:Y:S01]  /*c490*/  LDL R143, [R1+0x6e8] ;  /* 0x0006e800018f7983 */ /* 0x000f220000100800 */
[----:B------:R-:W-:-:S03]  /*c4a0*/  @P0 IMAD.MOV.U32 R7, RZ, RZ, R144 ;  /* 0x000000ffff070224 */ /* 0x000fc600078e0090 */
[----:B------:R-:W4:Y:S04]  /*c4b0*/  LDL R144, [R1+0x6e4] ;  /* 0x0006e40001907983 */ /* 0x000f280000100800 */
[----:B------:R2:W4:Y:S02]  /*c4c0*/  @P0 LDG.E.U16 R195, desc[UR16][R6.64] ;  /* 0x0000001006c30981 */ /* 0x000524000c1e1500 */
[----:B--2---:R-:W-:Y:S02]  /*c4d0*/  @P2 IMAD.MOV.U32 R7, RZ, RZ, R25 ;  /* 0x000000ffff072224 */ /* 0x004fe400078e0019 */
[----:B------:R-:W2:Y:S01]  /*c4e0*/  LDL R25, [R1+0x6dc] ;  /* 0x0006dc0001197983 */ /* 0x000ea20000100800 */
[C---:B------:R-:W-:Y:S01]  /*c4f0*/  ISETP.GT.AND P3, PT, R5.reuse, 0x16, PT ;  /* 0x000000160500780c */ /* 0x040fe20003f64270 */
[----:B------:R-:W-:Y:S01]  /*c500*/  @P2 IMAD.MOV.U32 R6, RZ, RZ, R4 ;  /* 0x000000ffff062224 */ /* 0x000fe200078e0004 */
[----:B------:R-:W-:Y:S01]  /*c510*/  ISETP.GT.AND P4, PT, R5, 0x17, PT ;  /* 0x000000170500780c */ /* 0x000fe20003f84270 */
[----:B------:R-:W2:Y:S01]  /*c520*/  LDL R4, [R1+0x6e0] ;  /* 0x0006e00001047983 */ /* 0x000ea20000100800 */
[----:B------:R-:W-:-:S02]  /*c530*/  PRMT R199, RZ, 0x7610, R199 ;  /* 0x00007610ffc77816 */ /* 0x000fc400000000c7 */
[----:B------:R-:W-:-:S04]  /*c540*/  PRMT R207, RZ, 0x7610, R207 ;  /* 0x00007610ffcf7816 */ /* 0x000fc800000000cf */
[----:B------:R0:W2:Y:S03]  /*c550*/  @P2 LDG.E.U16 R199, desc[UR16][R6.64] ;  /* 0x0000001006c72981 */ /* 0x0000a6000c1e1500 */
[----:B0-----:R-:W-:Y:S02]  /*c560*/  @P3 IMAD.MOV.U32 R6, RZ, RZ, R145 ;  /* 0x000000ffff063224 */ /* 0x001fe400078e0091 */
[----:B------:R-:W-:Y:S01]  /*c570*/  @P3 IMAD.MOV.U32 R7, RZ, RZ, R146 ;  /* 0x000000ffff073224 */ /* 0x000fe200078e0092 */
[----:B------:R-:W2:Y:S04]  /*c580*/  LDL R145, [R1+0x6d8] ;  /* 0x0006d80001917983 */ /* 0x000ea80000100800 */
[----:B------:R-:W2:Y:S04]  /*c590*/  LDL R146, [R1+0x6d4] ;  /* 0x0006d40001927983 */ /* 0x000ea80000100800 */
[----:B------:R3:W2:Y:S02]  /*c5a0*/  @P3 LDG.E.U16 R207, desc[UR16][R6.64] ;  /* 0x0000001006cf3981 */ /* 0x0006a4000c1e1500 */
[----:B---3--:R-:W-:-:S02]  /*c5b0*/  @P4 IMAD.MOV.U32 R6, RZ, RZ, R141 ;  /* 0x000000ffff064224 */ /* 0x008fc400078e008d */
        /* <DEDUP_REMOVED lines=17> */
[----:B------:R-:W-:Y:S01]  /*c6d0*/  PRMT R159, RZ, 0x7610, R159 ;  /* 0x00007610ff9f7816 */ /* 0x000fe2000000009f */
[----:B------:R-:W2:Y:S01]  /*c6e0*/  LDL R4, [R1+0x6c0] ;  /* 0x0006c00001047983 */ /* 0x000ea20000100800 */
[----:B------:R-:W-:-:S02]  /*c6f0*/  ISETP.GT.AND P0, PT, R5, 0x1b, PT ;  /* 0x0000001b0500780c */ /* 0x000fc40003f04270 */
[----:B------:R-:W-:Y:S02]  /*c700*/  PRMT R163, RZ, 0x7610, R163 ;  /* 0x00007610ffa37816 */ /* 0x000fe400000000a3 */
[----:B------:R0:W2:Y:S05]  /*c710*/  @P1 LDG.E.U16 R159, desc[UR16][R6.64] ;  /* 0x00000010069f1981 */ /* 0x0000aa000c1e1500 */
[----:B0-----:R-:W-:Y:S02]  /*c720*/  @P2 IMAD.MOV.U32 R6, RZ, RZ, R145 ;  /* 0x000000ffff062224 */ /* 0x001fe400078e0091 */
[----:B------:R-:W-:Y:S01]  /*c730*/  @P2 IMAD.MOV.U32 R7, RZ, RZ, R146 ;  /* 0x000000ffff072224 */ /* 0x000fe200078e0092 */
[----:B------:R-:W-:Y:S01]  /*c740*/  ISETP.GT.AND P1, PT, R5, 0x1c, PT ;  /* 0x0000001c0500780c */ /* 0x000fe20003f24270 */
[----:B------:R-:W2:Y:S04]  /*c750*/  LDL R146, [R1+0x6a4] ;  /* 0x0006a40001927983 */ /* 0x000ea80000100800 */
[----:B------:R3:W2:Y:S01]  /*c760*/  @P2 LDG.E.U16 R163, desc[UR16][R6.64] ;  /* 0x0000001006a32981 */ /* 0x0006a2000c1e1500 */
[----:B------:R-:W-:-:S02]  /*c770*/  PRMT R169, RZ, 0x7610, R169 ;  /* 0x00007610ffa97816 */ /* 0x000fc400000000a9 */
[----:B------:R-:W-:Y:S01]  /*c780*/  PRMT R190, RZ, 0x7610, R190 ;  /* 0x00007610ffbe7816 */ /* 0x000fe200000000be */
[----:B------:R-:W2:Y:S01]  /*c790*/  LDL R145, [R1+0x6a8] ;  /* 0x0006a80001917983 */ /* 0x000ea20000100800 */
[----:B---3--:R-:W-:-:S03]  /*c7a0*/  @P0 IMAD.MOV.U32 R6, RZ, RZ, R141 ;  /* 0x000000ffff060224 */ /* 0x008fc600078e008d */
[----:B------:R-:W3:Y:S01]  /*c7b0*/  LDL R141, [R1+0x6b8] ;  /* 0x0006b800018d7983 */ /* 0x000ee20000100800 */
[----:B------:R-:W-:-:S03]  /*c7c0*/  @P0 IMAD.MOV.U32 R7, RZ, RZ, R142 ;  /* 0x000000ffff070224 */ /* 0x000fc600078e008e */
[----:B------:R-:W3:Y:S04]  /*c7d0*/  LDL R142, [R1+0x6b4] ;  /* 0x0006b400018e7983 */ /* 0x000ee80000100800 */
[----:B------:R4:W3:Y:S01]  /*c7e0*/  @P0 LDG.E.U16 R169, desc[UR16][R6.64] ;  /* 0x0000001006a90981 */ /* 0x0008e2000c1e1500 */
[----:B------:R-:W-:Y:S01]  /*c7f0*/  ISETP.GT.AND P0, PT, R5, 0x1d, PT ;  /* 0x0000001d0500780c */ /* 0x000fe20003f04270 */
        /* <DEDUP_REMOVED lines=11> */
[----:B------:R3:W2:Y:S01]  /*c8b0*/  @P0 LDG.E.U16 R197, desc[UR16][R6.64] ;  /* 0x0000001006c50981 */ /* 0x0006a2000c1e1500 */
[----:B------:R-:W-:Y:S02]  /*c8c0*/  ISETP.GT.AND P0, PT, R5, 0x1f, PT ;  /* 0x0000001f0500780c */ /* 0x000fe40003f04270 */
[----:B------:R-:W-:Y:S01]  /*c8d0*/  PRMT R201, RZ, 0x7610, R201 ;  /* 0x00007610ffc97816 */ /* 0x000fe200000000c9 */
[----:B---3--:R-:W-:Y:S02]  /*c8e0*/  @P1 IMAD.MOV.U32 R6, RZ, RZ, R141 ;  /* 0x000000ffff061224 */ /* 0x008fe400078e008d */
[----:B------:R-:W3:Y:S01]  /*c8f0*/  LDL R141, [R1+0x668] ;  /* 0x00066800018d7983 */ /* 0x000ee20000100800 */
[----:B------:R-:W-:-:S03]  /*c900*/  @P1 IMAD.MOV.U32 R7, RZ, RZ, R142 ;  /* 0x000000ffff071224 */ /* 0x000fc600078e008e */
[----:B------:R-:W3:Y:S01]  /*c910*/  LDL R142, [R1+0x664] ;  /* 0x00066400018e7983 */ /* 0x000ee20000100800 */
[----:B------:R-:W-:-:S03]  /*c920*/  PRMT R234, RZ, 0x7610, R234 ;  /* 0x00007610ffea7816 */ /* 0x000fc600000000ea */
[----:B------:R4:W3:Y:S01]  /*c930*/  @P1 LDG.E.U16 R201, desc[UR16][R6.64] ;  /* 0x0000001006c91981 */ /* 0x0008e2000c1e1500 */
[----:B------:R-:W-:Y:S02]  /*c940*/  ISETP.GT.AND P1, PT, R5, 0x20, PT ;  /* 0x000000200500780c */ /* 0x000fe40003f24270 */
[----:B------:R-:W-:Y:S01]  /*c950*/  PRMT R18, RZ, 0x7610, R18 ;  /* 0x00007610ff127816 */ /* 0x000fe20000000012 */
[----:B----4-:R-:W-:Y:S02]  /*c960*/  @P0 IMAD.MOV.U32 R6, RZ, RZ, R143 ;  /* 0x000000ffff060224 */ /* 0x010fe400078e008f */
[----:B------:R-:W4:Y:S01]  /*c970*/  LDL R143, [R1+0x628] ;  /* 0x00062800018f7983 */ /* 0x000f220000100800 */
[----:B------:R-:W-:-:S03]  /*c980*/  @P0 IMAD.MOV.U32 R7, RZ, RZ, R144 ;  /* 0x000000ffff070224 */ /* 0x000fc600078e0090 */
[----:B------:R-:W4:Y:S04]  /*c990*/  LDL R144, [R1+0x624] ;  /* 0x0006240001907983 */ /* 0x000f280000100800 */
[----:B------:R0:W4:Y:S01]  /*c9a0*/  @P0 LDG.E.U16 R234, desc[UR16][R6.64] ;  /* 0x0000001006ea0981 */ /* 0x000122000c1e1500 */
[----:B------:R-:W-:Y:S01]  /*c9b0*/  ISETP.GT.AND P0, PT, R5, 0x21, PT ;  /* 0x000000210500780c */ /* 0x000fe20003f04270 */
[----:B0-----:R-:W-:Y:S02]  /*c9c0*/  @P1 IMAD.MOV.U32 R6, RZ, RZ, R145 ;  /* 0x000000ffff061224 */ /* 0x001fe400078e0091 */
[----:B------:R-:W-:Y:S01]  /*c9d0*/  @P1 IMAD.MOV.U32 R7, RZ, RZ, R146 ;  /* 0x000000ffff071224 */ /* 0x000fe200078e0092 */
[----:B------:R-:W-:Y:S01]  /*c9e0*/  PRMT R23, RZ, 0x7610, R23 ;  /* 0x00007610ff177816 */ /* 0x000fe20000000017 */
[----:B------:R-:W4:Y:S04]  /*c9f0*/  LDL R146, [R1+0x68c] ;  /* 0x00068c0001927983 */ /* 0x000f280000100800 */
[----:B------:R2:W4:Y:S01]  /*ca00*/  @P1 LDG.E.U16 R18, desc[UR16][R6.64] ;  /* 0x0000001006121981 */ /* 0x000522000c1e1500 */
[----:B------:R-:W-:-:S03]  /*ca10*/  PRMT R10, RZ, 0x7610, R10 ;  /* 0x00007610ff0a7816 */ /* 0x000fc6000000000a */
[----:B------:R-:W4:Y:S01]  /*ca20*/  LDL R145, [R1+0x690] ;  /* 0x0006900001917983 */ /* 0x000f220000100800 */
[----:B--2---:R-:W-:-:S03]  /*ca30*/  @P0 IMAD.MOV.U32 R7, RZ, RZ, R25 ;  /* 0x000000ffff070224 */ /* 0x004fc600078e0019 */
[----:B------:R-:W2:Y:S01]  /*ca40*/  LDL R25, [R1+0x5e4] ;  /* 0x0005e40001197983 */ /* 0x000ea20000100800 */
[C---:B------:R-:W-:Y:S01]  /*ca50*/  ISETP.GT.AND P1, PT, R5.reuse, 0x28, PT ;  /* 0x000000280500780c */ /* 0x040fe20003f24270 */
[----:B------:R-:W-:Y:S02]  /*ca60*/  @P0 IMAD.MOV.U32 R6, RZ, RZ, R4 ;  /* 0x000000ffff060224 */ /* 0x000fe400078e0004 */
[----:B------:R-:W2:Y:S04]  /*ca70*/  LDL R4, [R1+0x5e8] ;  /* 0x0005e80001047983 */ /* 0x000ea80000100800 */
[----:B------:R3:W2:Y:S01]  /*ca80*/  @P0 LDG.E.U16 R23, desc[UR16][R6.64] ;  /* 0x0000001006170981 */ /* 0x0006a2000c1e1500 */
[----:B------:R-:W-:-:S05]  /*ca90*/  ISETP.GT.AND P0, PT, R5, 0x30, PT ;  /* 0x000000300500780c */ /* 0x000fca0003f04270 */
[----:B---3--:R-:W-:Y:S02]  /*caa0*/  @P1 IMAD.MOV.U32 R6, RZ, RZ, R141 ;  /* 0x000000ffff061224 */ /* 0x008fe400078e008d */
[----:B------:R-:W3:Y:S01]  /*cab0*/  LDL R141, [R1+0x698] ;  /* 0x00069800018d7983 */ /* 0x000ee20000100800 */
[----:B------:R-:W-:-:S03]  /*cac0*/  @P1 IMAD.MOV.U32 R7, RZ, RZ, R142 ;  /* 0x000000ffff071224 */ /* 0x000fc600078e008e */
[----:B------:R-:W3:Y:S04]  /*cad0*/  LDL R142, [R1+0x694] ;  /* 0x00069400018e7983 */ /* 0x000ee80000100800 */
        /* <DEDUP_REMOVED lines=15> */
[----:B------:R-:W-:Y:S02]  /*cbd0*/  PRMT R156, RZ, 0x7610, R156 ;  /* 0x00007610ff9c7816 */ /* 0x000fe4000000009c */
[----:B------:R-:W-:Y:S02]  /*cbe0*/  ISETP.GT.AND P1, PT, R5, 0x23, PT ;  /* 0x000000230500780c */ /* 0x000fe40003f24270 */
[----:B------:R-:W-:Y:S01]  /*cbf0*/  PRMT R162, RZ, 0x7610, R162 ;  /* 0x00007610ffa27816 */ /* 0x000fe200000000a2 */
[----:B---3--:R-:W-:Y:S02]  /*cc00*/  @P0 IMAD.MOV.U32 R6, RZ, RZ, R141 ;  /* 0x000000ffff060224 */ /* 0x008fe400078e008d */
[----:B------:R-:W3:Y:S01]  /*cc10*/  LDL R141, [R1+0x660] ;  /* 0x00066000018d7983 */ /* 0x000ee20000100800 */
[----:B------:R-:W-:-:S03]  /*cc20*/  @P0 IMAD.MOV.U32 R7, RZ, RZ, R142 ;  /* 0x000000ffff070224 */ /* 0x000fc600078e008e */
[----:B------:R-:W3:Y:S04]  /*cc30*/  LDL R142, [R1+0x65c] ;  /* 0x00065c00018e7983 */ /* 0x000ee80000100800 */
[----:B------:R0:W3:Y:S01]  /*cc40*/  @P0 LDG.E.U16 R156, desc[UR16][R6.64] ;  /* 0x00000010069c0981 */ /* 0x0000e2000c1e1500 */
[C---:B------:R-:W-:Y:S01]  /*cc50*/  ISETP.GT.AND P0, PT, R5.reuse, 0x24, PT ;  /* 0x000000240500780c */ /* 0x040fe20003f04270 */
[----:B0-----:R-:W-:Y:S02]  /*cc60*/  @P1 IMAD.MOV.U32 R6, RZ, RZ, R145 ;  /* 0x000000ffff061224 */ /* 0x001fe400078e0091 */
[----:B------:R-:W-:Y:S01]  /*cc70*/  @P1 IMAD.MOV.U32 R7, RZ, RZ, R146 ;  /* 0x000000ffff071224 */ /* 0x000fe200078e0092 */
[----:B------:R-:W-:Y:S01]  /*cc80*/  PRMT R168, RZ, 0x7610, R168 ;  /* 0x00007610ffa87816 */ /* 0x000fe200000000a8 */
[----:B------:R-:W3:Y:S04]  /*cc90*/  LDL R146, [R1+0x674] ;  /* 0x0006740001927983 */ /* 0x000ee80000100800 */
[----:B------:R4:W3:Y:S01]  /*cca0*/  @P1 LDG.E.U16 R162, desc[UR16][R6.64] ;  /* 0x0000001006a21981 */ /* 0x0008e2000c1e1500 */
[----:B------:R-:W-:-:S02]  /*ccb0*/  ISETP.GT.AND P1, PT, R5, 0x25, PT ;  /* 0x000000250500780c */ /* 0x000fc40003f24270 */
[----:B------:R-:W-:Y:S01]  /*ccc0*/  PRMT R180, RZ, 0x7610, R180 ;  /* 0x00007610ffb47816 */ /* 0x000fe200000000b4 */
[----:B------:R-:W3:Y:S01]  /*ccd0*/  LDL R145, [R1+0x678] ;  /* 0x0006780001917983 */ /* 0x000ee20000100800 */
[----:B----4-:R-:W-:Y:S02]  /*cce0*/  @P0 IMAD.MOV.U32 R6, RZ, RZ, R143 ;  /* 0x000000ffff060224 */ /* 0x010fe400078e008f */
[----:B------:R-:W-:Y:S01]  /*ccf0*/  @P0 IMAD.MOV.U32 R7, RZ, RZ, R144 ;  /* 0x000000ffff070224 */ /* 0x000fe200078e0090 */
[----:B------:R-:W4:Y:S04]  /*cd00*/  LDL R143, [R1+0x620] ;  /* 0x00062000018f7983 */ /* 0x000f280000100800 */
[----:B------:R-:W4:Y:S04]  /*cd10*/  LDL R144, [R1+0x61c] ;  /* 0x00061c0001907983 */ /* 0x000f280000100800 */
[----:B------:R2:W4:Y:S02]  /*cd20*/  @P0 LDG.E.U16 R168, desc[UR16][R6.64] ;  /* 0x0000001006a80981 */ /* 0x000524000c1e1500 */
[----:B--2---:R-:W-:-:S02]  /*cd30*/  @P1 IMAD.MOV.U32 R7, RZ, RZ, R25 ;  /* 0x000000ffff071224 */ /* 0x004fc400078e0019 */
[----:B------:R-:W2:Y:S01]  /*cd40*/  LDL R25, [R1+0x5dc] ;  /* 0x0005dc0001197983 */ /* 0x000ea20000100800 */
[C---:B------:R-:W-:Y:S01]  /*cd50*/  ISETP.GT.AND P0, PT, R5.reuse, 0x29, PT ;  /* 0x000000290500780c */ /* 0x040fe20003f04270 */
[----:B------:R-:W-:Y:S02]  /*cd60*/  @P1 IMAD.MOV.U32 R6, RZ, RZ, R4 ;  /* 0x000000ffff061224 */ /* 0x000fe400078e0004 */
[----:B------:R-:W2:Y:S04]  /*cd70*/  LDL R4, [R1+0x5e0] ;  /* 0x0005e00001047983 */ /* 0x000ea80000100800 */
[----:B------:R3:W2:Y:S01]  /*cd80*/  @P1 LDG.E.U16 R180, desc[UR16][R6.64] ;  /* 0x0000001006b41981 */ /* 0x0006a2000c1e1500 */
[----:B------:R-:W-:Y:S02]  /*cd90*/  ISETP.GT.AND P1, PT, R5, 0x31, PT ;  /* 0x000000310500780c */ /* 0x000fe40003f24270 */
[----:B------:R-:W-:-:S03]  /*cda0*/  PRMT R17, RZ, 0x7610, R17 ;  /* 0x00007610ff117816 */ /* 0x000fc60000000011 */
        /* <DEDUP_REMOVED lines=23> */
[----:B------:R-:W-:Y:S01]  /*cf20*/  PRMT R233, RZ, 0x7610, R233 ;  /* 0x00007610ffe97816 */ /* 0x000fe200000000e9 */
[----:B------:R-:W2:Y:S04]  /*cf30*/  LDL R146, [R1+0x614] ;  /* 0x0006140001927983 */ /* 0x000ea80000100800 */
[----:B------:R3:W2:Y:S01]  /*cf40*/  @P0 LDG.E.U16 R193, desc[UR16][R6.64] ;  /* 0x0000001006c10981 */ /* 0x0006a2000c1e1500 */
[----:B------:R-:W-:-:S03]  /*cf50*/  PRMT R20, RZ, 0x7610, R20 ;  /* 0x00007610ff147816 */ /* 0x000fc60000000014 */
[----:B------:R-:W2:Y:S01]  /*cf60*/  LDL R145, [R1+0x618] ;  /* 0x0006180001917983 */ /* 0x000ea20000100800 */
[----:B---3--:R-:W-:-:S03]  /*cf70*/  @P1 IMAD.MOV.U32 R6, RZ, RZ, R141 ;  /* 0x000000ffff061224 */ /* 0x008fc600078e008d */
[----:B------:R-:W3:Y:S01]  /*cf80*/  LDL R141, [R1+0x648] ;  /* 0x00064800018d7983 */ /* 0x000ee20000100800 */
[C---:B------:R-:W-:Y:S01]  /*cf90*/  ISETP.GT.AND P0, PT, R5.reuse, 0x2a, PT ;  /* 0x0000002a0500780c */ /* 0x040fe20003f04270 */
[----:B------:R-:W-:Y:S02]  /*cfa0*/  @P1 IMAD.MOV.U32 R7, RZ, RZ, R142 ;  /* 0x000000ffff071224 */ /* 0x000fe400078e008e */
[----:B------:R-:W3:Y:S04]  /*cfb0*/  LDL R142, [R1+0x644] ;  /* 0x00064400018e7983 */ /* 0x000ee80000100800 */
[----:B------:R4:W3:Y:S01]  /*cfc0*/  @P1 LDG.E.U16 R233, desc[UR16][R6.64] ;  /* 0x0000001006e91981 */ /* 0x0008e2000c1e1500 */
[----:B------:R-:W-:-:S05]  /*cfd0*/  ISETP.GT.AND P1, PT, R5, 0x2b, PT ;  /* 0x0000002b0500780c */ /* 0x000fca0003f24270 */
        /* <DEDUP_REMOVED lines=62> */
[----:B------:R-:W-:Y:S01]  /*d3c0*/  ISETP.GT.AND P0, PT, R5, 0x35, PT ;  /* 0x000000350500780c */ /* 0x000fe20003f04270 */
[----:B---3--:R-:W-:Y:S02]  /*d3d0*/  @P1 IMAD.MOV.U32 R6, RZ, RZ, R141 ;  /* 0x000000ffff061224 */ /* 0x008fe400078e008d */
[----:B------:R-:W3:Y:S01]  /*d3e0*/  LDL R141, [R1+0x5f0] ;  /* 0x0005f000018d7983 */ /* 0x000ee20000100800 */
[----:B------:R-:W-:-:S03]  /*d3f0*/  @P1 IMAD.MOV.U32 R7, RZ, RZ, R142 ;  /* 0x000000ffff071224 */ /* 0x000fc600078e008e */
[----:B------:R-:W3:Y:S04]  /*d400*/  LDL R142, [R1+0x5ec] ;  /* 0x0005ec00018e7983 */ /* 0x000ee80000100800 */
[----:B------:R0:W3:Y:S01]  /*d410*/  @P1 LDG.E.U16 R155, desc[UR16][R6.64] ;  /* 0x00000010069b1981 */ /* 0x0000e2000c1e1500 */
[C---:B------:R-:W-:Y:S02]  /*d420*/  ISETP.GT.AND P1, PT, R5.reuse, 0x36, PT ;  /* 0x000000360500780c */ /* 0x040fe40003f24270 */
[----:B------:R-:W-:Y:S02]  /*d430*/  PRMT R161, RZ, 0x7610, R161 ;  /* 0x00007610ffa17816 */ /* 0x000fe400000000a1 */
[----:B------:R-:W-:Y:S01]  /*d440*/  ISETP.GT.AND P2, PT, R5, 0x3b, PT ;  /* 0x0000003b0500780c */ /* 0x000fe20003f44270 */
[----:B0-----:R-:W-:-:S02]  /*d450*/  @P0 IMAD.MOV.U32 R6, RZ, RZ, R145 ;  /* 0x000000ffff060224 */ /* 0x001fc400078e0091 */
[----:B------:R-:W-:Y:S01]  /*d460*/  @P0 IMAD.MOV.U32 R7, RZ, RZ, R146 ;  /* 0x000000ffff070224 */ /* 0x000fe200078e0092 */
[----:B------:R-:W-:Y:S01]  /*d470*/  PRMT R167, RZ, 0x7610, R167 ;  /* 0x00007610ffa77816 */ /* 0x000fe200000000a7 */
[----:B------:R-:W3:Y:S04]  /*d480*/  LDL R146, [R1+0x5c4] ;  /* 0x0005c40001927983 */ /* 0x000ee80000100800 */
[----:B------:R4:W3:Y:S04]  /*d490*/  @P0 LDG.E.U16 R161, desc[UR16][R6.64] ;  /* 0x0000001006a10981 */ /* 0x0008e8000c1e1500 */
[----:B------:R-:W3:Y:S01]  /*d4a0*/  LDL R145, [R1+0x5c8] ;  /* 0x0005c80001917983 */ /* 0x000ee20000100800 */
[----:B----4-:R-:W-:-:S02]  /*d4b0*/  @P1 IMAD.MOV.U32 R6, RZ, RZ, R143 ;  /* 0x000000ffff061224 */ /* 0x010fc400078e008f */
[----:B------:R-:W-:Y:S01]  /*d4c0*/  @P1 IMAD.MOV.U32 R7, RZ, RZ, R144 ;  /* 0x000000ffff071224 */ /* 0x000fe200078e0090 */
[----:B------:R-:W-:Y:S01]  /*d4d0*/  ISETP.GT.AND P0, PT, R5, 0x37, PT ;  /* 0x000000370500780c */ /* 0x000fe20003f04270 */
[----:B------:R-:W4:Y:S04]  /*d4e0*/  LDL R144, [R1+0x5b4] ;  /* 0x0005b40001907983 */ /* 0x000f280000100800 */
[----:B------:R2:W4:Y:S01]  /*d4f0*/  @P1 LDG.E.U16 R167, desc[UR16][R6.64] ;  /* 0x0000001006a71981 */ /* 0x000522000c1e1500 */
[----:B------:R-:W-:-:S03]  /*d500*/  PRMT R19, RZ, 0x7610, R19 ;  /* 0x00007610ff137816 */ /* 0x000fc60000000013 */
[----:B------:R-:W4:Y:S01]  /*d510*/  LDL R143, [R1+0x5b8] ;  /* 0x0005b800018f7983 */ /* 0x000f220000100800 */
[----:B--2---:R-:W-:-:S03]  /*d520*/  @P2 IMAD.MOV.U32 R7, RZ, RZ, R25 ;  /* 0x000000ffff072224 */ /* 0x004fc600078e0019 */
[----:B------:R-:W2:Y:S01]  /*d530*/  LDL R25, [R1+0x5bc] ;  /* 0x0005bc0001197983 */ /* 0x000ea20000100800 */
[----:B------:R-:W-:-:S03]  /*d540*/  @P2 IMAD.MOV.U32 R6, RZ, RZ, R4 ;  /* 0x000000ffff062224 */ /* 0x000fc600078e0004 */
[----:B------:R-:W4:Y:S04]  /*d550*/  LDL R4, [R1+0x5c0] ;  /* 0x0005c00001047983 */ /* 0x000f280000100800 */
[----:B------:R3:W4:Y:S01]  /*d560*/  @P2 LDG.E.U16 R19, desc[UR16][R6.64] ;  /* 0x0000001006132981 */ /* 0x000722000c1e1500 */
[----:B------:R-:W-:Y:S02]  /*d570*/  PRMT R189, RZ, 0x7610, R189 ;  /* 0x00007610ffbd7816 */ /* 0x000fe400000000bd */
[----:B------:R-:W-:Y:S01]  /*d580*/  ISETP.GT.AND P1, PT, R5, 0x3c, PT ;  /* 0x0000003c0500780c */ /* 0x000fe20003f24270 */
[----:B---3--:R-:W-:Y:S02]  /*d590*/  @P0 IMAD.MOV.U32 R6, RZ, RZ, R141 ;  /* 0x000000ffff060224 */ /* 0x008fe400078e008d */
[----:B------:R-:W3:Y:S01]  /*d5a0*/  LDL R141, [R1+0x5b0] ;  /* 0x0005b000018d7983 */ /* 0x000ee20000100800 */
[----:B------:R-:W-:-:S03]  /*d5b0*/  @P0 IMAD.MOV.U32 R7, RZ, RZ, R142 ;  /* 0x000000ffff070224 */ /* 0x000fc600078e008e */
[----:B------:R-:W3:Y:S04]  /*d5c0*/  LDL R142, [R1+0x5ac] ;  /* 0x0005ac00018e7983 */ /* 0x000ee80000100800 */
[----:B------:R0:W3:Y:S01]  /*d5d0*/  @P0 LDG.E.U16 R189, desc[UR16][R6.64] ;  /* 0x0000001006bd0981 */ /* 0x0000e2000c1e1500 */
[----:B------:R-:W-:Y:S02]  /*d5e0*/  ISETP.GT.AND P0, PT, R5, 0x3d, PT ;  /* 0x0000003d0500780c */ /* 0x000fe40003f04270 */
[----:B------:R-:W-:Y:S01]  /*d5f0*/  PRMT R22, RZ, 0x7610, R22 ;  /* 0x00007610ff167816 */ /* 0x000fe20000000016 */
[----:B0-----:R-:W-:Y:S02]  /*d600*/  @P1 IMAD.MOV.U32 R7, RZ, RZ, R146 ;  /* 0x000000ffff071224 */ /* 0x001fe400078e0092 */
[----:B------:R-:W-:-:S05]  /*d610*/  @P1 IMAD.MOV.U32 R6, RZ, RZ, R145 ;  /* 0x000000ffff061224 */ /* 0x000fca00078e0091 */
[----:B------:R2:W3:Y:S01]  /*d620*/  @P1 LDG.E.U16 R22, desc[UR16][R6.64] ;  /* 0x0000001006161981 */ /* 0x0004e2000c1e1500 */
[----:B------:R-:W0:Y:S02]  /*d630*/  S2R R248, SR_TID.X ;  /* 0x0000000000f87919 */ /* 0x000e240000002100 */
[----:B--2---:R-:W-:Y:S02]  /*d640*/  @P0 IMAD.MOV.U32 R7, RZ, RZ, R25 ;  /* 0x000000ffff070224 */ /* 0x004fe400078e0019 */
[----:B------:R-:W2:Y:S01]  /*d650*/  LDL R25, [R1+0x7bc] ;  /* 0x0007bc0001197983 */ /* 0x000ea20000100800 */
[C---:B------:R-:W-:Y:S01]  /*d660*/  ISETP.GT.AND P1, PT, R5.reuse, 0x3e, PT ;  /* 0x0000003e0500780c */ /* 0x040fe20003f24270 */
[----:B----4-:R-:W-:Y:S01]  /*d670*/  @P0 IMAD.MOV.U32 R6, RZ, RZ, R4 ;  /* 0x000000ffff060224 */ /* 0x010fe200078e0004 */
[----:B------:R-:W-:Y:S01]  /*d680*/  PRMT R157, RZ, 0x7610, R157 ;  /* 0x00007610ff9d7816 */ /* 0x000fe2000000009d */
[----:B------:R-:W4:Y:S01]  /*d690*/  LDL R4, [R1+0x7c0] ;  /* 0x0007c00001047983 */ /* 0x000f220000100800 */
[----:B------:R-:W-:-:S02]  /*d6a0*/  ISETP.GT.AND P2, PT, R5, 0x3f, PT ;  /* 0x0000003f0500780c */ /* 0x000fc40003f44270 */
[----:B0-----:R-:W-:Y:S02]  /*d6b0*/  LOP3.LUT R248, R248, 0x3f, RZ, 0xc0, !PT ;  /* 0x0000003ff8f87812 */ /* 0x001fe400078ec0ff */
[----:B------:R0:W4:Y:S02]  /*d6c0*/  @P0 LDG.E.U16 R157, desc[UR16][R6.64] ;  /* 0x00000010069d0981 */ /* 0x000124000c1e1500 */
[----:B------:R-:W-:Y:S02]  /*d6d0*/  ISETP.GE.AND P0, PT, R248, R5, PT ;  /* 0x00000005f800720c */ /* 0x000fe40003f06270 */
[----:B------:R-:W-:Y:S01]  /*d6e0*/  PRMT R5, RZ, 0x7610, R5 ;  /* 0x00007610ff057816 */ /* 0x000fe20000000005 */
[----:B0-----:R-:W-:Y:S02]  /*d6f0*/  @P1 IMAD.MOV.U32 R6, RZ, RZ, R143 ;  /* 0x000000ffff061224 */ /* 0x001fe400078e008f */
[----:B------:R-:W-:Y:S01]  /*d700*/  @P1 IMAD.MOV.U32 R7, RZ, RZ, R144 ;  /* 0x000000ffff071224 */ /* 0x000fe200078e0090 */
[----:B------:R-:W-:Y:S01]  /*d710*/  PRMT R175, RZ, 0x7610, R175 ;  /* 0x00007610ffaf7816 */ /* 0x000fe200000000af */
[----:B------:R-:W4:Y:S04]  /*d720*/  LDL R144, [R1+0x564] ;  /* 0x0005640001907983 */ /* 0x000f280000100800 */
[----:B------:R3:W4:Y:S04]  /*d730*/  @P1 LDG.E.U16 R5, desc[UR16][R6.64] ;  /* 0x0000001006051981 */ /* 0x000728000c1e1500 */
[----:B------:R-:W4:Y:S01]  /*d740*/  LDL R143, [R1+0x568] ;  /* 0x00056800018f7983 */ /* 0x000f220000100800 */
[----:B---3--:R-:W-:-:S03]  /*d750*/  @P2 IMAD.MOV.U32 R6, RZ, RZ, R141 ;  /* 0x000000ffff062224 */ /* 0x008fc600078e008d */
[----:B------:R-:W3:Y:S01]  /*d760*/  LDL R141, [R1+0x7a4] ;  /* 0x0007a400018d7983 */ /* 0x000ee20000100800 */
[----:B------:R-:W-:-:S03]  /*d770*/  @P2 IMAD.MOV.U32 R7, RZ, RZ, R142 ;  /* 0x000000ffff072224 */ /* 0x000fc600078e008e */
[----:B------:R-:W3:Y:S04]  /*d780*/  LDL R142, [R1+0x5a4] ;  /* 0x0005a400018e7983 */ /* 0x000ee80000100800 */
[----:B------:R0:W3:Y:S01]  /*d790*/  @P2 LDG.E.U16 R175, desc[UR16][R6.64] ;  /* 0x0000001006af2981 */ /* 0x0000e2000c1e1500 */
[----:B------:R-:W-:Y:S01]  /*d7a0*/  BAR.SYNC.DEFER_BLOCKING 0x0 ;  /* 0x0000000000007b1d */ /* 0x000fe20000010000 */
[----:B------:R-:W-:Y:S01]  /*d7b0*/  PRMT R239, RZ, 0x7610, R239 ;  /* 0x00007610ffef7816 */ /* 0x000fe200000000ef */
[----:B0-----:R-:W-:-:S04]  /*d7c0*/  @!P0 IMAD.MOV.U32 R6, RZ, RZ, R241 ;  /* 0x000000ffff068224 */ /* 0x001fc800078e00f1 */
[----:B------:R-:W-:Y:S01]  /*d7d0*/  STL [R1+0x7fc], R241 ;  /* 0x0007fcf101007387 */ /* 0x000fe20000100800 */
[----:B------:R-:W-:-:S03]  /*d7e0*/  @!P0 IMAD.MOV.U32 R7, RZ, RZ, R240 ;  /* 0x000000ffff078224 */ /* 0x000fc600078e00f0 */
[----:B------:R-:W-:Y:S04]  /*d7f0*/  STL [R1+0x7f8], R240 ;  /* 0x0007f8f001007387 */ /* 0x000fe80000100800 */
[----:B------:R-:W3:Y:S04]  /*d800*/  LDL R146, [R1+0x544] ;  /* 0x0005440001927983 */ /* 0x000ee80000100800 */
[----:B------:R-:W3:Y:S04]  /*d810*/  LDL R145, [R1+0x548] ;  /* 0x0005480001917983 */ /* 0x000ee80000100800 */
[----:B------:R2:W3:Y:S02]  /*d820*/  @!P0 LDG.E.U16 R239, desc[UR16][R6.64] ;  /* 0x0000001006ef8981 */ /* 0x0004e4000c1e1500 */
[----:B--2---:R-:W-:-:S02]  /*d830*/  @!P0 IMAD.MOV.U32 R7, RZ, RZ, R25 ;  /* 0x000000ffff078224 */ /* 0x004fc400078e0019 */
[----:B------:R-:W2:Y:S01]  /*d840*/  LDL R25, [R1+0x524] ;  /* 0x0005240001197983 */ /* 0x000ea20000100800 */
[----:B------:R-:W-:Y:S01]  /*d850*/  PRMT R172, RZ, 0x7610, R172 ;  /* 0x00007610ffac7816 */ /* 0x000fe200000000ac */
[----:B----4-:R-:W-:Y:S02]  /*d860*/  @!P0 IMAD.MOV.U32 R6, RZ, RZ, R4 ;  /* 0x000000ffff068224 */ /* 0x010fe400078e0004 */
[----:B------:R-:W4:Y:S04]  /*d870*/  LDL R4, [R1+0x528] ;  /* 0x0005280001047983 */ /* 0x000f280000100800 */
[----:B------:R3:W4:Y:S01]  /*d880*/  @!P0 LDG.E.U16 R172, desc[UR16][R6.64] ;  /* 0x0000001006ac8981 */ /* 0x000722000c1e1500 */
[----:B------:R-:W-:Y:S02]  /*d890*/  PRMT R174, RZ, 0x7610, R174 ;  /* 0x00007610ffae7816 */ /* 0x000fe400000000ae */
[----:B------:R-:W-:Y:S01]  /*d8a0*/  PRMT R176, RZ, 0x7610, R176 ;  /* 0x00007610ffb07816 */ /* 0x000fe200000000b0 */
[----:B---3--:R-:W-:-:S02]  /*d8b0*/  @!P0 IMAD.MOV.U32 R6, RZ, RZ, R141 ;  /* 0x000000ffff068224 */ /* 0x008fc400078e008d */
[----:B------:R-:W3:Y:S01]  /*d8c0*/  LDL R141, [R1+0x508] ;  /* 0x00050800018d7983 */ /* 0x000ee20000100800 */
[----:B------:R-:W-:-:S03]  /*d8d0*/  @!P0 IMAD.MOV.U32 R7, RZ, RZ, R142 ;  /* 0x000000ffff078224 */ /* 0x000fc600078e008e */
[----:B------:R-:W3:Y:S04]  /*d8e0*/  LDL R142, [R1+0x504] ;  /* 0x00050400018e7983 */ /* 0x000ee80000100800 */
[----:B------:R0:W3:Y:S01]  /*d8f0*/  @!P0 LDG.E.U16 R174, desc[UR16][R6.64] ;  /* 0x0000001006ae8981 */ /* 0x0000e2000c1e1500 */
[----:B------:R-:W-:Y:S01]  /*d900*/  PRMT R178, RZ, 0x7610, R178 ;  /* 0x00007610ffb27816 */ /* 0x000fe200000000b2 */
[----:B0-----:R-:W-:Y:S02]  /*d910*/  @!P0 IMAD.MOV.U32 R6, RZ, RZ, R147 ;  /* 0x000000ffff068224 */ /* 0x001fe400078e0093 */
[----:B------:R-:W-:-:S05]  /*d920*/  @!P0 IMAD.MOV.U32 R7, RZ, RZ, R148 ;  /* 0x000000ffff078224 */ /* 0x000fca00078e0094 */
[----:B------:R0:W3:Y:S01]  /*d930*/  @!P0 LDG.E.U16 R176, desc[UR16][R6.64] ;  /* 0x0000001006b08981 */ /* 0x0000e2000c1e1500 */
[----:B------:R-:W-:Y:S01]  /*d940*/  PRMT R179, RZ, 0x7610, R179 ;  /* 0x00007610ffb37816 */ /* 0x000fe200000000b3 */
[----:B0-----:R-:W-:Y:S02]  /*d950*/  @!P0 IMAD.MOV.U32 R6, RZ, RZ, R143 ;  /* 0x000000ffff068224 */ /* 0x001fe400078e008f */
[----:B------:R-:W-:Y:S01]  /*d960*/  @!P0 IMAD.MOV.U32 R7, RZ, RZ, R144 ;  /* 0x000000ffff078224 */ /* 0x000fe200078e0090 */
[----:B------:R-:W3:Y:S04]  /*d970*/  LDL R143, [R1+0x4e8] ;  /* 0x0004e800018f7983 */ /* 0x000ee80000100800 */
[----:B------:R0:W3:Y:S04]  /*d980*/  @!P0 LDG.E.U16 R178, desc[UR16][R6.64] ;  /* 0x0000001006b28981 */ /* 0x0000e8000c1e1500 */
[----:B------:R-:W3:Y:S01]  /*d990*/  LDL R144, [R1+0x4e4] ;  /* 0x0004e40001907983 */ /* 0x000ee20000100800 */
[----:B0-----:R-:W-:-:S02]  /*d9a0*/  @!P0 IMAD.MOV.U32 R6, RZ, RZ, R145 ;  /* 0x000000ffff068224 */ /* 0x001fc400078e0091 */
[----:B------:R-:W-:Y:S01]  /*d9b0*/  @!P0 IMAD.MOV.U32 R7, RZ, RZ, R146 ;  /* 0x000000ffff078224 */ /* 0x000fe200078e0092 */
[----:B------:R-:W-:Y:S01]  /*d9c0*/  PRMT R181, RZ, 0x7610, R181 ;  /* 0x00007610ffb57816 */ /* 0x000fe200000000b5 */
[----:B------:R-:W3:Y:S04]  /*d9d0*/  LDL R146, [R1+0x484] ;  /* 0x0004840001927983 */ /* 0x000ee80000100800 */
[----:B------:R2:W3:Y:S01]  /*d9e0*/  @!P0 LDG.E.U16 R179, desc[UR16][R6.64] ;  /* 0x0000001006b38981 */ /* 0x0004e2000c1e1500 */
[----:B------:R-:W-:-:S03]  /*d9f0*/  PRMT R187, RZ, 0x7610, R187 ;  /* 0x00007610ffbb7816 */ /* 0x000fc600000000bb */
[----:B------:R-:W3:Y:S01]  /*da00*/  LDL R145, [R1+0x488] ;  /* 0x0004880001917983 */ /* 0x000ee20000100800 */
[----:B--2---:R-:W-:-:S03]  /*da10*/  @!P0 IMAD.MOV.U32 R7, RZ, RZ, R25 ;  /* 0x000000ffff078224 */ /* 0x004fc600078e0019 */
[----:B------:R-:W2:Y:S01]  /*da20*/  LDL R25, [R1+0x4c4] ;  /* 0x0004c40001197983 */ /* 0x000ea20000100800 */
[----:B----4-:R-:W-:-:S03]  /*da30*/  @!P0 IMAD.MOV.U32 R6, RZ, RZ, R4 ;  /* 0x000000ffff068224 */ /* 0x010fc600078e0004 */
[----:B------:R-:W4:Y:S04]  /*da40*/  LDL R4, [R1+0x4c8] ;  /* 0x0004c80001047983 */ /* 0x000f280000100800 */
[----:B------:R3:W4:Y:S02]  /*da50*/  @!P0 LDG.E.U16 R181, desc[UR16][R6.64] ;  /* 0x0000001006b58981 */ /* 0x000724000c1e1500 */
[----:B---3--:R-:W-:Y:S02]  /*da60*/  @!P0 IMAD.MOV.U32 R6, RZ, RZ, R141 ;  /* 0x000000ffff068224 */ /* 0x008fe400078e008d */
[----:B------:R-:W3:Y:S01]  /*da70*/  LDL R141, [R1+0x4a8] ;  /* 0x0004a800018d7983 */ /* 0x000ee20000100800 */
[----:B------:R-:W-:-:S03]  /*da80*/  @!P0 IMAD.MOV.U32 R7, RZ, RZ, R142 ;  /* 0x000000ffff078224 */ /* 0x000fc600078e008e */
[----:B------:R-:W3:Y:S01]  /*da90*/  LDL R142, [R1+0x4a4] ;  /* 0x0004a400018e7983 */ /* 0x000ee20000100800 */
[----:B------:R-:W-:-:S03]  /*daa0*/  PRMT R186, RZ, 0x7610, R186 ;  /* 0x00007610ffba7816 */ /* 0x000fc600000000ba */
[----:B------:R0:W3:Y:S02]  /*dab0*/  @!P0 LDG.E.U16 R187, desc[UR16][R6.64] ;  /* 0x0000001006bb8981 */ /* 0x0000e4000c1e1500 */
[----:B0-----:R-:W-:Y:S02]  /*dac0*/  @!P0 IMAD.MOV.U32 R6, RZ, RZ, R143 ;  /* 0x000000ffff068224 */ /* 0x001fe400078e008f */
[----:B------:R-:W3:Y:S01]  /*dad0*/  LDL R143, [R1+0x468] ;  /* 0x00046800018f7983 */ /* 0x000ee20000100800 */
[----:B------:R-:W-:-:S03]  /*dae0*/  @!P0 IMAD.MOV.U32 R7, RZ, RZ, R144 ;  /* 0x000000ffff078224 */ /* 0x000fc600078e0090 */
[----:B------:R-:W3:Y:S04]  /*daf0*/  LDL R144, [R1+0x464] ;  /* 0x0004640001907983 */ /* 0x000ee80000100800 */
[----:B------:R2:W3:Y:S02]  /*db00*/  @!P0 LDG.E.U16 R186, desc[UR16][R6.64] ;  /* 0x0000001006ba8981 */ /* 0x0004e4000c1e1500 */
[----:B--2---:R-:W-:Y:S02]  /*db10*/  @!P0 IMAD.MOV.U32 R7, RZ, RZ, R25 ;  /* 0x000000ffff078224 */ /* 0x004fe400078e0019 */
[----:B------:R-:W2:Y:S01]  /*db20*/  LDL R25, [R1+0x444] ;  /* 0x0004440001197983 */ /* 0x000ea20000100800 */
[----:B------:R-:W-:Y:S01]  /*db30*/  PRMT R185, RZ, 0x7610, R185 ;  /* 0x00007610ffb97816 */ /* 0x000fe200000000b9 */
[----:B----4-:R-:W-:-:S02]  /*db40*/  @!P0 IMAD.MOV.U32 R6, RZ, RZ, R4 ;  /* 0x000000ffff068224 */ /* 0x010fc400078e0004 */
[----:B------:R-:W4:Y:S04]  /*db50*/  LDL R4, [R1+0x448] ;  /* 0x0004480001047983 */ /* 0x000f280000100800 */
[----:B------:R3:W4:Y:S01]  /*db60*/  @!P0 LDG.E.U16 R185, desc[UR16][R6.64] ;  /* 0x0000001006b98981 */ /* 0x000722000c1e1500 */
[----:B------:R-:W-:Y:S01]  /*db70*/  PRMT R184, RZ, 0x7610, R184 ;  /* 0x00007610ffb87816 */ /* 0x000fe200000000b8 */
[----:B---3--:R-:W-:Y:S02]  /*db80*/  @!P0 IMAD.MOV.U32 R6, RZ, RZ, R141 ;  /* 0x000000ffff068224 */ /* 0x008fe400078e008d */
[----:B------:R-:W3:Y:S01]  /*db90*/  LDL R141, [R1+0x428] ;  /* 0x00042800018d7983 */ /* 0x000ee20000100800 */
[----:B------:R-:W-:-:S03]  /*dba0*/  @!P0 IMAD.MOV.U32 R7, RZ, RZ, R142 ;  /* 0x000000ffff078224 */ /* 0x000fc600078e008e */
[----:B------:R-:W3:Y:S01]  /*dbb0*/  LDL R142, [R1+0x424] ;  /* 0x00042400018e7983 */ /* 0x000ee20000100800 */
[----:B------:R-:W-:-:S03]  /*dbc0*/  PRMT R183, RZ, 0x7610, R183 ;  /* 0x00007610ffb77816 */ /* 0x000fc600000000b7 */
[----:B------:R0:W3:Y:S01]  /*dbd0*/  @!P0 LDG.E.U16 R184, desc[UR16][R6.64] ;  /* 0x0000001006b88981 */ /* 0x0000e2000c1e1500 */
[----:B------:R-:W-:Y:S01]  /*dbe0*/  PRMT R206, RZ, 0x7610, R206 ;  /* 0x00007610ffce7816 */ /* 0x000fe200000000ce */
[----:B0-----:R-:W-:Y:S02]  /*dbf0*/  @!P0 IMAD.MOV.U32 R6, RZ, RZ, R145 ;  /* 0x000000ffff068224 */ /* 0x001fe400078e0091 */
[----:B------:R-:W-:Y:S01]  /*dc00*/  @!P0 IMAD.MOV.U32 R7, RZ, RZ, R146 ;  /* 0x000000ffff078224 */ /* 0x000fe200078e0092 */
[----:B------:R-:W3:Y:S04]  /*dc10*/  LDL R145, [R1+0x408] ;  /* 0x0004080001917983 */ /* 0x000ee80000100800 */
[----:B------:R0:W3:Y:S04]  /*dc20*/  @!P0 LDG.E.U16 R183, desc[UR16][R6.64] ;  /* 0x0000001006b78981 */ /* 0x0000e8000c1e1500 */
[----:B------:R-:W3:Y:S01]  /*dc30*/  LDL R146, [R1+0x404] ;  /* 0x0004040001927983 */ /* 0x000ee20000100800 */
[----:B0-----:R-:W-:Y:S01]  /*dc40*/  @!P0 IMAD.MOV.U32 R6, RZ, RZ, R143 ;  /* 0x000000ffff068224 */ /* 0x001fe200078e008f */
[----:B------:R-:W-:Y:S01]  /*dc50*/  PRMT R205, RZ, 0x7610, R205 ;  /* 0x00007610ffcd7816 */ /* 0x000fe200000000cd */
[----:B------:R-:W0:Y:S01]  /*dc60*/  S2R R153, SR_TID.X ;  /* 0x0000000000997919 */ /* 0x000e220000002100 */
[----:B------:R-:W3:Y:S01]  /*dc70*/  LDL R143, [R1+0x3c8] ;  /* 0x0003c800018f7983 */ /* 0x000ee20000100800 */
[----:B------:R-:W-:-:S03]  /*dc80*/  @!P0 IMAD.MOV.U32 R7, RZ, RZ, R144 ;  /* 0x000000ffff078224 */ /* 0x000fc600078e0090 */
[----:B------:R-:W3:Y:S04]  /*dc90*/  LDL R144, [R1+0x3c4] ;  /* 0x0003c40001907983 */ /* 0x000ee80000100800 */
[----:B------:R2:W3:Y:S02]  /*dca0*/  @!P0 LDG.E.U16 R206, desc[UR16][R6.64] ;  /* 0x0000001006ce8981 */ /* 0x0004e4000c1e1500 */
[----:B--2---:R-:W-:Y:S02]  /*dcb0*/  @!P0 IMAD.MOV.U32 R7, RZ, RZ, R25 ;  /* 0x000000ffff078224 */ /* 0x004fe400078e0019 */
[----:B------:R-:W2:Y:S01]  /*dcc0*/  LDL R25, [R1+0x3e4] ;  /* 0x0003e40001197983 */ /* 0x000ea20000100800 */
[----:B----4-:R-:W-:-:S03]  /*dcd0*/  @!P0 IMAD.MOV.U32 R6, RZ, RZ, R4 ;  /* 0x000000ffff068224 */ /* 0x010fc600078e0004 */
[----:B------:R-:W4:Y:S04]  /*dce0*/  LDL R4, [R1+0x3e8] ;  /* 0x0003e80001047983 */ /* 0x000f280000100800 */
[----:B------:R3:W4:Y:S01]  /*dcf0*/  @!P0 LDG.E.U16 R205, desc[UR16][R6.64] ;  /* 0x0000001006cd8981 */ /* 0x000722000c1e1500 */
[----:B0-----:R-:W-:Y:S01]  /*dd00*/  LOP3.LUT R153, R153, 0x3f, RZ, 0xc0, !PT ;  /* 0x0000003f99997812 */ /* 0x001fe200078ec0ff */
[----:B---3--:R-:W-:Y:S02]  /*dd10*/  @!P0 IMAD.MOV.U32 R6, RZ, RZ, R141 ;  /* 0x000000ffff068224 */ /* 0x008fe400078e008d */
[----:B------:R-:W0:Y:S01]  /*dd20*/  S2R R141, SR_TID.X ;  /* 0x00000000008d7919 */ /* 0x000e220000002100 */
[----:B------:R-:W-:Y:S02]  /*dd30*/  @!P0 IMAD.MOV.U32 R7, RZ, RZ, R142 ;  /* 0x000000ffff078224 */ /* 0x000fe400078e008e */
[----:B------:R-:W-:Y:S01]  /*dd40*/  IMAD.SHL.U32 R142, R153, 0x2, RZ ;  /* 0x00000002998e7824 */ /* 0x000fe200078e00ff */
[----:B------:R-:W-:Y:S01]  /*dd50*/  PRMT R204, RZ, 0x7610, R204 ;  /* 0x00007610ffcc7816 */ /* 0x000fe200000000cc */
[----:B------:R-:W-:Y:S04]  /*dd60*/  STS.U16 [R3+UR8+0x8000], R171 ;  /* 0x008000ab03007988 */ /* 0x000fe80008000408 */
[----:B------:R-:W-:Y:S04]  /*dd70*/  STS.U16 [R3+UR8+0x8400], R165 ;  /* 0x008400a503007988 */ /* 0x000fe80008000408 */
[----:B------:R-:W-:Y:S04]  /*dd80*/  STS.U16 [R3+UR8+0x8800], R158 ;  /* 0x0088009e03007988 */ /* 0x000fe80008000408 */
[----:B------:R-:W-:Y:S04]  /*dd90*/  STS.U16 [R3+UR8+0x8c00], R152 ;  /* 0x008c009803007988 */ /* 0x000fe80008000408 */
[----:B------:R-:W-:Y:S04]  /*dda0*/  STS.U16 [R3+UR8+0x9000], R18 ;  /* 0x0090001203007988 */ /* 0x000fe80008000408 */
[----:B------:R-:W-:Y:S04]  /*ddb0*/  STS.U16 [R3+UR8+0x9400], R10 ;  /* 0x0094000a03007988 */ /* 0x000fe80008000408 */
[----:B------:R-:W-:Y:S01]  /*ddc0*/  STS.U16 [R3+UR8+0x9800], R9 ;  /* 0x0098000903007988 */ /* 0x000fe20008000408 */
[----:B0-----:R-:W-:-:S03]  /*ddd0*/  LOP3.LUT R141, R141, 0x40, RZ, 0xc0, !PT ;  /* 0x000000408d8d7812 */ /* 0x001fc600078ec0ff */
[----:B------:R-:W-:Y:S02]  /*dde0*/  STS.U16 [R3+UR8+0x9c00], R8 ;  /* 0x009c000803007988 */ /* 0x000fe40008000408 */
[----:B------:R-:W-:Y:S02]  /*ddf0*/  IMAD R141, R141, 0x80, R142 ;  /* 0x000000808d8d7824 */ /* 0x000fe400078e028e */
[----:B------:R0:W-:Y:S04]  /*de00*/  STL [R1+0x800], R3 ;  /* 0x0008000301007387 */ /* 0x0001e80000100800 */
[----:B------:R-:W3:Y:S01]  /*de10*/  LDL R142, [R1+0x3a4] ;  /* 0x0003a400018e7983 */ /* 0x000ee20000100800 */
[----:B------:R-:W-:-:S03]  /*de20*/  PRMT R203, RZ, 0x7610, R203 ;  /* 0x00007610ffcb7816 */ /* 0x000fc600000000cb */
[----:B------:R1:W3:Y:S04]  /*de30*/  @!P0 LDG.E.U16 R204, desc[UR16][R6.64] ;  /* 0x0000001006cc8981 */ /* 0x0002e8000c1e1500 */
[----:B0-----:R-:W3:Y:S01]  /*de40*/  LDL R3, [R1+0x3a8] ;  /* 0x0003a80001037983 */ /* 0x001ee20000100800 */
[----:B-1----:R-:W-:Y:S02]  /*de50*/  @!P0 IMAD.MOV.U32 R6, RZ, RZ, R145 ;  /* 0x000000ffff068224 */ /* 0x002fe400078e0091 */
[----:B------:R-:W-:Y:S01]  /*de60*/  @!P0 IMAD.MOV.U32 R7, RZ, RZ, R146 ;  /* 0x000000ffff078224 */ /* 0x000fe200078e0092 */
[----:B------:R-:W3:Y:S04]  /*de70*/  LDL R145, [R1+0x388] ;  /* 0x0003880001917983 */ /* 0x000ee80000100800 */
[----:B------:R-:W3:Y:S04]  /*de80*/  LDL R146, [R1+0x384] ;  /* 0x0003840001927983 */ /* 0x000ee80000100800 */
[----:B------:R2:W3:Y:S02]  /*de90*/  @!P0 LDG.E.U16 R203, desc[UR16][R6.64] ;  /* 0x0000001006cb8981 */ /* 0x0004e4000c1e1500 */
[----:B--2---:R-:W-:-:S02]  /*dea0*/  @!P0 IMAD.MOV.U32 R7, RZ, RZ, R25 ;  /* 0x000000ffff078224 */ /* 0x004fc400078e0019 */
[----:B------:R-:W2:Y:S01]  /*deb0*/  LDL R25, [R1+0x364] ;  /* 0x0003640001197983 */ /* 0x000ea20000100800 */
[----:B----4-:R-:W-:-:S03]  /*dec0*/  @!P0 IMAD.MOV.U32 R6, RZ, RZ, R4 ;  /* 0x000000ffff068224 */ /* 0x010fc600078e0004 */
[----:B------:R-:W4:Y:S01]  /*ded0*/  LDL R4, [R1+0x368] ;  /* 0x0003680001047983 */ /* 0x000f220000100800 */
[----:B------:R-:W-:Y:S02]  /*dee0*/  PRMT R171, RZ, 0x7610, R171 ;  /* 0x00007610ffab7816 */ /* 0x000fe400000000ab */
[----:B------:R-:W-:-:S04]  /*def0*/  PRMT R165, RZ, 0x7610, R165 ;  /* 0x00007610ffa57816 */ /* 0x000fc800000000a5 */
[----:B------:R0:W4:Y:S01]  /*df00*/  @!P0 LDG.E.U16 R171, desc[UR16][R6.64] ;  /* 0x0000001006ab8981 */ /* 0x000122000c1e1500 */
[----:B------:R-:W-:Y:S01]  /*df10*/  PRMT R158, RZ, 0x7610, R158 ;  /* 0x00007610ff9e7816 */ /* 0x000fe2000000009e */
[----:B0-----:R-:W-:Y:S02]  /*df20*/  @!P0 IMAD.MOV.U32 R6, RZ, RZ, R143 ;  /* 0x000000ffff068224 */ /* 0x001fe400078e008f */
[----:B------:R-:W-:Y:S01]  /*df30*/  @!P0 IMAD.MOV.U32 R7, RZ, RZ, R144 ;  /* 0x000000ffff078224 */ /* 0x000fe200078e0090 */
[----:B------:R-:W4:Y:S04]  /*df40*/  LDL R143, [R1+0x348] ;  /* 0x00034800018f7983 */ /* 0x000f280000100800 */
[----:B------:R3:W4:Y:S04]  /*df50*/  @!P0 LDG.E.U16 R165, desc[UR16][R6.64] ;  /* 0x0000001006a58981 */ /* 0x000728000c1e1500 */
[----:B------:R-:W4:Y:S01]  /*df60*/  LDL R144, [R1+0x344] ;  /* 0x0003440001907983 */ /* 0x000f220000100800 */
[----:B------:R-:W-:Y:S01]  /*df70*/  PRMT R152, RZ, 0x7610, R152 ;  /* 0x00007610ff987816 */ /* 0x000fe20000000098 */
[----:B---3--:R-:W-:-:S02]  /*df80*/  @!P0 IMAD.MOV.U32 R7, RZ, RZ, R142 ;  /* 0x000000ffff078224 */ /* 0x008fc400078e008e */
[----:B------:R-:W3:Y:S01]  /*df90*/  LDL R142, [R1+0x324] ;  /* 0x00032400018e7983 */ /* 0x000ee20000100800 */
[----:B------:R-:W-:-:S03]  /*dfa0*/  @!P0 IMAD.MOV.U32 R6, RZ, RZ, R3 ;  /* 0x000000ffff068224 */ /* 0x000fc600078e0003 */
[----:B------:R-:W3:Y:S04]  /*dfb0*/  LDL R3, [R1+0x328] ;  /* 0x0003280001037983 */ /* 0x000ee80000100800 */
[----:B------:R0:W3:Y:S02]  /*dfc0*/  @!P0 LDG.E.U16 R158, desc[UR16][R6.64] ;  /* 0x00000010069e8981 */ /* 0x0000e4000c1e1500 */
[----:B0-----:R-:W-:Y:S02]  /*dfd0*/  @!P0 IMAD.MOV.U32 R6, RZ, RZ, R145 ;  /* 0x000000ffff068224 */ /* 0x001fe400078e0091 */
[----:B------:R-:W-:-:S05]  /*dfe0*/  @!P0 IMAD.MOV.U32 R7, RZ, RZ, R146 ;  /* 0x000000ffff078224 */ /* 0x000fca00078e0092 */
[----:B------:R2:W3:Y:S02]  /*dff0*/  @!P0 LDG.E.U16 R152, desc[UR16][R6.64] ;  /* 0x0000001006988981 */ /* 0x0004e4000c1e1500 */
[----:B--2---:R-:W-:Y:S02]  /*e000*/  @!P0 IMAD.MOV.U32 R7, RZ, RZ, R25 ;  /* 0x000000ffff078224 */ /* 0x004fe400078e0019 */
[----:B------:R-:W2:Y:S01]  /*e010*/  LDL R25, [R1+0x304] ;  /* 0x0003040001197983 */ /* 0x000ea20000100800 */
[----:B----4-:R-:W-:-:S03]  /*e020*/  @!P0 IMAD.MOV.U32 R6, RZ, RZ, R4 ;  /* 0x000000ffff068224 */ /* 0x010fc600078e0004 */
[----:B------:R-:W4:Y:S01]  /*e030*/  LDL R4, [R1+0x308] ;  /* 0x0003080001047983 */ /* 0x000f220000100800 */
[----:B------:R-:W-:Y:S02]  /*e040*/  PRMT R18, RZ, 0x7610, R18 ;  /* 0x00007610ff127816 */ /* 0x000fe40000000012 */
[----:B------:R-:W-:Y:S01]  /*e050*/  PRMT R10, RZ, 0x7610, R10 ;  /* 0x00007610ff0a7816 */ /* 0x000fe2000000000a */
[----:B------:R-:W4:Y:S04]  /*e060*/  LDL.LU R151, [R1+0x2c4] ;  /* 0x0002c40001977983 */ /* 0x000f280000300800 */
[----:B------:R0:W4:Y:S01]  /*e070*/  @!P0 LDG.E.U16 R18, desc[UR16][R6.64] ;  /* 0x0000001006128981 */ /* 0x000122000c1e1500 */
[----:B------:R-:W-:Y:S01]  /*e080*/  PRMT R9, RZ, 0x7610, R9 ;  /* 0x00007610ff097816 */ /* 0x000fe20000000009 */
[----:B0-----:R-:W-:-:S02]  /*e090*/  @!P0 IMAD.MOV.U32 R6, RZ, RZ, R143 ;  /* 0x000000ffff068224 */ /* 0x001fc400078e008f */
[----:B------:R-:W4:Y:S01]  /*e0a0*/  LDL R143, [R1+0x2e8] ;  /* 0x0002e800018f7983 */ /* 0x000f220000100800 */
[----:B------:R-:W-:-:S03]  /*e0b0*/  @!P0 IMAD.MOV.U32 R7, RZ, RZ, R144 ;  /* 0x000000ffff078224 */ /* 0x000fc600078e0090 */
[----:B------:R-:W4:Y:S04]  /*e0c0*/  LDL R144, [R1+0x2e4] ;  /* 0x0002e40001907983 */ /* 0x000f280000100800 */
[----:B------:R3:W4:Y:S04]  /*e0d0*/  @!P0 LDG.E.U16 R10, desc[UR16][R6.64] ;  /* 0x00000010060a8981 */ /* 0x000728000c1e1500 */
[----:B------:R-:W4:Y:S01]  /*e0e0*/  LDL.LU R148, [R1+0x2a4] ;  /* 0x0002a40001947983 */ /* 0x000f220000300800 */
[----:B---3--:R-:W-:-:S03]  /*e0f0*/  @!P0 IMAD.MOV.U32 R7, RZ, RZ, R142 ;  /* 0x000000ffff078224 */ /* 0x008fc600078e008e */
[----:B------:R-:W3:Y:S01]  /*e100*/  LDL.LU R142, [R1+0x2a8] ;  /* 0x0002a800018e7983 */ /* 0x000ee20000300800 */
[----:B------:R-:W-:-:S03]  /*e110*/  @!P0 IMAD.MOV.U32 R6, RZ, RZ, R3 ;  /* 0x000000ffff068224 */ /* 0x000fc600078e0003 */
[----:B------:R-:W3:Y:S04]  /*e120*/  LDL.LU R3, [R1+0x224] ;  /* 0x0002240001037983 */ /* 0x000ee80000300800 */
[----:B------:R2:W3:Y:S02]  /*e130*/  @!P0 LDG.E.U16 R9, desc[UR16][R6.64] ;  /* 0x0000001006098981 */ /* 0x0004e4000c1e1500 */
[----:B--2---:R-:W-:Y:S02]  /*e140*/  @!P0 IMAD.MOV.U32 R7, RZ, RZ, R25 ;  /* 0x000000ffff078224 */ /* 0x004fe400078e0019 */
[----:B------:R-:W2:Y:S01]  /*e150*/  LDL R25, [R1+0x2c8] ;  /* 0x0002c80001197983 */ /* 0x000ea20000100800 */
[----:B------:R-:W0:Y:S01]  /*e160*/  S2R R153, SR_TID.X ;  /* 0x0000000000997919 */ /* 0x000e220000002100 */
[----:B----4-:R-:W-:-:S02]  /*e170*/  @!P0 IMAD.MOV.U32 R6, RZ, RZ, R4 ;  /* 0x000000ffff068224 */ /* 0x010fc400078e0004 */
[----:B------:R-:W1:Y:S01]  /*e180*/  S2R R4, SR_TID.X ;  /* 0x0000000000047919 */ /* 0x000e620000002100 */
[----:B------:R-:W-:Y:S02]  /*e190*/  LOP3.LUT R141, R141, 0x10, RZ, 0x3c, !PT ;  /* 0x000000108d8d7812 */ /* 0x000fe400078e3cff */
[----:B------:R-:W-:Y:S01]  /*e1a0*/  PRMT R8, RZ, 0x7610, R8 ;  /* 0x00007610ff087816 */ /* 0x000fe20000000008 */
[----:B------:R-:W4:Y:S04]  /*e1b0*/  LDL.LU R145, [R1+0x288] ;  /* 0x0002880001917983 */ /* 0x000f280000300800 */
[----:B------:R-:W-:Y:S04]  /*e1c0*/  STS.U16 [R141+UR8+0x8080], R182 ;  /* 0x008080b68d007988 */ /* 0x000fe80008000408 */
[----:B------:R-:W4:Y:S04]  /*e1d0*/  LDL.LU R147, [R1+0x284] ;  /* 0x0002840001937983 */ /* 0x000f280000300800 */
[----:B------:R0:W-:Y:S04]  /*e1e0*/  STS.U16 [R141+UR8+0x8480], R170 ;  /* 0x008480aa8d007988 */ /* 0x0001e80008000408 */
[----:B------:R-:W-:Y:S04]  /*e1f0*/  STS.U16 [R141+UR8+0x8880], R164 ;  /* 0x008880a48d007988 */ /* 0x000fe80008000408 */
[----:B------:R-:W-:Y:S01]  /*e200*/  STS.U16 [R141+UR8+0x8c80], R159 ;  /* 0x008c809f8d007988 */ /* 0x000fe20008000408 */
[----:B0-----:R-:W-:-:S02]  /*e210*/  PRMT R170, RZ, 0x7610, R170 ;  /* 0x00007610ffaa7816 */ /* 0x001fc400000000aa */
[----:B------:R-:W-:Y:S01]  /*e220*/  LOP3.LUT R153, R153, 0x3f, RZ, 0xc0, !PT ;  /* 0x0000003f99997812 */ /* 0x000fe200078ec0ff */
[----:B------:R0:W4:Y:S04]  /*e230*/  @!P0 LDG.E.U16 R8, desc[UR16][R6.64] ;  /* 0x0000001006088981 */ /* 0x000128000c1e1500 */
[----:B------:R-:W-:Y:S04]  /*e240*/  STS.U16 [R141+UR8+0x9080], R23 ;  /* 0x009080178d007988 */ /* 0x000fe80008000408 */
[----:B------:R-:W-:Y:S01]  /*e250*/  STS.U16 [R141+UR8+0x9480], R17 ;  /* 0x009480118d007988 */ /* 0x000fe20008000408 */
[----:B0-----:R-:W-:-:S02]  /*e260*/  @!P0 IMAD.MOV.U32 R6, RZ, RZ, R143 ;  /* 0x000000ffff068224 */ /* 0x001fc400078e008f */
[----:B------:R-:W-:Y:S01]  /*e270*/  @!P0 IMAD.MOV.U32 R7, RZ, RZ, R144 ;  /* 0x000000ffff078224 */ /* 0x000fe200078e0090 */
[----:B------:R-:W4:Y:S04]  /*e280*/  LDL.LU R240, [R1+0x264] ;  /* 0x0002640001f07983 */ /* 0x000f280000300800 */
[----:B------:R-:W-:Y:S04]  /*e290*/  STS.U16 [R141+UR8+0x9880], R16 ;  /* 0x009880108d007988 */ /* 0x000fe80008000408 */
[----:B------:R-:W4:Y:S04]  /*e2a0*/  LDL.LU R144, [R1+0x268] ;  /* 0x0002680001907983 */ /* 0x000f280000300800 */
[----:B------:R0:W-:Y:S04]  /*e2b0*/  STS.U16 [R141+UR8+0x9c80], R14 ;  /* 0x009c800e8d007988 */ /* 0x0001e80008000408 */
[----:B------:R2:W4:Y:S04]  /*e2c0*/  @!P0 LDG.E.U16 R170, desc[UR16][R6.64] ;  /* 0x0000001006aa8981 */ /* 0x000528000c1e1500 */
[----:B------:R-:W4:Y:S01]  /*e2d0*/  LDL R235, [R1+0x204] ;  /* 0x0002040001eb7983 */ /* 0x000f220000100800 */
[----:B0-----:R-:W-:-:S03]  /*e2e0*/  IMAD.SHL.U32 R141, R153, 0x2, RZ ;  /* 0x00000002998d7824 */ /* 0x001fc600078e00ff */
[----:B------:R-:W4:Y:S01]  /*e2f0*/  LDL R153, [R1+0x208] ;  /* 0x0002080001997983 */ /* 0x000f220000100800 */
[----:B-1----:R-:W-:-:S03]  /*e300*/  LOP3.LUT R4, R4, 0x40, RZ, 0xc0, !PT ;  /* 0x0000004004047812 */ /* 0x002fc600078ec0ff */
[----:B------:R-:W4:Y:S02]  /*e310*/  LDL.LU R143, [R1+0x244] ;  /* 0x00024400018f7983 */ /* 0x000f240000300800 */
[----:B------:R-:W-:-:S05]  /*e320*/  IMAD R4, R4, 0x80, R141 ;  /* 0x0000008004047824 */ /* 0x000fca00078e028d */
[----:B------:R-:W-:Y:S01]  /*e330*/  LOP3.LUT R4, R4, 0x20, RZ, 0x3c, !PT ;  /* 0x0000002004047812 */ /* 0x000fe200078e3cff */
[----:B------:R-:W0:Y:S04]  /*e340*/  S2R R249, SR_TID.X ;  /* 0x0000000000f97919 */ /* 0x000e280000002100 */
[----:B------:R-:W-:Y:S04]  /*e350*/  STS.U16 [R4+UR8+0x8100], R192 ;  /* 0x008100c004007988 */ /* 0x000fe80008000408 */
[----:B------:R-:W-:Y:S04]  /*e360*/  STS.U16 [R4+UR8+0x8500], R188 ;  /* 0x008500bc04007988 */ /* 0x000fe80008000408 */
[----:B------:R-:W-:Y:S04]  /*e370*/  STS.U16 [R4+UR8+0x8900], R177 ;  /* 0x008900b104007988 */ /* 0x000fe80008000408 */
[----:B------:R-:W-:Y:S04]  /*e380*/  STS.U16 [R4+UR8+0x8d00], R163 ;  /* 0x008d00a304007988 */ /* 0x000fe80008000408 */
[----:B------:R-:W-:Y:S04]  /*e390*/  STS.U16 [R4+UR8+0x9100], R156 ;  /* 0x0091009c04007988 */ /* 0x000fe80008000408 */
[----:B------:R-:W-:Y:S04]  /*e3a0*/  STS.U16 [R4+UR8+0x9500], R20 ;  /* 0x0095001404007988 */ /* 0x000fe80008000408 */
[----:B------:R-:W-:Y:S04]  /*e3b0*/  STS.U16 [R4+UR8+0x9900], R15 ;  /* 0x0099000f04007988 */ /* 0x000fe80008000408 */
[----:B------:R1:W-:Y:S02]  /*e3c0*/  STS.U16 [R4+UR8+0x9d00], R11 ;  /* 0x009d000b04007988 */ /* 0x0003e40008000408 */
[----:B-1----:R-:W1:Y:S01]  /*e3d0*/  S2R R4, SR_TID.X ;  /* 0x0000000000047919 */ /* 0x002e620000002100 */
[----:B0-----:R-:W-:-:S05]  /*e3e0*/  LOP3.LUT R249, R249, 0x3f, RZ, 0xc0, !PT ;  /* 0x0000003ff9f97812 */ /* 0x001fca00078ec0ff */
[----:B------:R-:W-:Y:S01]  /*e3f0*/  IMAD.SHL.U32 R141, R249, 0x2, RZ ;  /* 0x00000002f98d7824 */ /* 0x000fe200078e00ff */
[----:B-1----:R-:W-:-:S05]  /*e400*/  LOP3.LUT R4, R4, 0x40, RZ, 0xc0, !PT ;  /* 0x0000004004047812 */ /* 0x002fca00078ec0ff */
[----:B------:R-:W-:Y:S02]  /*e410*/  IMAD R4, R4, 0x80, R141 ;  /* 0x0000008004047824 */ /* 0x000fe400078e028d */
[----:B--2---:R-:W-:Y:S02]  /*e420*/  @!P0 IMAD.MOV.U32 R6, RZ, RZ, R25 ;  /* 0x000000ffff068224 */ /* 0x004fe400078e0019 */
[----:B------:R-:W2:Y:S04]  /*e430*/  LDL.LU R25, [R1+0x228] ;  /* 0x0002280001197983 */ /* 0x000ea80000300800 */
[----:B------:R-:W2:Y:S04]  /*e440*/  LDL.LU R146, [R1+0x248] ;  /* 0x0002480001927983 */ /* 0x000ea80000300800 */
[----:B---3--:R0:W-:Y:S04]  /*e450*/  STL [R1+0x804], R3 ;  /* 0x0008040301007387 */ /* 0x0081e80000100800 */
[----:B------:R-:W3:Y:S04]  /*e460*/  LDL R150, [R1+0x5a8] ;  /* 0x0005a80001967983 */ /* 0x000ee80000100800 */
[----:B------:R-:W3:Y:S04]  /*e470*/  LDL R149, [R1+0x7b8] ;  /* 0x0007b80001957983 */ /* 0x000ee80000100800 */
[----:B------:R-:W3:Y:S01]  /*e480*/  LDL R141, [R1+0x59c] ;  /* 0x00059c00018d7983 */ /* 0x000ee20000100800 */
[----:B------:R-:W-:Y:S01]  /*e490*/  PRMT R164, RZ, 0x7610, R164 ;  /* 0x00007610ffa47816 */ /* 0x000fe200000000a4 */
[----:B------:R-:W-:Y:S01]  /*e4a0*/  @!P0 IMAD.MOV.U32 R7, RZ, RZ, R151 ;  /* 0x000000ffff078224 */ /* 0x000fe200078e0097 */
[----:B------:R-:W-:Y:S01]  /*e4b0*/  PRMT R159, RZ, 0x7610, R159 ;  /* 0x00007610ff9f7816 */ /* 0x000fe2000000009f */
[----:B------:R-:W3:Y:S04]  /*e4c0*/  LDL R249, [R1+0x57c] ;  /* 0x00057c0001f97983 */ /* 0x000ee80000100800 */
[----:B------:R1:W3:Y:S01]  /*e4d0*/  @!P0 LDG.E.U16 R164, desc[UR16][R6.64] ;  /* 0x0000001006a48981 */ /* 0x0002e2000c1e1500 */
[----:B------:R-:W-:-:S02]  /*e4e0*/  PRMT R23, RZ, 0x7610, R23 ;  /* 0x00007610ff177816 */ /* 0x000fc40000000017 */
[----:B------:R-:W-:Y:S01]  /*e4f0*/  PRMT R17, RZ, 0x7610, R17 ;  /* 0x00007610ff117816 */ /* 0x000fe20000000011 */
[----:B------:R-:W3:Y:S01]  /*e500*/  LDL R241, [R1+0x580] ;  /* 0x0005800001f17983 */ /* 0x000ee20000100800 */
[----:B-1----:R-:W-:Y:S02]  /*e510*/  @!P0 IMAD.MOV.U32 R6, RZ, RZ, R142 ;  /* 0x000000ffff068224 */ /* 0x002fe400078e008e */
[----:B------:R-:W-:-:S05]  /*e520*/  @!P0 IMAD.MOV.U32 R7, RZ, RZ, R148 ;  /* 0x000000ffff078224 */ /* 0x000fca00078e0094 */
[----:B------:R4:W3:Y:S02]  /*e530*/  @!P0 LDG.E.U16 R159, desc[UR16][R6.64] ;  /* 0x00000010069f8981 */ /* 0x0008e4000c1e1500 */
[----:B----4-:R-:W-:Y:S02]  /*e540*/  @!P0 IMAD.MOV.U32 R6, RZ, RZ, R145 ;  /* 0x000000ffff068224 */ /* 0x010fe400078e0091 */
[----:B------:R-:W-:-:S05]  /*e550*/  @!P0 IMAD.MOV.U32 R7, RZ, RZ, R147 ;  /* 0x000000ffff078224 */ /* 0x000fca00078e0093 */
[----:B------:R1:W4:Y:S01]  /*e560*/  @!P0 LDG.E.U16 R23, desc[UR16][R6.64] ;  /* 0x0000001006178981 */ /* 0x000322000c1e1500 */
[----:B------:R-:W-:Y:S01]  /*e570*/  PRMT R16, RZ, 0x7610, R16 ;  /* 0x00007610ff107816 */ /* 0x000fe20000000010 */
[----:B-1----:R-:W-:Y:S02]  /*e580*/  @!P0 IMAD.MOV.U32 R6, RZ, RZ, R144 ;  /* 0x000000ffff068224 */ /* 0x002fe400078e0090 */
[----:B------:R-:W-:-:S05]  /*e590*/  @!P0 IMAD.MOV.U32 R7, RZ, RZ, R240 ;  /* 0x000000ffff078224 */ /* 0x000fca00078e00f0 */
[----:B------:R1:W4:Y:S02]  /*e5a0*/  @!P0 LDG.E.U16 R17, desc[UR16][R6.64] ;  /* 0x0000001006118981 */ /* 0x000324000c1e1500 */
[----:B-1----:R-:W-:Y:S01]  /*e5b0*/  @!P0 IMAD.MOV.U32 R7, RZ, RZ, R143 ;  /* 0x000000ffff078224 */ /* 0x002fe200078e008f */
[----:B------:R-:W-:Y:S02]  /*e5c0*/  PRMT R14, RZ, 0x7610, R14 ;  /* 0x00007610ff0e7816 */ /* 0x000fe4000000000e */
[----:B------:R-:W-:Y:S02]  /*e5d0*/  PRMT R11, RZ, 0x7610, R11 ;  /* 0x00007610ff0b7816 */ /* 0x000fe4000000000b */
[----:B------:R-:W-:Y:S02]  /*e5e0*/  PRMT R15, RZ, 0x7610, R15 ;  /* 0x00007610ff0f7816 */ /* 0x000fe4000000000f */
[----:B------:R-:W-:Y:S01]  /*e5f0*/  PRMT R211, RZ, 0x7610, R211 ;  /* 0x00007610ffd37816 */ /* 0x000fe200000000d3 */
[----:B--2---:R-:W-:-:S05]  /*e600*/  @!P0 IMAD.MOV.U32 R6, RZ, RZ, R146 ;  /* 0x000000ffff068224 */ /* 0x004fca00078e0092 */
[----:B------:R1:W2:Y:S02]  /*e610*/  @!P0 LDG.E.U16 R16, desc[UR16][R6.64] ;  /* 0x0000001006108981 */ /* 0x0002a4000c1e1500 */
[----:B-1----:R-:W-:Y:S02]  /*e620*/  @!P0 IMAD.MOV.U32 R7, RZ, RZ, R3 ;  /* 0x000000ffff078224 */ /* 0x002fe400078e0003 */
[----:B0-----:R-:W4:Y:S01]  /*e630*/  LDL R3, [R1+0x5a0] ;  /* 0x0005a00001037983 */ /* 0x001f220000100800 */
[----:B------:R-:W-:-:S05]  /*e640*/  @!P0 IMAD.MOV.U32 R6, RZ, RZ, R25 ;  /* 0x000000ffff068224 */ /* 0x000fca00078e0019 */
[----:B------:R0:W2:Y:S02]  /*e650*/  @!P0 LDG.E.U16 R14, desc[UR16][R6.64] ;  /* 0x00000010060e8981 */ /* 0x0000a4000c1e1500 */
[----:B0-----:R-:W-:Y:S02]  /*e660*/  @!P0 IMAD.MOV.U32 R6, RZ, RZ, R153 ;  /* 0x000000ffff068224 */ /* 0x001fe400078e0099 */
[----:B------:R-:W-:Y:S01]  /*e670*/  @!P0 IMAD.MOV.U32 R7, RZ, RZ, R235 ;  /* 0x000000ffff078224 */ /* 0x000fe200078e00eb */
[----:B------:R-:W2:Y:S04]  /*e680*/  LDL R153, [R1+0x560] ;  /* 0x0005600001997983 */ /* 0x000ea80000100800 */
[----:B------:R0:W2:Y:S04]  /*e690*/  @!P0 LDG.E.U16 R11, desc[UR16][R6.64] ;  /* 0x00000010060b8981 */ /* 0x0000a8000c1e1500 */
[----:B------:R-:W2:Y:S01]  /*e6a0*/  LDL R235, [R1+0x55c] ;  /* 0x00055c0001eb7983 */ /* 0x000ea20000100800 */
[----:B0-----:R-:W-:-:S02]  /*e6b0*/  @!P0 IMAD.MOV.U32 R6, RZ, RZ, R247 ;  /* 0x000000ffff068224 */ /* 0x001fc400078e00f7 */
[----:B------:R-:W-:Y:S01]  /*e6c0*/  @!P0 IMAD.MOV.U32 R7, RZ, RZ, R246 ;  /* 0x000000ffff078224 */ /* 0x000fe200078e00f6 */
[----:B------:R-:W-:Y:S04]  /*e6d0*/  STL [R1+0x80c], R247 ;  /* 0x00080cf701007387 */ /* 0x000fe80000100800 */
[----:B------:R3:W2:Y:S04]  /*e6e0*/  @!P0 LDG.E.U16 R15, desc[UR16][R6.64] ;  /* 0x00000010060f8981 */ /* 0x0006a8000c1e1500 */
[----:B------:R0:W-:Y:S01]  /*e6f0*/  STL [R1+0x808], R246 ;  /* 0x000808f601007387 */ /* 0x0001e20000100800 */
[----:B---3--:R-:W-:-:S03]  /*e700*/  @!P0 IMAD.MOV.U32 R7, RZ, RZ, R150 ;  /* 0x000000ffff078224 */ /* 0x008fc600078e0096 */
[----:B------:R-:W3:Y:S01]  /*e710*/  LDL R150, [R1+0x53c] ;  /* 0x00053c0001967983 */ /* 0x000ee20000100800 */
[----:B------:R-:W-:-:S03]  /*e720*/  @!P0 IMAD.MOV.U32 R6, RZ, RZ, R149 ;  /* 0x000000ffff068224 */ /* 0x000fc600078e0095 */
[----:B------:R-:W3:Y:S04]  /*e730*/  LDL R149, [R1+0x540] ;  /* 0x0005400001957983 */ /* 0x000ee80000100800 */
[----:B------:R1:W3:Y:S01]  /*e740*/  @!P0 LDG.E.U16 R211, desc[UR16][R6.64] ;  /* 0x0000001006d38981 */ /* 0x0002e2000c1e1500 */
[----:B------:R-:W-:Y:S02]  /*e750*/  PRMT R210, RZ, 0x7610, R210 ;  /* 0x00007610ffd27816 */ /* 0x000fe400000000d2 */
[----:B------:R-:W-:Y:S01]  /*e760*/  PRMT R209, RZ, 0x7610, R209 ;  /* 0x00007610ffd17816 */ /* 0x000fe200000000d1 */
[----:B0-----:R-:W3:Y:S01]  /*e770*/  LDL R246, [R1+0x47c] ;  /* 0x00047c0001f67983 */ /* 0x001ee20000100800 */
[----:B-1----:R-:W-:-:S03]  /*e780*/  @!P0 IMAD.MOV.U32 R7, RZ, RZ, R141 ;  /* 0x000000ffff078224 */ /* 0x002fc600078e008d */
[----:B------:R-:W3:Y:S01]  /*e790*/  LDL R141, [R1+0x51c] ;  /* 0x00051c00018d7983 */ /* 0x000ee20000100800 */
[----:B------:R-:W-:Y:S02]  /*e7a0*/  PRMT R156, RZ, 0x7610, R156 ;  /* 0x00007610ff9c7816 */ /* 0x000fe4000000009c */
[----:B------:R-:W-:-:S05]  /*e7b0*/  LOP3.LUT R4, R4, 0x30, RZ, 0x3c, !PT ;  /* 0x0000003004047812 */ /* 0x000fca00078e3cff */
[----:B------:R-:W-:Y:S04]  /*e7c0*/  STS.U16 [R4+UR8+0x8180], R196 ;  /* 0x008180c404007988 */ /* 0x000fe80008000408 */
[----:B------:R-:W-:Y:S04]  /*e7d0*/  STS.U16 [R4+UR8+0x8580], R194 ;  /* 0x008580c204007988 */ /* 0x000fe80008000408 */
[----:B------:R-:W-:Y:S04]  /*e7e0*/  STS.U16 [R4+UR8+0x8980], R191 ;  /* 0x008980bf04007988 */ /* 0x000fe80008000408 */
[----:B------:R-:W-:Y:S04]  /*e7f0*/  STS.U16 [R4+UR8+0x8d80], R169 ;  /* 0x008d80a904007988 */ /* 0x000fe80008000408 */
[----:B------:R-:W-:Y:S04]  /*e800*/  STS.U16 [R4+UR8+0x9180], R162 ;  /* 0x009180a204007988 */ /* 0x000fe80008000408 */
[----:B------:R0:W-:Y:S02]  /*e810*/  STS.U16 [R4+UR8+0x9580], R154 ;  /* 0x0095809a04007988 */ /* 0x0001e40008000408 */
[----:B0-----:R-:W-:Y:S01]  /*e820*/  PRMT R154, RZ, 0x7610, R154 ;  /* 0x00007610ff9a7816 */ /* 0x001fe2000000009a */
[----:B----4-:R-:W-:-:S02]  /*e830*/  @!P0 IMAD.MOV.U32 R6, RZ, RZ, R3 ;  /* 0x000000ffff068224 */ /* 0x010fc400078e0003 */
[----:B------:R-:W4:Y:S04]  /*e840*/  LDL R3, [R1+0x520] ;  /* 0x0005200001037983 */ /* 0x000f280000100800 */
[----:B------:R0:W4:Y:S02]  /*e850*/  @!P0 LDG.E.U16 R210, desc[UR16][R6.64] ;  /* 0x0000001006d28981 */ /* 0x000124000c1e1500 */
[----:B0-----:R-:W-:Y:S02]  /*e860*/  @!P0 IMAD.MOV.U32 R6, RZ, RZ, R241 ;  /* 0x000000ffff068224 */ /* 0x001fe400078e00f1 */
[----:B------:R-:W-:Y:S01]  /*e870*/  @!P0 IMAD.MOV.U32 R7, RZ, RZ, R249 ;  /* 0x000000ffff078224 */ /* 0x000fe200078e00f9 */
[----:B------:R-:W4:Y:S04]  /*e880*/  LDL R241, [R1+0x4fc] ;  /* 0x0004fc0001f17983 */ /* 0x000f280000100800 */
[----:B------:R2:W4:Y:S02]  /*e890*/  @!P0 LDG.E.U16 R209, desc[UR16][R6.64] ;  /* 0x0000001006d18981 */ /* 0x000524000c1e1500 */
[----:B--2---:R-:W-:-:S02]  /*e8a0*/  @!P0 IMAD.MOV.U32 R6, RZ, RZ, R153 ;  /* 0x000000ffff068224 */ /* 0x004fc400078e0099 */
[----:B------:R-:W-:Y:S01]  /*e8b0*/  @!P0 IMAD.MOV.U32 R7, RZ, RZ, R235 ;  /* 0x000000ffff078224 */ /* 0x000fe200078e00eb */
[----:B------:R-:W2:Y:S04]  /*e8c0*/  LDL R153, [R1+0x4e0] ;  /* 0x0004e00001997983 */ /* 0x000ea80000100800 */
[----:B------:R3:W2:Y:S04]  /*e8d0*/  @!P0 LDG.E.U16 R156, desc[UR16][R6.64] ;  /* 0x00000010069c8981 */ /* 0x0006a8000c1e1500 */
[----:B------:R-:W2:Y:S01]  /*e8e0*/  LDL R235, [R1+0x4dc] ;  /* 0x0004dc0001eb7983 */ /* 0x000ea20000100800 */
[----:B---3--:R-:W-:-:S03]  /*e8f0*/  @!P0 IMAD.MOV.U32 R7, RZ, RZ, R150 ;  /* 0x000000ffff078224 */ /* 0x008fc600078e0096 */
[----:B------:R-:W3:Y:S01]  /*e900*/  LDL R150, [R1+0x500] ;  /* 0x0005000001967983 */ /* 0x000ee20000100800 */
[----:B------:R-:W-:-:S03]  /*e910*/  @!P0 IMAD.MOV.U32 R6, RZ, RZ, R149 ;  /* 0x000000ffff068224 */ /* 0x000fc600078e0095 */
[----:B------:R-:W2:Y:S04]  /*e920*/  LDL R149, [R1+0x4bc] ;  /* 0x0004bc0001957983 */ /* 0x000ea80000100800 */
[----:B------:R0:W2:Y:S02]  /*e930*/  @!P0 LDG.E.U16 R154, desc[UR16][R6.64] ;  /* 0x00000010069a8981 */ /* 0x0000a4000c1e1500 */
[----:B0-----:R-:W-:Y:S02]  /*e940*/  @!P0 IMAD.MOV.U32 R7, RZ, RZ, R141 ;  /* 0x000000ffff078224 */ /* 0x001fe400078e008d */
[----:B------:R-:W2:Y:S01]  /*e950*/  LDL R141, [R1+0x4c0] ;  /* 0x0004c000018d7983 */ /* 0x000ea20000100800 */
[----:B------:R-:W0:Y:S01]  /*e960*/  S2R R249, SR_TID.X ;  /* 0x0000000000f97919 */ /* 0x000e220000002100 */
[----:B------:R-:W-:-:S02]  /*e970*/  PRMT R20, RZ, 0x7610, R20 ;  /* 0x00007610ff147816 */ /* 0x000fc40000000014 */
[----:B------:R-:W-:Y:S04]  /*e980*/  STS.U16 [R4+UR8+0x9980], R21 ;  /* 0x0099801504007988 */ /* 0x000fe80008000408 */
[----:B------:R1:W-:Y:S02]  /*e990*/  STS.U16 [R4+UR8+0x9d80], R19 ;  /* 0x009d801304007988 */ /* 0x0003e40008000408 */
[----:B-1----:R-:W-:Y:S02]  /*e9a0*/  PRMT R19, RZ, 0x7610, R19 ;  /* 0x00007610ff137816 */ /* 0x002fe40000000013 */
[----:B0-----:R-:W-:-:S05]  /*e9b0*/  LOP3.LUT R249, R249, 0x3f, RZ, 0xc0, !PT ;  /* 0x0000003ff9f97812 */ /* 0x001fca00078ec0ff */
[----:B------:R-:W-:Y:S01]  /*e9c0*/  IMAD.SHL.U32 R4, R249, 0x2, RZ ;  /* 0x00000002f9047824 */ /* 0x000fe200078e00ff */
[----:B------:R-:W-:Y:S01]  /*e9d0*/  PRMT R21, RZ, 0x7610, R21 ;  /* 0x00007610ff157816 */ /* 0x000fe20000000015 */
[----:B----4-:R-:W-:Y:S02]  /*e9e0*/  @!P0 IMAD.MOV.U32 R6, RZ, RZ, R3 ;  /* 0x000000ffff068224 */ /* 0x010fe400078e0003 */
[----:B------:R-:W0:Y:S03]  /*e9f0*/  S2R R3, SR_TID.X ;  /* 0x0000000000037919 */ /* 0x000e260000002100 */
[----:B------:R1:W4:Y:S02]  /*ea00*/  @!P0 LDG.E.U16 R20, desc[UR16][R6.64] ;  /* 0x0000001006148981 */ /* 0x000324000c1e1500 */
[----:B-1----:R-:W-:Y:S02]  /*ea10*/  @!P0 IMAD.MOV.U32 R7, RZ, RZ, R241 ;  /* 0x000000ffff078224 */ /* 0x002fe400078e00f1 */
[----:B------:R-:W4:Y:S01]  /*ea20*/  LDL R241, [R1+0x480] ;  /* 0x0004800001f17983 */ /* 0x000f220000100800 */
[----:B0-----:R-:W-:-:S05]  /*ea30*/  LOP3.LUT R3, R3, 0x40, RZ, 0xc0, !PT ;  /* 0x0000004003037812 */ /* 0x001fca00078ec0ff */
[----:B------:R-:W-:Y:S02]  /*ea40*/  IMAD R3, R3, 0x80, R4 ;  /* 0x0000008003037824 */ /* 0x000fe400078e0204 */
[----:B------:R-:W4:Y:S01]  /*ea50*/  LDL R4, [R1+0x4a0] ;  /* 0x0004a00001047983 */ /* 0x000f220000100800 */
[----:B---3--:R-:W-:-:S03]  /*ea60*/  @!P0 IMAD.MOV.U32 R6, RZ, RZ, R150 ;  /* 0x000000ffff068224 */ /* 0x008fc600078e0096 */
[----:B------:R-:W3:Y:S04]  /*ea70*/  LDL R150, [R1+0x49c] ;  /* 0x00049c0001967983 */ /* 0x000ee80000100800 */
[----:B------:R2:W3:Y:S02]  /*ea80*/  @!P0 LDG.E.U16 R19, desc[UR16][R6.64] ;  /* 0x0000001006138981 */ /* 0x0004e4000c1e1500 */
[----:B--2---:R-:W-:Y:S02]  /*ea90*/  @!P0 IMAD.MOV.U32 R7, RZ, RZ, R235 ;  /* 0x000000ffff078224 */ /* 0x004fe400078e00eb */
[----:B------:R-:W-:Y:S01]  /*eaa0*/  @!P0 IMAD.MOV.U32 R6, RZ, RZ, R153 ;  /* 0x000000ffff068224 */ /* 0x000fe200078e0099 */
[----:B------:R-:W2:Y:S04]  /*eab0*/  LDL R235, [R1+0x45c] ;  /* 0x00045c0001eb7983 */ /* 0x000ea80000100800 */
[----:B------:R-:W2:Y:S04]  /*eac0*/  LDL.LU R153, [R1+0x460] ;  /* 0x0004600001997983 */ /* 0x000ea80000300800 */
[----:B------:R0:W2:Y:S01]  /*ead0*/  @!P0 LDG.E.U16 R21, desc[UR16][R6.64] ;  /* 0x0000001006158981 */ /* 0x0000a2000c1e1500 */
[----:B------:R-:W-:-:S02]  /*eae0*/  PRMT R213, RZ, 0x7610, R213 ;  /* 0x00007610ffd57816 */ /* 0x000fc400000000d5 */
[----:B------:R-:W-:Y:S02]  /*eaf0*/  PRMT R219, RZ, 0x7610, R219 ;  /* 0x00007610ffdb7816 */ /* 0x000fe400000000db */
[----:B------:R-:W-:Y:S02]  /*eb00*/  PRMT R218, RZ, 0x7610, R218 ;  /* 0x00007610ffda7816 */ /* 0x000fe400000000da */
[----:B------:R-:W-:Y:S01]  /*eb10*/  PRMT R217, RZ, 0x7610, R217 ;  /* 0x00007610ffd97816 */ /* 0x000fe200000000d9 */
[----:B------:R-:W1:Y:S01]  /*eb20*/  S2R R249, SR_TID.X ;  /* 0x0000000000f97919 */ /* 0x000e620000002100 */
[----:B0-----:R-:W-:Y:S02]  /*eb30*/  @!P0 IMAD.MOV.U32 R6, RZ, RZ, R141 ;  /* 0x000000ffff068224 */ /* 0x001fe400078e008d */
[----:B------:R-:W-:Y:S01]  /*eb40*/  @!P0 IMAD.MOV.U32 R7, RZ, RZ, R149 ;  /* 0x000000ffff078224 */ /* 0x000fe200078e0095 */
[----:B------:R-:W2:Y:S04]  /*eb50*/  LDL R141, [R1+0x440] ;  /* 0x00044000018d7983 */ /* 0x000ea80000100800 */
[----:B------:R-:W2:Y:S04]  /*eb60*/  LDL R149, [R1+0x43c] ;  /* 0x00043c0001957983 */ /* 0x000ea80000100800 */
[----:B------:R4:W2:Y:S01]  /*eb70*/  @!P0 LDG.E.U16 R213, desc[UR16][R6.64] ;  /* 0x0000001006d58981 */ /* 0x0008a2000c1e1500 */
[----:B------:R-:W-:-:S02]  /*eb80*/  PRMT R216, RZ, 0x7610, R216 ;  /* 0x00007610ffd87816 */ /* 0x000fc400000000d8 */
[----:B------:R-:W-:Y:S01]  /*eb90*/  PRMT R215, RZ, 0x7610, R215 ;  /* 0x00007610ffd77816 */ /* 0x000fe200000000d7 */
[----:B------:R-:W2:Y:S01]  /*eba0*/  LDL R247, [R1+0x37c] ;  /* 0x00037c0001f77983 */ /* 0x000ea20000100800 */
[----:B----4-:R-:W-:-:S03]  /*ebb0*/  @!P0 IMAD.MOV.U32 R6, RZ, RZ, R4 ;  /* 0x000000ffff068224 */ /* 0x010fc600078e0004 */
[----:B------:R-:W4:Y:S01]  /*ebc0*/  LDL R4, [R1+0x420] ;  /* 0x0004200001047983 */ /* 0x000f220000100800 */
[----:B---3--:R-:W-:-:S03]  /*ebd0*/  @!P0 IMAD.MOV.U32 R7, RZ, RZ, R150 ;  /* 0x000000ffff078224 */ /* 0x008fc600078e0096 */
[----:B------:R-:W3:Y:S04]  /*ebe0*/  LDL R150, [R1+0x41c] ;  /* 0x00041c0001967983 */ /* 0x000ee80000100800 */
[----:B------:R0:W3:Y:S02]  /*ebf0*/  @!P0 LDG.E.U16 R219, desc[UR16][R6.64] ;  /* 0x0000001006db8981 */ /* 0x0000e4000c1e1500 */
[----:B0-----:R-:W-:Y:S02]  /*ec00*/  @!P0 IMAD.MOV.U32 R6, RZ, RZ, R241 ;  /* 0x000000ffff068224 */ /* 0x001fe400078e00f1 */
[----:B------:R-:W-:Y:S01]  /*ec10*/  @!P0 IMAD.MOV.U32 R7, RZ, RZ, R246 ;  /* 0x000000ffff078224 */ /* 0x000fe200078e00f6 */
[----:B------:R-:W3:Y:S04]  /*ec20*/  LDL R241, [R1+0x3dc] ;  /* 0x0003dc0001f17983 */ /* 0x000ee80000100800 */
[----:B------:R2:W3:Y:S01]  /*ec30*/  @!P0 LDG.E.U16 R218, desc[UR16][R6.64] ;  /* 0x0000001006da8981 */ /* 0x0004e2000c1e1500 */
[----:B-1----:R-:W-:-:S02]  /*ec40*/  LOP3.LUT R249, R249, 0x3f, RZ, 0xc0, !PT ;  /* 0x0000003ff9f97812 */ /* 0x002fc400078ec0ff */
[----:B------:R-:W-:Y:S01]  /*ec50*/  LOP3.LUT R3, R3, 0x40, RZ, 0x3c, !PT ;  /* 0x0000004003037812 */ /* 0x000fe200078e3cff */
[----:B------:R-:W3:Y:S01]  /*ec60*/  LDL R246, [R1+0x380] ;  /* 0x0003800001f67983 */ /* 0x000ee20000100800 */
[----:B--2---:R-:W-:Y:S02]  /*ec70*/  @!P0 IMAD.MOV.U32 R6, RZ, RZ, R153 ;  /* 0x000000ffff068224 */ /* 0x004fe400078e0099 */
[----:B------:R-:W-:Y:S02]  /*ec80*/  @!P0 IMAD.MOV.U32 R7, RZ, RZ, R235 ;  /* 0x000000ffff078224 */ /* 0x000fe400078e00eb */
[----:B------:R-:W2:Y:S04]  /*ec90*/  LDL R235, [R1+0x3e0] ;  /* 0x0003e00001eb7983 */ /* 0x000ea80000100800 */
[----:B------:R0:W2:Y:S02]  /*eca0*/  @!P0 LDG.E.U16 R217, desc[UR16][R6.64] ;  /* 0x0000001006d98981 */ /* 0x0000a4000c1e1500 */
[----:B0-----:R-:W-:-:S02]  /*ecb0*/  @!P0 IMAD.MOV.U32 R6, RZ, RZ, R141 ;  /* 0x000000ffff068224 */ /* 0x001fc400078e008d */
[----:B------:R-:W-:Y:S01]  /*ecc0*/  @!P0 IMAD.MOV.U32 R7, RZ, RZ, R149 ;  /* 0x000000ffff078224 */ /* 0x000fe200078e0095 */
[----:B------:R-:W2:Y:S04]  /*ecd0*/  LDL R141, [R1+0x400] ;  /* 0x00040000018d7983 */ /* 0x000ea80000100800 */
[----:B------:R-:W2:Y:S04]  /*ece0*/  LDL R149, [R1+0x3fc] ;  /* 0x0003fc0001957983 */ /* 0x000ea80000100800 */
[----:B------:R4:W2:Y:S02]  /*ecf0*/  @!P0 LDG.E.U16 R216, desc[UR16][R6.64] ;  /* 0x0000001006d88981 */ /* 0x0008a4000c1e1500 */
[----:B----4-:R-:W-:-:S02]  /*ed00*/  @!P0 IMAD.MOV.U32 R6, RZ, RZ, R4 ;  /* 0x000000ffff068224 */ /* 0x010fc400078e0004 */
[----:B------:R-:W4:Y:S01]  /*ed10*/  LDL R4, [R1+0x3c0] ;  /* 0x0003c00001047983 */ /* 0x000f220000100800 */
[----:B---3--:R-:W-:Y:S02]  /*ed20*/  @!P0 IMAD.MOV.U32 R7, RZ, RZ, R150 ;  /* 0x000000ffff078224 */ /* 0x008fe400078e0096 */
[----:B------:R-:W-:Y:S02]  /*ed30*/  IMAD.SHL.U32 R150, R249, 0x2, RZ ;  /* 0x00000002f9967824 */ /* 0x000fe400078e00ff */
[----:B------:R-:W3:Y:S04]  /*ed40*/  LDL R249, [R1+0x3bc] ;  /* 0x0003bc0001f97983 */ /* 0x000ee80000100800 */
[----:B------:R2:W3:Y:S02]  /*ed50*/  @!P0 LDG.E.U16 R215, desc[UR16][R6.64] ;  /* 0x0000001006d78981 */ /* 0x0004e4000c1e1500 */
[----:B--2---:R-:W-:-:S02]  /*ed60*/  @!P0 IMAD.MOV.U32 R6, RZ, RZ, R141 ;  /* 0x000000ffff068224 */ /* 0x004fc400078e008d */
[----:B------:R-:W2:Y:S01]  /*ed70*/  LDL R141, [R1+0x3a0] ;  /* 0x0003a000018d7983 */ /* 0x000ea20000100800 */
[----:B------:R-:W-:-:S03]  /*ed80*/  @!P0 IMAD.MOV.U32 R7, RZ, RZ, R149 ;  /* 0x000000ffff078224 */ /* 0x000fc600078e0095 */
[----:B------:R-:W2:Y:S04]  /*ed90*/  LDL R149, [R1+0x39c] ;  /* 0x00039c0001957983 */ /* 0x000ea80000100800 */
        /* <DEDUP_REMOVED lines=8> */
[----:B0-----:R-:W0:Y:S01]  /*ee20*/  S2R R3, SR_TID.X ;  /* 0x0000000000037919 */ /* 0x001e220000002100 */
[----:B------:R-:W-:-:S02]  /*ee30*/  PRMT R214, RZ, 0x7610, R214 ;  /* 0x00007610ffd67816 */ /* 0x000fc400000000d6 */
[----:B------:R-:W-:-:S04]  /*ee40*/  PRMT R220, RZ, 0x7610, R220 ;  /* 0x00007610ffdc7816 */ /* 0x000fc800000000dc */
[----:B------:R1:W2:Y:S01]  /*ee50*/  @!P0 LDG.E.U16 R214, desc[UR16][R6.64] ;  /* 0x0000001006d68981 */ /* 0x0002a2000c1e1500 */
[----:B------:R-:W-:Y:S01]  /*ee60*/  PRMT R222, RZ, 0x7610, R222 ;  /* 0x00007610ffde7816 */ /* 0x000fe200000000de */
[----:B-1----:R-:W-:Y:S02]  /*ee70*/  @!P0 IMAD.MOV.U32 R6, RZ, RZ, R235 ;  /* 0x000000ffff068224 */ /* 0x002fe400078e00eb */
[----:B------:R-:W-:Y:S01]  /*ee80*/  @!P0 IMAD.MOV.U32 R7, RZ, RZ, R241 ;  /* 0x000000ffff078224 */ /* 0x000fe200078e00f1 */
[----:B------:R-:W2:Y:S04]  /*ee90*/  LDL R235, [R1+0x360] ;  /* 0x0003600001eb7983 */ /* 0x000ea80000100800 */
[----:B------:R-:W2:Y:S04]  /*eea0*/  LDL R241, [R1+0x35c] ;  /* 0x00035c0001f17983 */ /* 0x000ea80000100800 */
[----:B------:R4:W2:Y:S01]  /*eeb0*/  @!P0 LDG.E.U16 R220, desc[UR16][R6.64] ;  /* 0x0000001006dc8981 */ /* 0x0008a2000c1e1500 */
[----:B0-----:R-:W-:-:S05]  /*eec0*/  LOP3.LUT R3, R3, 0x40, RZ, 0xc0, !PT ;  /* 0x0000004003037812 */ /* 0x001fca00078ec0ff */
[----:B------:R-:W-:Y:S02]  /*eed0*/  IMAD R3, R3, 0x80, R150 ;  /* 0x0000008003037824 */ /* 0x000fe400078e0296 */
[----:B------:R-:W2:Y:S01]  /*eee0*/  LDL R150, [R1+0x33c] ;  /* 0x00033c0001967983 */ /* 0x000ea20000100800 */
[----:B----4-:R-:W-:-:S03]  /*eef0*/  @!P0 IMAD.MOV.U32 R6, RZ, RZ, R4 ;  /* 0x000000ffff068224 */ /* 0x010fc600078e0004 */
[----:B------:R-:W4:Y:S01]  /*ef00*/  LDL R4, [R1+0x340] ;  /* 0x0003400001047983 */ /* 0x000f220000100800 */
[----:B---3--:R-:W-:-:S05]  /*ef10*/  @!P0 IMAD.MOV.U32 R7, RZ, RZ, R249 ;  /* 0x000000ffff078224 */ /* 0x008fca00078e00f9 */
[----:B------:R2:W3:Y:S02]  /*ef20*/  @!P0 LDG.E.U16 R222, desc[UR16][R6.64] ;  /* 0x0000001006de8981 */ /* 0x0004e4000c1e1500 */
[----:B--2---:R-:W-:Y:S02]  /*ef30*/  @!P0 IMAD.MOV.U32 R6, RZ, RZ, R141 ;  /* 0x000000ffff068224 */ /* 0x004fe400078e008d */
[----:B------:R-:W2:Y:S01]  /*ef40*/  LDL R141, [R1+0x320] ;  /* 0x00032000018d7983 */ /* 0x000ea20000100800 */
[----:B------:R-:W-:-:S03]  /*ef50*/  @!P0 IMAD.MOV.U32 R7, RZ, RZ, R149 ;  /* 0x000000ffff078224 */ /* 0x000fc600078e0095 */
[----:B------:R-:W3:Y:S01]  /*ef60*/  LDL R149, [R1+0x31c] ;  /* 0x00031c0001957983 */ /* 0x000ee20000100800 */
[----:B------:R-:W-:Y:S02]  /*ef70*/  PRMT R223, RZ, 0x7610, R223 ;  /* 0x00007610ffdf7816 */ /* 0x000fe400000000df */
[----:B------:R-:W-:-:S04]  /*ef80*/  PRMT R229, RZ, 0x7610, R229 ;  /* 0x00007610ffe57816 */ /* 0x000fc800000000e5 */
[----:B------:R0:W3:Y:S01]  /*ef90*/  @!P0 LDG.E.U16 R223, desc[UR16][R6.64] ;  /* 0x0000001006df8981 */ /* 0x0000e2000c1e1500 */
[----:B------:R-:W-:Y:S01]  /*efa0*/  PRMT R228, RZ, 0x7610, R228 ;  /* 0x00007610ffe47816 */ /* 0x000fe200000000e4 */
[----:B0-----:R-:W-:Y:S02]  /*efb0*/  @!P0 IMAD.MOV.U32 R6, RZ, RZ, R246 ;  /* 0x000000ffff068224 */ /* 0x001fe400078e00f6 */
[----:B------:R-:W-:-:S05]  /*efc0*/  @!P0 IMAD.MOV.U32 R7, RZ, RZ, R247 ;  /* 0x000000ffff078224 */ /* 0x000fca00078e00f7 */
[----:B------:R0:W3:Y:S01]  /*efd0*/  @!P0 LDG.E.U16 R229, desc[UR16][R6.64] ;  /* 0x0000001006e58981 */ /* 0x0000e2000c1e1500 */
[----:B------:R-:W-:Y:S02]  /*efe0*/  PRMT R227, RZ, 0x7610, R227 ;  /* 0x00007610ffe37816 */ /* 0x000fe400000000e3 */
[----:B------:R-:W-:Y:S01]  /*eff0*/  PRMT R226, RZ, 0x7610, R226 ;  /* 0x00007610ffe27816 */ /* 0x000fe200000000e2 */
[----:B0-----:R-:W-:Y:S02]  /*f000*/  @!P0 IMAD.MOV.U32 R6, RZ, RZ, R235 ;  /* 0x000000ffff068224 */ /* 0x001fe400078e00eb */
[----:B------:R-:W3:Y:S01]  /*f010*/  LDL.LU R235, [R1+0x2dc] ;  /* 0x0002dc0001eb7983 */ /* 0x000ee20000300800 */
[----:B------:R-:W-:-:S03]  /*f020*/  @!P0 IMAD.MOV.U32 R7, RZ, RZ, R241 ;  /* 0x000000ffff078224 */ /* 0x000fc600078e00f1 */
[----:B------:R-:W3:Y:S04]  /*f030*/  LDL R249, [R1+0x2e0] ;  /* 0x0002e00001f97983 */ /* 0x000ee80000100800 */
[----:B------:R0:W3:Y:S02]  /*f040*/  @!P0 LDG.E.U16 R228, desc[UR16][R6.64] ;  /* 0x0000001006e48981 */ /* 0x0000e4000c1e1500 */
[----:B0-----:R-:W-:Y:S02]  /*f050*/  @!P0 IMAD.MOV.U32 R7, RZ, RZ, R150 ;  /* 0x000000ffff078224 */ /* 0x001fe400078e0096 */
[----:B----4-:R-:W-:Y:S02]  /*f060*/  @!P0 IMAD.MOV.U32 R6, RZ, RZ, R4 ;  /* 0x000000ffff068224 */ /* 0x010fe400078e0004 */
[----:B------:R-:W4:Y:S04]  /*f070*/  LDL R4, [R1+0x300] ;  /* 0x0003000001047983 */ /* 0x000f280000100800 */
[----:B------:R2:W4:Y:S02]  /*f080*/  @!P0 LDG.E.U16 R227, desc[UR16][R6.64] ;  /* 0x0000001006e38981 */ /* 0x000524000c1e1500 */
[----:B--2---:R-:W-:-:S02]  /*f090*/  @!P0 IMAD.MOV.U32 R6, RZ, RZ, R141 ;  /* 0x000000ffff068224 */ /* 0x004fc400078e008d */
[----:B---3--:R-:W-:Y:S02]  /*f0a0*/  @!P0 IMAD.MOV.U32 R7, RZ, RZ, R149 ;  /* 0x000000ffff078224 */ /* 0x008fe400078e0095 */
[----:B------:R-:W2:Y:S04]  /*f0b0*/  LDL R149, [R1+0x2c0] ;  /* 0x0002c00001957983 */ /* 0x000ea80000100800 */
[----:B------:R-:W3:Y:S04]  /*f0c0*/  LDL.LU R141, [R1+0x2bc] ;  /* 0x0002bc00018d7983 */ /* 0x000ee80000300800 */
[----:B------:R4:W3:Y:S04]  /*f0d0*/  @!P0 LDG.E.U16 R226, desc[UR16][R6.64] ;  /* 0x0000001006e28981 */ /* 0x0008e8000c1e1500 */
[----:B------:R-:W2:Y:S01]  /*f0e0*/  LDL R7, [R1+0x2fc] ;  /* 0x0002fc0001077983 */ /* 0x000ea20000100800 */
[----:B------:R-:W0:Y:S01]  /*f0f0*/  S2R R246, SR_TID.X ;  /* 0x0000000000f67919 */ /* 0x000e220000002100 */
[----:B------:R-:W-:Y:S01]  /*f100*/  LOP3.LUT R3, R3, 0x50, RZ, 0x3c, !PT ;  /* 0x0000005003037812 */ /* 0x000fe200078e3cff */
[----:B------:R-:W-:Y:S01]  /*f110*/  IMAD.SHL.U32 R248, R248, 0x2, RZ ;  /* 0x00000002f8f87824 */ /* 0x000fe200078e00ff */
[----:B------:R-:W-:Y:S01]  /*f120*/  PRMT R225, RZ, 0x7610, R225 ;  /* 0x00007610ffe17816 */ /* 0x000fe200000000e1 */
[----:B------:R-:W3:Y:S01]  /*f130*/  LDL.LU R150, [R1+0x29c] ;  /* 0x00029c0001967983 */ /* 0x000ee20000300800 */
[----:B------:R-:W-:-:S03]  /*f140*/  PRMT R230, RZ, 0x7610, R230 ;  /* 0x00007610ffe67816 */ /* 0x000fc600000000e6 */
        /* <DEDUP_REMOVED lines=8> */
[----:B------:R-:W-:Y:S01]  /*f1d0*/  STS.U16 [R3+UR8+0x9a80], R161 ;  /* 0x009a80a103007988 */ /* 0x000fe20008000408 */
[----:B------:R-:W-:Y:S02]  /*f1e0*/  PRMT R231, RZ, 0x7610, R231 ;  /* 0x00007610ffe77816 */ /* 0x000fe400000000e7 */
[----:B------:R-:W-:Y:S01]  /*f1f0*/  LOP3.LUT R246, R246, 0x60, RZ, 0x3c, !PT ;  /* 0x00000060f6f67812 */ /* 0x000fe200078e3cff */
[----:B------:R0:W-:Y:S04]  /*f200*/  STS.U16 [R3+UR8+0x9e80], R157 ;  /* 0x009e809d03007988 */ /* 0x0001e80008000408 */
[----:B------:R-:W3:Y:S04]  /*f210*/  LDL.LU R247, [R1+0x280] ;  /* 0x0002800001f77983 */ /* 0x000ee80000300800 */
[----:B0-----:R-:W3:Y:S04]  /*f220*/  LDL.LU R3, [R1+0x200] ;  /* 0x0002000001037983 */ /* 0x001ee80000300800 */
[----:B------:R-:W3:Y:S04]  /*f230*/  LDL.LU R241, [R1+0x21c] ;  /* 0x00021c0001f17983 */ /* 0x000ee80000300800 */
[----:B------:R-:W-:Y:S04]  /*f240*/  STS.U16 [R246+UR8+0x8300], R221 ;  /* 0x008300ddf6007988 */ /* 0x000fe80008000408 */
[----:B------:R0:W-:Y:S02]  /*f250*/  STS.U16 [R246+UR8+0x8700], R212 ;  /* 0x008700d4f6007988 */ /* 0x0001e40008000408 */
[----:B0-----:R-:W-:-:S02]  /*f260*/  IMAD.MOV.U32 R246, RZ, RZ, R143 ;  /* 0x000000fffff67224 */ /* 0x001fc400078e008f */
[----:B----4-:R-:W-:Y:S02]  /*f270*/  @!P0 IMAD.MOV.U32 R6, RZ, RZ, R4 ;  /* 0x000000ffff068224 */ /* 0x010fe400078e0004 */
[----:B------:R-:W4:Y:S04]  /*f280*/  LDL R4, [R1+0x2a0] ;  /* 0x0002a00001047983 */ /* 0x000f280000100800 */
[----:B--2---:R0:W2:Y:S02]  /*f290*/  @!P0 LDG.E.U16 R225, desc[UR16][R6.64] ;  /* 0x0000001006e18981 */ /* 0x0040a4000c1e1500 */
[----:B0-----:R-:W-:Y:S02]  /*f2a0*/  @!P0 IMAD.MOV.U32 R6, RZ, RZ, R249 ;  /* 0x000000ffff068224 */ /* 0x001fe400078e00f9 */
[----:B------:R-:W-:Y:S01]  /*f2b0*/  @!P0 IMAD.MOV.U32 R7, RZ, RZ, R235 ;  /* 0x000000ffff078224 */ /* 0x000fe200078e00eb */
[----:B------:R-:W2:Y:S04]  /*f2c0*/  LDL.LU R249, [R1+0x27c] ;  /* 0x00027c0001f97983 */ /* 0x000ea80000300800 */
[----:B------:R0:W2:Y:S04]  /*f2d0*/  @!P0 LDG.E.U16 R230, desc[UR16][R6.64] ;  /* 0x0000001006e68981 */ /* 0x0000a8000c1e1500 */
[----:B------:R-:W2:Y:S01]  /*f2e0*/  LDL.LU R248, [R1+0x25c] ;  /* 0x00025c0001f87983 */ /* 0x000ea20000300800 */
[----:B0-----:R-:W-:-:S02]  /*f2f0*/  @!P0 IMAD.MOV.U32 R6, RZ, RZ, R149 ;  /* 0x000000ffff068224 */ /* 0x001fc400078e0095 */
[----:B---3--:R-:W-:Y:S01]  /*f300*/  @!P0 IMAD.MOV.U32 R7, RZ, RZ, R141 ;  /* 0x000000ffff078224 */ /* 0x008fe200078e008d */
[----:B------:R-:W3:Y:S04]  /*f310*/  LDL.LU R149, [R1+0x23c] ;  /* 0x00023c0001957983 */ /* 0x000ee80000300800 */
[----:B------:R-:W3:Y:S04]  /*f320*/  LDL.LU R143, [R1+0x240] ;  /* 0x00024000018f7983 */ /* 0x000ee80000300800 */
[----:B------:R4:W3:Y:S04]  /*f330*/  @!P0 LDG.E.U16 R231, desc[UR16][R6.64] ;  /* 0x0000001006e78981 */ /* 0x0008e8000c1e1500 */
[----:B------:R-:W2:Y:S01]  /*f340*/  LDL R7, [R1+0x7d8] ;  /* 0x0007d80001077983 */ /* 0x000ea20000100800 */
[----:B------:R-:W-:Y:S01]  /*f350*/  PRMT R224, RZ, 0x7610, R224 ;  /* 0x00007610ffe07816 */ /* 0x000fe200000000e0 */
[----:B----4-:R-:W-:-:S02]  /*f360*/  @!P0 IMAD.MOV.U32 R6, RZ, RZ, R4 ;  /* 0x000000ffff068224 */ /* 0x010fc400078e0004 */
[----:B------:R-:W4:Y:S04]  /*f370*/  LDL.LU R4, [R1+0x220] ;  /* 0x0002200001047983 */ /* 0x000f280000300800 */
[----:B--2---:R0:W-:Y:S02]  /*f380*/  STS.U16 [R7+UR8+0x8b00], R207 ;  /* 0x008b00cf07007988 */ /* 0x0041e40008000408 */
[----:B0-----:R-:W-:-:S05]  /*f390*/  @!P0 IMAD.MOV.U32 R7, RZ, RZ, R150 ;  /* 0x000000ffff078224 */ /* 0x001fca00078e0096 */
[----:B------:R0:W2:Y:S04]  /*f3a0*/  @!P0 LDG.E.U16 R224, desc[UR16][R6.64] ;  /* 0x0000001006e08981 */ /* 0x0000a8000c1e1500 */
[----:B------:R-:W3:Y:S01]  /*f3b0*/  LDL R7, [R1+0x7d8] ;  /* 0x0007d80001077983 */ /* 0x000ee20000100800 */
[----:B------:R-:W-:Y:S01]  /*f3c0*/  PRMT R221, RZ, 0x7610, R221 ;  /* 0x00007610ffdd7816 */ /* 0x000fe200000000dd */
[----:B0-----:R-:W-:Y:S02]  /*f3d0*/  @!P0 IMAD.MOV.U32 R6, RZ, RZ, R247 ;  /* 0x000000ffff068224 */ /* 0x001fe400078e00f7 */
[----:B------:R0:W-:Y:S02]  /*f3e0*/  STL [R1+0x880], R247 ;  /* 0x000880f701007387 */ /* 0x0001e40000100800 */
[----:B0-----:R-:W-:-:S02]  /*f3f0*/  IMAD.MOV.U32 R247, RZ, RZ, R25 ;  /* 0x000000fffff77224 */ /* 0x001fc400078e0019 */
[----:B------:R-:W2:Y:S04]  /*f400*/  LDL.LU R25, [R1+0xae8] ;  /* 0x000ae80001197983 */ /* 0x000ea80000300800 */
[----:B---3--:R0:W-:Y:S02]  /*f410*/  STS.U16 [R7+UR8+0x8f00], R201 ;  /* 0x008f00c907007988 */ /* 0x0081e40008000408 */
[----:B0-----:R-:W-:-:S05]  /*f420*/  @!P0 IMAD.MOV.U32 R7, RZ, RZ, R249 ;  /* 0x000000ffff078224 */ /* 0x001fca00078e00f9 */
[----:B------:R0:W3:Y:S04]  /*f430*/  @!P0 LDG.E.U16 R221, desc[UR16][R6.64] ;  /* 0x0000001006dd8981 */ /* 0x0000e8000c1e1500 */
[----:B------:R-:W4:Y:S04]  /*f440*/  LDL R6, [R1+0x7d8] ;  /* 0x0007d80001067983 */ /* 0x000f280000100800 */
[----:B------:R-:W0:Y:S01]  /*f450*/  LDL R7, [R1+0x260] ;  /* 0x0002600001077983 */ /* 0x000e220000100800 */
[----:B------:R-:W-:-:S03]  /*f460*/  PRMT R212, RZ, 0x7610, R212 ;  /* 0x00007610ffd47816 */ /* 0x000fc600000000d4 */
[----:B----4-:R0:W-:Y:S02]  /*f470*/  STS.U16 [R6+UR8+0x9300], R193 ;  /* 0x009300c106007988 */ /* 0x0101e40008000408 */
[----:B0-----:R-:W-:Y:S02]  /*f480*/  @!P0 IMAD.MOV.U32 R6, RZ, RZ, R7 ;  /* 0x000000ffff068224 */ /* 0x001fe400078e0007 */
[----:B------:R-:W-:-:S05]  /*f490*/  @!P0 IMAD.MOV.U32 R7, RZ, RZ, R248 ;  /* 0x000000ffff078224 */ /* 0x000fca00078e00f8 */
[----:B------:R0:W4:Y:S04]  /*f4a0*/  @!P0 LDG.E.U16 R212, desc[UR16][R6.64] ;  /* 0x0000001006d48981 */ /* 0x000128000c1e1500 */
[----:B------:R-:W2:Y:S01]  /*f4b0*/  LDL R7, [R1+0x7d8] ;  /* 0x0007d80001077983 */ /* 0x000ea20000100800 */
[----:B------:R-:W-:Y:S01]  /*f4c0*/  PRMT R208, RZ, 0x7610, R208 ;  /* 0x00007610ffd07816 */ /* 0x000fe200000000d0 */
[----:B0-----:R-:W-:Y:S02]  /*f4d0*/  @!P0 IMAD.MOV.U32 R6, RZ, RZ, R143 ;  /* 0x000000ffff068224 */ /* 0x001fe400078e008f */
[----:B--2---:R0:W-:Y:S02]  /*f4e0*/  STS.U16 [R7+UR8+0x9700], R173 ;  /* 0x009700ad07007988 */ /* 0x0041e40008000408 */
[----:B0-----:R-:W-:-:S05]  /*f4f0*/  @!P0 IMAD.MOV.U32 R7, RZ, RZ, R149 ;  /* 0x000000ffff078224 */ /* 0x001fca00078e0095 */
[----:B------:R0:W2:Y:S04]  /*f500*/  @!P0 LDG.E.U16 R208, desc[UR16][R6.64] ;  /* 0x0000001006d08981 */ /* 0x0000a8000c1e1500 */
[----:B------:R-:W3:Y:S01]  /*f510*/  LDL R7, [R1+0x7d8] ;  /* 0x0007d80001077983 */ /* 0x000ee20000100800 */
[----:B------:R-:W-:Y:S01]  /*f520*/  PRMT R207, RZ, 0x7610, R207 ;  /* 0x00007610ffcf7816 */ /* 0x000fe200000000cf */
[----:B0-----:R-:W-:Y:S02]  /*f530*/  @!P0 IMAD.MOV.U32 R6, RZ, RZ, R4 ;  /* 0x000000ffff068224 */ /* 0x001fe400078e0004 */
[----:B------:R-:W-:Y:S04]  /*f540*/  STL [R1+0x810], R241 ;  /* 0x000810f101007387 */ /* 0x000fe80000100800 */
[----:B---3--:R0:W-:Y:S02]  /*f550*/  STS.U16 [R7+UR8+0x9b00], R167 ;  /* 0x009b00a707007988 */ /* 0x0081e40008000408 */
[----:B0-----:R-:W-:-:S02]  /*f560*/  @!P0 IMAD.MOV.U32 R7, RZ, RZ, R241 ;  /* 0x000000ffff078224 */ /* 0x001fc400078e00f1 */
[----:B------:R-:W-:Y:S02]  /*f570*/  IMAD.MOV.U32 R241, RZ, RZ, R249 ;  /* 0x000000fffff17224 */ /* 0x000fe400078e00f9 */
[----:B------:R-:W3:Y:S04]  /*f580*/  LDL.LU R249, [R1+0xae4] ;  /* 0x000ae40001f97983 */ /* 0x000ee80000300800 */
[----:B------:R0:W2:Y:S04]  /*f590*/  @!P0 LDG.E.U16 R207, desc[UR16][R6.64] ;  /* 0x0000001006cf8981 */ /* 0x0000a8000c1e1500 */
[----:B------:R-:W4:Y:S01]  /*f5a0*/  LDL R7, [R1+0x7d8] ;  /* 0x0007d80001077983 */ /* 0x000f220000100800 */
[----:B0-----:R-:W-:-:S03]  /*f5b0*/  @!P0 IMAD.MOV.U32 R6, RZ, RZ, R3 ;  /* 0x000000ffff068224 */ /* 0x001fc600078e0003 */
[----:B------:R0:W-:Y:S02]  /*f5c0*/  STL [R1+0x818], R3 ;  /* 0x0008180301007387 */ /* 0x0001e40000100800 */
[----:B0-----:R-:W-:Y:S02]  /*f5d0*/  IMAD.MOV.U32 R3, RZ, RZ, R248 ;  /* 0x000000ffff037224 */ /* 0x001fe400078e00f8 */
[----:B------:R-:W2:Y:S04]  /*f5e0*/  LDL.LU R248, [R1+0xae0] ;  /* 0x000ae00001f87983 */ /* 0x000ea80000300800 */
[----:B------:R-:W-:Y:S04]  /*f5f0*/  STL [R1+0x814], R252 ;  /* 0x000814fc01007387 */ /* 0x000fe80000100800 */
[----:B----4-:R0:W-:Y:S02]  /*f600*/  STS.U16 [R7+UR8+0x9f00], R5 ;  /* 0x009f000507007988 */ /* 0x0101e40008000408 */
[----:B0-----:R-:W-:-:S02]  /*f610*/  @!P0 IMAD.MOV.U32 R7, RZ, RZ, R252 ;  /* 0x000000ffff078224 */ /* 0x001fc400078e00fc */
[----:B------:R-:W4:Y:S01]  /*f620*/  LDL R252, [R1+0x7d4] ;  /* 0x0007d40001fc7983 */ /* 0x000f220000100800 */
[----:B------:R-:W-:-:S06]  /*f630*/  PRMT R202, RZ, 0x7610, R202 ;  /* 0x00007610ffca7816 */ /* 0x000fcc00000000ca */
[----:B------:R0:W2:Y:S02]  /*f640*/  @!P0 LDG.E.U16 R202, desc[UR16][R6.64] ;  /* 0x0000001006ca8981 */ /* 0x0000a4000c1e1500 */
[----:B0-----:R-:W-:Y:S02]  /*f650*/  @!P0 IMAD.MOV.U32 R6, RZ, RZ, R245 ;  /* 0x000000ffff068224 */ /* 0x001fe400078e00f5 */
[----:B----4-:R0:W-:Y:S04]  /*f660*/  STS.U16 [R252+UR8+0x8380], R238 ;  /* 0x008380eefc007988 */ /* 0x0101e80008000408 */
[----:B0-----:R-:W4:Y:S04]  /*f670*/  LDL R238, [R1+0x7b4] ;  /* 0x0007b40001ee7983 */ /* 0x001f280000100800 */
[----:B------:R0:W-:Y:S04]  /*f680*/  STL [R1+0x820], R245 ;  /* 0x000820f501007387 */ /* 0x0001e80000100800 */
[----:B0-----:R-:W3:Y:S01]  /*f690*/  LDL R245, [R1+0x7b0] ;  /* 0x0007b00001f57983 */ /* 0x001ee20000100800 */
[----:B------:R-:W-:Y:S01]  /*f6a0*/  PRMT R201, RZ, 0x7610, R201 ;  /* 0x00007610ffc97816 */ /* 0x000fe200000000c9 */
[----:B------:R-:W-:Y:S01]  /*f6b0*/  @!P0 IMAD.MOV.U32 R7, RZ, RZ, R244 ;  /* 0x000000ffff078224 */ /* 0x000fe200078e00f4 */
[----:B------:R-:W-:-:S04]  /*f6c0*/  PRMT R200, RZ, 0x7610, R200 ;  /* 0x00007610ffc87816 */ /* 0x000fc800000000c8 */
[----:B------:R4:W2:Y:S04]  /*f6d0*/  @!P0 LDG.E.U16 R201, desc[UR16][R6.64] ;  /* 0x0000001006c98981 */ /* 0x0008a8000c1e1500 */
[----:B------:R-:W-:Y:S01]  /*f6e0*/  STL [R1+0x81c], R244 ;  /* 0x00081cf401007387 */ /* 0x000fe20000100800 */
[----:B------:R-:W-:-:S03]  /*f6f0*/  PRMT R199, RZ, 0x7610, R199 ;  /* 0x00007610ffc77816 */ /* 0x000fc600000000c7 */
[----:B------:R-:W-:Y:S01]  /*f700*/  STS.U16 [R252+UR8+0x8780], R237 ;  /* 0x008780edfc007988 */ /* 0x000fe20008000408 */
[----:B----4-:R-:W-:Y:S02]  /*f710*/  @!P0 IMAD.MOV.U32 R6, RZ, RZ, R238 ;  /* 0x000000ffff068224 */ /* 0x010fe400078e00ee */
[----:B---3--:R-:W-:Y:S01]  /*f720*/  @!P0 IMAD.MOV.U32 R7, RZ, RZ, R245 ;  /* 0x000000ffff078224 */ /* 0x008fe200078e00f5 */
[----:B------:R0:W-:Y:S04]  /*f730*/  STS.U16 [R252+UR8+0x8b80], R236 ;  /* 0x008b80ecfc007988 */ /* 0x0001e80008000408 */
[----:B------:R1:W3:Y:S04]  /*f740*/  @!P0 LDG.E.U16 R200, desc[UR16][R6.64] ;  /* 0x0000001006c88981 */ /* 0x0002e8000c1e1500 */
[----:B------:R-:W4:Y:S04]  /*f750*/  LDL R245, [R1+0x534] ;  /* 0x0005340001f57983 */ /* 0x000f280000100800 */
[----:B0-----:R-:W2:Y:S04]  /*f760*/  LDL R236, [R1+0x558] ;  /* 0x0005580001ec7983 */ /* 0x001ea80000100800 */
[----:B------:R-:W1:Y:S04]  /*f770*/  LDL R6, [R1+0x594] ;  /* 0x0005940001067983 */ /* 0x000e680000100800 */
[----:B------:R-:W1:Y:S04]  /*f780*/  LDL R7, [R1+0x598] ;  /* 0x0005980001077983 */ /* 0x000e680000100800 */
[----:B------:R0:W-:Y:S04]  /*f790*/  STS.U16 [R252+UR8+0x8f80], R234 ;  /* 0x008f80eafc007988 */ /* 0x0001e80008000408 */
[----:B------:R-:W3:Y:S04]  /*f7a0*/  LDL R244, [R1+0x538] ;  /* 0x0005380001f47983 */ /* 0x000ee80000100800 */
[----:B------:R-:W4:Y:S04]  /*f7b0*/  LDL R238, [R1+0x514] ;  /* 0x0005140001ee7983 */ /* 0x000f280000100800 */
[----:B0-----:R-:W3:Y:S04]  /*f7c0*/  LDL R234, [R1+0x554] ;  /* 0x0005540001ea7983 */ /* 0x001ee80000100800 */
[----:B------:R-:W4:Y:S01]  /*f7d0*/  LDL R237, [R1+0x518] ;  /* 0x0005180001ed7983 */ /* 0x000f220000100800 */
[----:B-1----:R-:W-:-:S04]  /*f7e0*/  @!P0 LOP3.LUT R7, R7, R6, RZ, 0x3c, !PT ;  /* 0x0000000607078212 */ /* 0x002fc800078e3cff */
[----:B------:R-:W-:-:S04]  /*f7f0*/  @!P0 LOP3.LUT R6, R7, R6, RZ, 0x3c, !PT ;  /* 0x0000000607068212 */ /* 0x000fc800078e3cff */
[----:B------:R-:W-:-:S05]  /*f800*/  @!P0 LOP3.LUT R7, R7, R6, RZ, 0x3c, !PT ;  /* 0x0000000607078212 */ /* 0x000fca00078e3cff */
[----:B------:R0:W4:Y:S04]  /*f810*/  @!P0 LDG.E.U16 R199, desc[UR16][R6.64] ;  /* 0x0000001006c78981 */ /* 0x000128000c1e1500 */
[----:B------:R-:W0:Y:S04]  /*f820*/  LDL R6, [R1+0x574] ;  /* 0x0005740001067983 */ /* 0x000e280000100800 */
[----:B------:R-:W0:Y:S01]  /*f830*/  LDL R7, [R1+0x578] ;  /* 0x0005780001077983 */ /* 0x000e220000100800 */
[----:B------:R-:W-:Y:S02]  /*f840*/  PRMT R198, RZ, 0x7610, R198 ;  /* 0x00007610ffc67816 */ /* 0x000fe400000000c6 */
[----:B------:R-:W-:-:S02]  /*f850*/  PRMT R197, RZ, 0x7610, R197 ;  /* 0x00007610ffc57816 */ /* 0x000fc400000000c5 */
[----:B------:R-:W-:Y:S02]  /*f860*/  PRMT R196, RZ, 0x7610, R196 ;  /* 0x00007610ffc47816 */ /* 0x000fe400000000c4 */
[----:B------:R-:W-:Y:S02]  /*f870*/  PRMT R195, RZ, 0x7610, R195 ;  /* 0x00007610ffc37816 */ /* 0x000fe400000000c3 */
[----:B0-----:R-:W-:-:S04]  /*f880*/  @!P0 LOP3.LUT R7, R7, R6, RZ, 0x3c, !PT ;  /* 0x0000000607078212 */ /* 0x001fc800078e3cff */
[----:B------:R-:W-:-:S04]  /*f890*/  @!P0 LOP3.LUT R6, R7, R6, RZ, 0x3c, !PT ;  /* 0x0000000607068212 */ /* 0x000fc800078e3cff */
[----:B------:R-:W-:-:S05]  /*f8a0*/  @!P0 LOP3.LUT R7, R7, R6, RZ, 0x3c, !PT ;  /* 0x0000000607078212 */ /* 0x000fca00078e3cff */
[----:B------:R2:W4:Y:S02]  /*f8b0*/  @!P0 LDG.E.U16 R198, desc[UR16][R6.64] ;  /* 0x0000001006c68981 */ /* 0x000524000c1e1500 */
[----:B--2---:R-:W-:Y:S02]  /*f8c0*/  @!P0 IMAD.MOV.U32 R6, RZ, RZ, R236 ;  /* 0x000000ffff068224 */ /* 0x004fe400078e00ec */
[----:B---3--:R-:W-:Y:S02]  /*f8d0*/  @!P0 IMAD.MOV.U32 R7, RZ, RZ, R234 ;  /* 0x000000ffff078224 */ /* 0x008fe400078e00ea */
[----:B------:R-:W2:Y:S04]  /*f8e0*/  LDL R234, [R1+0x4f8] ;  /* 0x0004f80001ea7983 */ /* 0x000ea80000100800 */
[----:B------:R0:W3:Y:S02]  /*f8f0*/  @!P0 LDG.E.U16 R197, desc[UR16][R6.64] ;  /* 0x0000001006c58981 */ /* 0x0000e4000c1e1500 */
[----:B0-----:R-:W-:-:S02]  /*f900*/  @!P0 IMAD.MOV.U32 R6, RZ, RZ, R244 ;  /* 0x000000ffff068224 */ /* 0x001fc400078e00f4 */
[----:B----4-:R-:W-:-:S05]  /*f910*/  @!P0 IMAD.MOV.U32 R7, RZ, RZ, R245 ;  /* 0x000000ffff078224 */ /* 0x010fca00078e00f5 */
[----:B------:R0:W4:Y:S02]  /*f920*/  @!P0 LDG.E.U16 R196, desc[UR16][R6.64] ;  /* 0x0000001006c48981 */ /* 0x000124000c1e1500 */
[----:B0-----:R-:W-:Y:S02]  /*f930*/  @!P0 IMAD.MOV.U32 R6, RZ, RZ, R237 ;  /* 0x000000ffff068224 */ /* 0x001fe400078e00ed */
[----:B------:R-:W-:-:S05]  /*f940*/  @!P0 IMAD.MOV.U32 R7, RZ, RZ, R238 ;  /* 0x000000ffff078224 */ /* 0x000fca00078e00ee */
[----:B------:R2:W4:Y:S04]  /*f950*/  @!P0 LDG.E.U16 R195, desc[UR16][R6.64] ;  /* 0x0000001006c38981 */ /* 0x000528000c1e1500 */
[----:B------:R-:W3:Y:S01]  /*f960*/  LDL R7, [R1+0x4f4] ;  /* 0x0004f40001077983 */ /* 0x000ee20000100800 */
[----:B------:R-:W-:-:S03]  /*f970*/  PRMT R194, RZ, 0x7610, R194 ;  /* 0x00007610ffc27816 */ /* 0x000fc600000000c2 */
[----:B------:R0:W-:Y:S01]  /*f980*/  STS.U16 [R252+UR8+0x9380], R233 ;  /* 0x009380e9fc007988 */ /* 0x0001e20008000408 */
[----:B------:R-:W-:-:S03]  /*f990*/  IMAD.MOV.U32 R236, RZ, RZ, R241 ;  /* 0x000000ffffec7224 */ /* 0x000fc600078e00f1 */
[----:B------:R1:W-:Y:S01]  /*f9a0*/  STS.U16 [R252+UR8+0x9780], R232 ;  /* 0x009780e8fc007988 */ /* 0x0003e20008000408 */
[----:B------:R-:W-:-:S03]  /*f9b0*/  IMAD.MOV.U32 R245, RZ, RZ, R246 ;  /* 0x000000fffff57224 */ /* 0x000fc600078e00f6 */
[----:B------:R-:W-:Y:S04]  /*f9c0*/  STS.U16 [R252+UR8+0x9b80], R189 ;  /* 0x009b80bdfc007988 */ /* 0x000fe80008000408 */
[----:B0-----:R-:W4:Y:S04]  /*f9d0*/  LDL R233, [R1+0x494] ;  /* 0x0004940001e97983 */ /* 0x001f280000100800 */
[----:B-1----:R-:W4:Y:S01]  /*f9e0*/  LDL R232, [R1+0x498] ;  /* 0x0004980001e87983 */ /* 0x002f220000100800 */
[----:B------:R-:W-:-:S03]  /*f9f0*/  IMAD.MOV.U32 R237, RZ, RZ, R3 ;  /* 0x000000ffffed7224 */ /* 0x000fc600078e0003 */
[----:B------:R0:W-:Y:S01]  /*fa00*/  STS.U16 [R252+UR8+0x9f80], R175 ;  /* 0x009f80affc007988 */ /* 0x0001e20008000408 */
[----:B------:R-:W-:-:S03]  /*fa10*/  IMAD.MOV.U32 R238, RZ, RZ, R240 ;  /* 0x000000ffffee7224 */ /* 0x000fc600078e00f0 */
[----:B------:R-:W4:Y:S01]  /*fa20*/  LDL.LU R244, [R1+0x218] ;  /* 0x0002180001f47983 */ /* 0x000f220000300800 */
[----:B------:R-:W-:-:S03]  /*fa30*/  IMAD.MOV.U32 R3, RZ, RZ, R4 ;  /* 0x000000ffff037224 */ /* 0x000fc600078e0004 */
[----:B0-----:R-:W4:Y:S04]  /*fa40*/  LDL.LU R252, [R1+0x210] ;  /* 0x0002100001fc7983 */ /* 0x001f280000300800 */
[----:B------:R-:W4:Y:S04]  /*fa50*/  LDL.LU R241, [R1+0x234] ;  /* 0x0002340001f17983 */ /* 0x000f280000300800 */
[----:B------:R-:W4:Y:S04]  /*fa60*/  LDL.LU R246, [R1+0x22c] ;  /* 0x00022c0001f67983 */ /* 0x000f280000300800 */
[----:B------:R-:W4:Y:S04]  /*fa70*/  LDL.LU R240, [R1+0x214] ;  /* 0x0002140001f07983 */ /* 0x000f280000300800 */
[----:B------:R-:W4:Y:S01]  /*fa80*/  LDL.LU R4, [R1+0x20c] ;  /* 0x00020c0001047983 */ /* 0x000f220000300800 */
[----:B--2---:R-:W-:Y:S01]  /*fa90*/  @!P0 IMAD.MOV.U32 R6, RZ, RZ, R234 ;  /* 0x000000ffff068224 */ /* 0x004fe200078e00ea */
[----:B------:R-:W-:-:S02]  /*faa0*/  PRMT R193, RZ, 0x7610, R193 ;  /* 0x00007610ffc17816 */ /* 0x000fc400000000c1 */
[----:B------:R-:W2:Y:S04]  /*fab0*/  LDL R234, [R1+0x478] ;  /* 0x0004780001ea7983 */ /* 0x000ea80000100800 */
[----:B---3--:R0:W3:Y:S04]  /*fac0*/  @!P0 LDG.E.U16 R194, desc[UR16][R6.64] ;  /* 0x0000001006c28981 */ /* 0x0080e8000c1e1500 */
[----:B------:R-:W0:Y:S04]  /*fad0*/  LDL R6, [R1+0x4d4] ;  /* 0x0004d40001067983 */ /* 0x000e280000100800 */
[----:B------:R-:W0:Y:S02]  /*fae0*/  LDL R7, [R1+0x4d8] ;  /* 0x0004d80001077983 */ /* 0x000e240000100800 */
[----:B0-----:R-:W-:-:S04]  /*faf0*/  @!P0 LOP3.LUT R7, R7, R6, RZ, 0x3c, !PT ;  /* 0x0000000607078212 */ /* 0x001fc800078e3cff */
[----:B------:R-:W-:-:S04]  /*fb00*/  @!P0 LOP3.LUT R6, R7, R6, RZ, 0x3c, !PT ;  /* 0x0000000607068212 */ /* 0x000fc800078e3cff */
[----:B------:R-:W-:-:S05]  /*fb10*/  @!P0 LOP3.LUT R7, R7, R6, RZ, 0x3c, !PT ;  /* 0x0000000607078212 */ /* 0x000fca00078e3cff */
[----:B------:R0:W3:Y:S04]  /*fb20*/  @!P0 LDG.E.U16 R193, desc[UR16][R6.64] ;  /* 0x0000001006c18981 */ /* 0x0000e8000c1e1500 */
[----:B------:R-:W0:Y:S04]  /*fb30*/  LDL R6, [R1+0x4b4] ;  /* 0x0004b40001067983 */ /* 0x000e280000100800 */
[----:B------:R-:W0:Y:S01]  /*fb40*/  LDL R7, [R1+0x4b8] ;  /* 0x0004b80001077983 */ /* 0x000e220000100800 */
[----:B------:R-:W-:Y:S02]  /*fb50*/  PRMT R192, RZ, 0x7610, R192 ;  /* 0x00007610ffc07816 */ /* 0x000fe400000000c0 */
[----:B------:R-:W-:-:S02]  /*fb60*/  PRMT R191, RZ, 0x7610, R191 ;  /* 0x00007610ffbf7816 */ /* 0x000fc400000000bf */
[----:B0-----:R-:W-:-:S04]  /*fb70*/  @!P0 LOP3.LUT R7, R7, R6, RZ, 0x3c, !PT ;  /* 0x0000000607078212 */ /* 0x001fc800078e3cff */
[----:B------:R-:W-:-:S04]  /*fb80*/  @!P0 LOP3.LUT R6, R7, R6, RZ, 0x3c, !PT ;  /* 0x0000000607068212 */ /* 0x000fc800078e3cff */
[----:B------:R-:W-:-:S05]  /*fb90*/  @!P0 LOP3.LUT R7, R7, R6, RZ, 0x3c, !PT ;  /* 0x0000000607078212 */ /* 0x000fca00078e3cff */
[----:B------:R4:W3:Y:S02]  /*fba0*/  @!P0 LDG.E.U16 R192, desc[UR16][R6.64] ;  /* 0x0000001006c08981 */ /* 0x0008e4000c1e1500 */
[----:B----4-:R-:W-:Y:S02]  /*fbb0*/  @!P0 IMAD.MOV.U32 R6, RZ, RZ, R232 ;  /* 0x000000ffff068224 */ /* 0x010fe400078e00e8 */
[----:B------:R-:W-:Y:S01]  /*fbc0*/  @!P0 IMAD.MOV.U32 R7, RZ, RZ, R233 ;  /* 0x000000ffff078224 */ /* 0x000fe200078e00e9 */
[----:B------:R-:W-:Y:S01]  /*fbd0*/  PRMT R190, RZ, 0x7610, R190 ;  /* 0x00007610ffbe7816 */ /* 0x000fe200000000be */
[----:B------:R-:W4:Y:S04]  /*fbe0*/  LDL R233, [R1+0x434] ;  /* 0x0004340001e97983 */ /* 0x000f280000100800 */
[----:B------:R2:W3:Y:S04]  /*fbf0*/  @!P0 LDG.E.U16 R191, desc[UR16][R6.64] ;  /* 0x0000001006bf8981 */ /* 0x0004e8000c1e1500 */
[----:B------:R-:W4:Y:S04]  /*fc00*/  LDL R232, [R1+0x438] ;  /* 0x0004380001e87983 */ /* 0x000f280000100800 */
[----:B------:R-:W3:Y:S01]  /*fc10*/  LDL R7, [R1+0x474] ;  /* 0x0004740001077983 */ /* 0x000ee20000100800 */
[----:B--2---:R-:W-:Y:S01]  /*fc20*/  @!P0 IMAD.MOV.U32 R6, RZ, RZ, R234 ;  /* 0x000000ffff068224 */ /* 0x004fe200078e00ea */
[----:B------:R-:W-:-:S02]  /*fc30*/  PRMT R189, RZ, 0x7610, R189 ;  /* 0x00007610ffbd7816 */ /* 0x000fc400000000bd */
[----:B------:R-:W-:Y:S01]  /*fc40*/  PRMT R188, RZ, 0x7610, R188 ;  /* 0x00007610ffbc7816 */ /* 0x000fe200000000bc */
[----:B------:R0:W-:Y:S04]  /*fc50*/  STS.U16 [R2+UR8+0x1800], R187 ;  /* 0x001800bb02007988 */ /* 0x0001e80008000408 */
[----:B------:R-:W2:Y:S04]  /*fc60*/  LDL R234, [R1+0x3f8] ;  /* 0x0003f80001ea7983 */ /* 0x000ea80000100800 */
[----:B---3--:R1:W3:Y:S04]  /*fc70*/  @!P0 LDG.E.U16 R190, desc[UR16][R6.64] ;  /* 0x0000001006be8981 */ /* 0x0082e8000c1e1500 */
[----:B------:R-:W1:Y:S04]  /*fc80*/  LDL R6, [R1+0x454] ;  /* 0x0004540001067983 */ /* 0x000e680000100800 */
[----:B------:R-:W1:Y:S02]  /*fc90*/  LDL R7, [R1+0x458] ;  /* 0x0004580001077983 */ /* 0x000e640000100800 */
[----:B-1----:R-:W-:-:S04]  /*fca0*/  @!P0 LOP3.LUT R7, R7, R6, RZ, 0x3c, !PT ;  /* 0x0000000607078212 */ /* 0x002fc800078e3cff */
[----:B------:R-:W-:-:S04]  /*fcb0*/  @!P0 LOP3.LUT R6, R7, R6, RZ, 0x3c, !PT ;  /* 0x0000000607068212 */ /* 0x000fc800078e3cff */
[----:B------:R-:W-:-:S05]  /*fcc0*/  @!P0 LOP3.LUT R7, R7, R6, RZ, 0x3c, !PT ;  /* 0x0000000607078212 */ /* 0x000fca00078e3cff */
[----:B------:R4:W3:Y:S02]  /*fcd0*/  @!P0 LDG.E.U16 R189, desc[UR16][R6.64] ;  /* 0x0000001006bd8981 */ /* 0x0008e4000c1e1500 */
[----:B----4-:R-:W-:Y:S02]  /*fce0*/  @!P0 IMAD.MOV.U32 R6, RZ, RZ, R232 ;  /* 0x000000ffff068224 */ /* 0x010fe400078e00e8 */
[----:B------:R-:W-:Y:S01]  /*fcf0*/  @!P0 IMAD.MOV.U32 R7, RZ, RZ, R233 ;  /* 0x000000ffff078224 */ /* 0x000fe200078e00e9 */
[----:B0-----:R-:W-:Y:S01]  /*fd00*/  PRMT R187, RZ, 0x7610, R187 ;  /* 0x00007610ffbb7816 */ /* 0x001fe200000000bb */
[----:B------:R0:W-:Y:S04]  /*fd10*/  STS.U16 [R2+UR8+0x1c00], R186 ;  /* 0x001c00ba02007988 */ /* 0x0001e80008000408 */
[----:B------:R1:W4:Y:S04]  /*fd20*/  @!P0 LDG.E.U16 R188, desc[UR16][R6.64] ;  /* 0x0000001006bc8981 */ /* 0x000328000c1e1500 */
[----:B------:R-:W3:Y:S04]  /*fd30*/  LDL R233, [R1+0x3b4] ;  /* 0x0003b40001e97983 */ /* 0x000ee80000100800 */
[----:B------:R-:W4:Y:S04]  /*fd40*/  LDL R232, [R1+0x3b8] ;  /* 0x0003b80001e87983 */ /* 0x000f280000100800 */
[----:B------:R-:W1:Y:S04]  /*fd50*/  LDL R6, [R1+0x414] ;  /* 0x0004140001067983 */ /* 0x000e680000100800 */
[----:B------:R-:W1:Y:S02]  /*fd60*/  LDL R7, [R1+0x418] ;  /* 0x0004180001077983 */ /* 0x000e640000100800 */
[----:B-1----:R-:W-:-:S04]  /*fd70*/  @!P0 LOP3.LUT R7, R7, R6, RZ, 0x3c, !PT ;  /* 0x0000000607078212 */ /* 0x002fc800078e3cff */
[----:B------:R-:W-:-:S04]  /*fd80*/  @!P0 LOP3.LUT R6, R7, R6, RZ, 0x3c, !PT ;  /* 0x0000000607068212 */ /* 0x000fc800078e3cff */
[----:B------:R-:W-:-:S05]  /*fd90*/  @!P0 LOP3.LUT R7, R7, R6, RZ, 0x3c, !PT ;  /* 0x0000000607078212 */ /* 0x000fca00078e3cff */
[----:B------:R2:W3:Y:S04]  /*fda0*/  @!P0 LDG.E.U16 R187, desc[UR16][R6.64] ;  /* 0x0000001006bb8981 */ /* 0x0004e8000c1e1500 */
[----:B------:R-:W4:Y:S01]  /*fdb0*/  LDL R7, [R1+0x3f4] ;  /* 0x0003f40001077983 */ /* 0x000f220000100800 */
[----:B0-----:R-:W-:Y:S01]  /*fdc0*/  PRMT R186, RZ, 0x7610, R186 ;  /* 0x00007610ffba7816 */ /* 0x001fe200000000ba */
[----:B--2---:R-:W-:Y:S02]  /*fdd0*/  @!P0 IMAD.MOV.U32 R6, RZ, RZ, R234 ;  /* 0x000000ffff068224 */ /* 0x004fe400078e00ea */
[----:B------:R0:W-:Y:S04]  /*fde0*/  STS.U16 [R2+UR8+0x2000], R185 ;  /* 0x002000b902007988 */ /* 0x0001e80008000408 */
[----:B------:R1:W-:Y:S04]  /*fdf0*/  STS.U16 [R2+UR8+0x2400], R184 ;  /* 0x002400b802007988 */ /* 0x0003e80008000408 */
[----:B------:R-:W2:Y:S04]  /*fe00*/  LDL R234, [R1+0x398] ;  /* 0x0003980001ea7983 */ /* 0x000ea80000100800 */
[----:B----4-:R4:W2:Y:S04]  /*fe10*/  @!P0 LDG.E.U16 R186, desc[UR16][R6.64] ;  /* 0x0000001006ba8981 */ /* 0x0108a8000c1e1500 */
[----:B------:R-:W4:Y:S04]  /*fe20*/  LDL R6, [R1+0x3d4] ;  /* 0x0003d40001067983 */ /* 0x000f280000100800 */
[----:B------:R-:W4:Y:S01]  /*fe30*/  LDL R7, [R1+0x3d8] ;  /* 0x0003d80001077983 */ /* 0x000f220000100800 */
[----:B0-----:R-:W-:-:S02]  /*fe40*/  PRMT R185, RZ, 0x7610, R185 ;  /* 0x00007610ffb97816 */ /* 0x001fc400000000b9 */
[----:B-1----:R-:W-:Y:S02]  /*fe50*/  PRMT R184, RZ, 0x7610, R184 ;  /* 0x00007610ffb87816 */ /* 0x002fe400000000b8 */
[----:B----4-:R-:W-:-:S04]  /*fe60*/  @!P0 LOP3.LUT R7, R7, R6, RZ, 0x3c, !PT ;  /* 0x0000000607078212 */ /* 0x010fc800078e3cff */
[----:B------:R-:W-:-:S04]  /*fe70*/  @!P0 LOP3.LUT R6, R7, R6, RZ, 0x3c, !PT ;  /* 0x0000000607068212 */ /* 0x000fc800078e3cff */
[----:B------:R-:W-:-:S05]  /*fe80*/  @!P0 LOP3.LUT R7, R7, R6, RZ, 0x3c, !PT ;  /* 0x0000000607078212 */ /* 0x000fca00078e3cff */
[----:B------:R0:W4:Y:S02]  /*fe90*/  @!P0 LDG.E.U16 R185, desc[UR16][R6.64] ;  /* 0x0000001006b98981 */ /* 0x000124000c1e1500 */
[----:B0-----:R-:W-:Y:S02]  /*fea0*/  @!P0 IMAD.MOV.U32 R6, RZ, RZ, R232 ;  /* 0x000000ffff068224 */ /* 0x001fe400078e00e8 */
[----:B---3--:R-:W-:Y:S01]  /*feb0*/  @!P0 IMAD.MOV.U32 R7, RZ, RZ, R233 ;  /* 0x000000ffff078224 */ /* 0x008fe200078e00e9 */
[----:B------:R-:W3:Y:S04]  /*fec0*/  LDL R232, [R1+0x378] ;  /* 0x0003780001e87983 */ /* 0x000ee80000100800 */
[----:B------:R2:W4:Y:S04]  /*fed0*/  @!P0 LDG.E.U16 R184, desc[UR16][R6.64] ;  /* 0x0000001006b88981 */ /* 0x000528000c1e1500 */
[----:B------:R-:W4:Y:S04]  /*fee0*/  LDL R233, [R1+0x374] ;  /* 0x0003740001e97983 */ /* 0x000f280000100800 */
[----:B------:R-:W3:Y:S01]  /*fef0*/  LDL R7, [R1+0x394] ;  /* 0x0003940001077983 */ /* 0x000ee20000100800 */
[----:B--2---:R-:W-:-:S03]  /*ff00*/  @!P0 IMAD.MOV.U32 R6, RZ, RZ, R234 ;  /* 0x000000ffff068224 */ /* 0x004fc600078e00ea */
[----:B------:R0:W-:Y:S01]  /*ff10*/  STS.U16 [R2+UR8+0x2800], R183 ;  /* 0x002800b702007988 */ /* 0x0001e20008000408 */
[----:B------:R-:W-:Y:S02]  /*ff20*/  PRMT R182, RZ, 0x7610, R182 ;  /* 0x00007610ffb67816 */ /* 0x000fe400000000b6 */
[----:B0-----:R-:W-:-:S06]  /*ff30*/  PRMT R183, RZ, 0x7610, R183 ;  /* 0x00007610ffb77816 */ /* 0x001fcc00000000b7 */
[----:B---3--:R0:W2:Y:S02]  /*ff40*/  @!P0 LDG.E.U16 R183, desc[UR16][R6.64] ;  /* 0x0000001006b78981 */ /* 0x0080a4000c1e1500 */
[----:B0-----:R-:W-:Y:S02]  /*ff50*/  @!P0 IMAD.MOV.U32 R6, RZ, RZ, R232 ;  /* 0x000000ffff068224 */ /* 0x001fe400078e00e8 */
[----:B----4-:R-:W-:Y:S01]  /*ff60*/  @!P0 IMAD.MOV.U32 R7, RZ, RZ, R233 ;  /* 0x000000ffff078224 */ /* 0x010fe200078e00e9 */
[----:B------:R0:W-:Y:S04]  /*ff70*/  STS.U16 [R2+UR8+0x1400], R181 ;  /* 0x001400b502007988 */ /* 0x0001e80008000408 */
[----:B------:R1:W3:Y:S04]  /*ff80*/  @!P0 LDG.E.U16 R182, desc[UR16][R6.64] ;  /* 0x0000001006b68981 */ /* 0x0002e8000c1e1500 */
[----:B------:R4:W-:Y:S04]  /*ff90*/  STS.U16 [R2+UR8+0x3000], R205 ;  /* 0x003000cd02007988 */ /* 0x0009e80008000408 */
[----:B------:R1:W-:Y:S04]  /*ffa0*/  STS.U16 [R2+UR8+0x2c00], R206 ;  /* 0x002c00ce02007988 */ /* 0x0003e80008000408 */
[----:B------:R-:W2:Y:S04]  /*ffb0*/  LDL R6, [R1+0x354] ;  /* 0x0003540001067983 */ /* 0x000ea80000100800 */
[----:B------:R-:W2:Y:S01]  /*ffc0*/  LDL R7, [R1+0x358] ;  /* 0x0003580001077983 */ /* 0x000ea20000100800 */
[----:B0-----:R-:W-:-:S03]  /*ffd0*/  PRMT R181, RZ, 0x7610, R181 ;  /* 0x00007610ffb57816 */ /* 0x001fc600000000b5 */
[----:B----4-:R-:W4:Y:S04]  /*ffe0*/  LDL R205, [R1+0x338] ;  /* 0x0003380001cd7983 */ /* 0x010f280000100800 */
[----:B-1----:R-:W3:Y:S01]  /*fff0*/  LDL R206, [R1+0x314] ;  /* 0x0003140001ce7983 */ /* 0x002ee20000100800 */
[----:B------:R-:W-:Y:S02]  /*10000*/  IMAD.MOV.U32 R234, RZ, RZ, R237 ;  /* 0x000000ffffea7224 */ /* 0x000fe400078e00ed */
[----:B------:R-:W-:Y:S01]  /*10010*/  IMAD.MOV.U32 R237, RZ, RZ, R3 ;  /* 0x000000ffffed7224 */ /* 0x000fe200078e0003 */
[----:B------:R-:W-:Y:S01]  /*10020*/  PRMT R180, RZ, 0x7610, R180 ;  /* 0x00007610ffb47816 */ /* 0x000fe200000000b4 */
[----:B------:R-:W-:Y:S01]  /*10030*/  IMAD.MOV.U32 R3, RZ, RZ, R145 ;  /* 0x000000ffff037224 */ /* 0x000fe200078e0091 */
[----:B------:R-:W3:Y:S04]  /*10040*/  LDL R233, [R1+0x2f4] ;  /* 0x0002f40001e97983 */ /* 0x000ee80000100800 */
[----:B------:R-:W3:Y:S04]  /*10050*/  LDL R145, [R1+0x318] ;  /* 0x0003180001917983 */ /* 0x000ee80000100800 */
[----:B------:R-:W3:Y:S01]  /*10060*/  LDL R232, [R1+0x2f8] ;  /* 0x0002f80001e87983 */ /* 0x000ee20000100800 */
[----:B--2---:R-:W-:-:S04]  /*10070*/  @!P0 LOP3.LUT R7, R7, R6, RZ, 0x3c, !PT ;  /* 0x0000000607078212 */ /* 0x004fc800078e3cff */
[----:B------:R-:W-:-:S04]  /*10080*/  @!P0 LOP3.LUT R6, R7, R6, RZ, 0x3c, !PT ;  /* 0x0000000607068212 */ /* 0x000fc800078e3cff */
[----:B------:R-:W-:-:S05]  /*10090*/  @!P0 LOP3.LUT R7, R7, R6, RZ, 0x3c, !PT ;  /* 0x0000000607078212 */ /* 0x000fca00078e3cff */
[----:B------:R4:W2:Y:S04]  /*100a0*/  @!P0 LDG.E.U16 R181, desc[UR16][R6.64] ;  /* 0x0000001006b58981 */ /* 0x0008a8000c1e1500 */
[----:B------:R-:W3:Y:S01]  /*100b0*/  LDL R7, [R1+0x334] ;  /* 0x0003340001077983 */ /* 0x000ee20000100800 */
[----:B----4-:R-:W-:-:S03]  /*100c0*/  @!P0 IMAD.MOV.U32 R6, RZ, RZ, R205 ;  /* 0x000000ffff068224 */ /* 0x010fc600078e00cd */
[----:B------:R-:W4:Y:S04]  /*100d0*/  LDL R205, [R1+0x2d8] ;  /* 0x0002d80001cd7983 */ /* 0x000f280000100800 */
[----:B------:R0:W-:Y:S04]  /*100e0*/  STS.U16 [R2+UR8+0x3800], R203 ;  /* 0x003800cb02007988 */ /* 0x0001e80008000408 */
[----:B------:R1:W-:Y:S04]  /*100f0*/  STS.U16 [R2+UR8+0x1000], R179 ;  /* 0x001000b302007988 */ /* 0x0003e80008000408 */
[----:B---3--:R3:W2:Y:S02]  /*10100*/  @!P0 LDG.E.U16 R180, desc[UR16][R6.64] ;  /* 0x0000001006b48981 */ /* 0x0086a4000c1e1500 */
[----:B---3--:R-:W-:-:S02]  /*10110*/  @!P0 IMAD.MOV.U32 R7, RZ, RZ, R206 ;  /* 0x000000ffff078224 */ /* 0x008fc400078e00ce */
[----:B------:R-:W3:Y:S01]  /*10120*/  LDL R206, [R1+0x2d4] ;  /* 0x0002d40001ce7983 */ /* 0x000ee20000100800 */
[----:B------:R-:W-:-:S03]  /*10130*/  @!P0 IMAD.MOV.U32 R6, RZ, RZ, R145 ;  /* 0x000000ffff068224 */ /* 0x000fc600078e0091 */
[----:B------:R-:W2:Y:S04]  /*10140*/  LDL.LU R145, [R1+0x294] ;  /* 0x0002940001917983 */ /* 0x000ea80000300800 */
[----:B0-----:R-:W2:Y:S01]  /*10150*/  LDL R203, [R1+0x2b8] ;  /* 0x0002b80001cb7983 */ /* 0x001ea20000100800 */
[----:B-1----:R-:W-:-:S03]  /*10160*/  PRMT R179, RZ, 0x7610, R179 ;  /* 0x00007610ffb37816 */ /* 0x002fc600000000b3 */
[----:B------:R0:W-:Y:S04]  /*10170*/  STS.U16 [R2+UR8+0xc00], R178 ;  /* 0x000c00b202007988 */ /* 0x0001e80008000408 */
[----:B------:R1:W2:Y:S01]  /*10180*/  @!P0 LDG.E.U16 R179, desc[UR16][R6.64] ;  /* 0x0000001006b38981 */ /* 0x0002a2000c1e1500 */
[----:B0-----:R-:W-:Y:S01]  /*10190*/  PRMT R178, RZ, 0x7610, R178 ;  /* 0x00007610ffb27816 */ /* 0x001fe200000000b2 */
[----:B-1----:R-:W-:Y:S02]  /*101a0*/  @!P0 IMAD.MOV.U32 R6, RZ, RZ, R232 ;  /* 0x000000ffff068224 */ /* 0x002fe400078e00e8 */
[----:B------:R-:W-:Y:S01]  /*101b0*/  @!P0 IMAD.MOV.U32 R7, RZ, RZ, R233 ;  /* 0x000000ffff078224 */ /* 0x000fe200078e00e9 */
[----:B------:R-:W-:Y:S01]  /*101c0*/  PRMT R177, RZ, 0x7610, R177 ;  /* 0x00007610ffb17816 */ /* 0x000fe200000000b1 */
[----:B------:R-:W-:Y:S01]  /*101d0*/  IMAD.MOV.U32 R233, RZ, RZ, R234 ;  /* 0x000000ffffe97224 */ /* 0x000fe200078e00ea */
[----:B------:R0:W-:Y:S01]  /*101e0*/  STS.U16 [R2+UR8+0x3400], R204 ;  /* 0x003400cc02007988 */ /* 0x0001e20008000408 */
[----:B------:R-:W-:-:S03]  /*101f0*/  IMAD.MOV.U32 R234, RZ, RZ, R3 ;  /* 0x000000ffffea7224 */ /* 0x000fc600078e0003 */
[----:B------:R4:W2:Y:S01]  /*10200*/  @!P0 LDG.E.U16 R178, desc[UR16][R6.64] ;  /* 0x0000001006b28981 */ /* 0x0008a2000c1e1500 */
[----:B------:R-:W-:-:S03]  /*10210*/  IMAD.MOV.U32 R3, RZ, RZ, R149 ;  /* 0x000000ffff037224 */ /* 0x000fc600078e0095 */
[----:B------:R-:W2:Y:S04]  /*10220*/  LDL R232, [R1+0x298] ;  /* 0x0002980001e87983 */ /* 0x000ea80000100800 */
[----:B0-----:R-:W2:Y:S01]  /*10230*/  LDL.LU R204, [R1+0x274] ;  /* 0x0002740001cc7983 */ /* 0x001ea20000300800 */
[----:B----4-:R-:W-:-:S03]  /*10240*/  @!P0 IMAD.MOV.U32 R6, RZ, RZ, R205 ;  /* 0x000000ffff068224 */ /* 0x010fc600078e00cd */
[----:B------:R-:W4:Y:S04]  /*10250*/  LDL.LU R149, [R1+0x278] ;  /* 0x0002780001957983 */ /* 0x000f280000300800 */
[----:B------:R-:W4:Y:S01]  /*10260*/  LDL R205, [R1+0x258] ;  /* 0x0002580001cd7983 */ /* 0x000f220000100800 */
[----:B---3--:R-:W-:-:S03]  /*10270*/  @!P0 IMAD.MOV.U32 R7, RZ, RZ, R206 ;  /* 0x000000ffff078224 */ /* 0x008fc600078e00ce */
[----:B------:R-:W3:Y:S04]  /*10280*/  LDL.LU R206, [R1+0x254] ;  /* 0x0002540001ce7983 */ /* 0x000ee80000300800 */
[----:B------:R2:W3:Y:S04]  /*10290*/  @!P0 LDG.E.U16 R177, desc[UR16][R6.64] ;  /* 0x0000001006b18981 */ /* 0x0004e8000c1e1500 */
[----:B------:R-:W4:Y:S01]  /*102a0*/  LDL R7, [R1+0x2b4] ;  /* 0x0002b40001077983 */ /* 0x000f220000100800 */
[----:B--2---:R-:W-:-:S03]  /*102b0*/  @!P0 IMAD.MOV.U32 R6, RZ, RZ, R203 ;  /* 0x000000ffff068224 */ /* 0x004fc600078e00cb */
[----:B------:R-:W2:Y:S04]  /*102c0*/  LDL.LU R203, [R1+0x238] ;  /* 0x0002380001cb7983 */ /* 0x000ea80000300800 */
[----:B------:R0:W-:Y:S01]  /*102d0*/  STS.U16 [R2+UR8+0x800], R176 ;  /* 0x000800b002007988 */ /* 0x0001e20008000408 */
[----:B------:R-:W-:Y:S02]  /*102e0*/  PRMT R175, RZ, 0x7610, R175 ;  /* 0x00007610ffaf7816 */ /* 0x000fe400000000af */
[----:B0-----:R-:W-:Y:S01]  /*102f0*/  PRMT R176, RZ, 0x7610, R176 ;  /* 0x00007610ffb07816 */ /* 0x001fe200000000b0 */
[----:B------:R0:W-:Y:S01]  /*10300*/  STS.U16 [R2+UR8+0x400], R174 ;  /* 0x000400ae02007988 */ /* 0x0001e20008000408 */
[----:B------:R-:W-:Y:S02]  /*10310*/  PRMT R173, RZ, 0x7610, R173 ;  /* 0x00007610ffad7816 */ /* 0x000fe400000000ad */
[----:B0-----:R-:W-:Y:S01]  /*10320*/  PRMT R174, RZ, 0x7610, R174 ;  /* 0x00007610ffae7816 */ /* 0x001fe200000000ae */
[----:B------:R0:W-:Y:S04]  /*10330*/  STS.U16 [R2+UR8], R172 ;  /* 0x000000ac02007988 */ /* 0x0001e80008000408 */
[----:B------:R1:W-:Y:S01]  /*10340*/  STS.U16 [R2+UR8+0x3c00], R171 ;  /* 0x003c00ab02007988 */ /* 0x0003e20008000408 */
[----:B0-----:R-:W-:-:S02]  /*10350*/  PRMT R172, RZ, 0x7610, R172 ;  /* 0x00007610ffac7816 */ /* 0x001fc400000000ac */
[----:B-1----:R-:W-:Y:S01]  /*10360*/  PRMT R171, RZ, 0x7610, R171 ;  /* 0x00007610ffab7816 */ /* 0x002fe200000000ab */
[----:B------:R0:W-:Y:S02]  /*10370*/  STS.U16 [R2+UR8+0x5c00], R170 ;  /* 0x005c00aa02007988 */ /* 0x0001e40008000408 */
[----:B0-----:R-:W-:Y:S02]  /*10380*/  PRMT R170, RZ, 0x7610, R170 ;  /* 0x00007610ffaa7816 */ /* 0x001fe400000000aa */
[----:B----4-:R0:W4:Y:S02]  /*10390*/  @!P0 LDG.E.U16 R176, desc[UR16][R6.64] ;  /* 0x0000001006b08981 */ /* 0x010124000c1e1500 */
[----:B0-----:R-:W-:Y:S02]  /*103a0*/  @!P0 IMAD.MOV.U32 R6, RZ, RZ, R232 ;  /* 0x000000ffff068224 */ /* 0x001fe400078e00e8 */
[----:B------:R-:W-:-:S05]  /*103b0*/  @!P0 IMAD.MOV.U32 R7, RZ, RZ, R145 ;  /* 0x000000ffff078224 */ /* 0x000fca00078e0091 */
[----:B------:R0:W4:Y:S02]  /*103c0*/  @!P0 LDG.E.U16 R175, desc[UR16][R6.64] ;  /* 0x0000001006af8981 */ /* 0x000124000c1e1500 */
[----:B0-----:R-:W-:Y:S02]  /*103d0*/  @!P0 IMAD.MOV.U32 R6, RZ, RZ, R149 ;  /* 0x000000ffff068224 */ /* 0x001fe400078e0095 */
[----:B------:R-:W-:-:S05]  /*103e0*/  @!P0 IMAD.MOV.U32 R7, RZ, RZ, R204 ;  /* 0x000000ffff078224 */ /* 0x000fca00078e00cc */
[----:B------:R0:W4:Y:S02]  /*103f0*/  @!P0 LDG.E.U16 R174, desc[UR16][R6.64] ;  /* 0x0000001006ae8981 */ /* 0x000124000c1e1500 */
[----:B0-----:R-:W-:Y:S02]  /*10400*/  @!P0 IMAD.MOV.U32 R6, RZ, RZ, R205 ;  /* 0x000000ffff068224 */ /* 0x001fe400078e00cd */
[----:B---3--:R-:W-:Y:S01]  /*10410*/  @!P0 IMAD.MOV.U32 R7, RZ, RZ, R206 ;  /* 0x000000ffff078224 */ /* 0x008fe200078e00ce */
[----:B------:R-:W3:Y:S04]  /*10420*/  LDL R205, [R1+0x590] ;  /* 0x0005900001cd7983 */ /* 0x000ee80000100800 */
[----:B------:R2:W4:Y:S01]  /*10430*/  @!P0 LDG.E.U16 R173, desc[UR16][R6.64] ;  /* 0x0000001006ad8981 */ /* 0x000522000c1e1500 */
[----:B------:R-:W-:-:S02]  /*10440*/  IMAD.MOV.U32 R232, RZ, RZ, R233 ;  /* 0x000000ffffe87224 */ /* 0x000fc400078e00e9 */
[----:B------:R-:W-:Y:S02]  /*10450*/  IMAD.MOV.U32 R233, RZ, RZ, R234 ;  /* 0x000000ffffe97224 */ /* 0x000fe400078e00ea */
[----:B--2---:R-:W-:Y:S02]  /*10460*/  @!P0 IMAD.MOV.U32 R6, RZ, RZ, R203 ;  /* 0x000000ffff068224 */ /* 0x004fe400078e00cb */
[----:B------:R-:W-:Y:S02]  /*10470*/  @!P0 IMAD.MOV.U32 R7, RZ, RZ, R241 ;  /* 0x000000ffff078224 */ /* 0x000fe400078e00f1 */
[----:B------:R-:W-:Y:S02]  /*10480*/  IMAD.MOV.U32 R234, RZ, RZ, R247 ;  /* 0x000000ffffea7224 */ /* 0x000fe400078e00f7 */
[----:B------:R-:W2:Y:S04]  /*10490*/  LDL.LU R247, [R1+0x2ac] ;  /* 0x0002ac0001f77983 */ /* 0x000ea80000300800 */
[----:B------:R0:W4:Y:S04]  /*104a0*/  @!P0 LDG.E.U16 R172, desc[UR16][R6.64] ;  /* 0x0000001006ac8981 */ /* 0x000128000c1e1500 */
[----:B------:R1:W-:Y:S01]  /*104b0*/  STL [R1+0x824], R241 ;  /* 0x000824f101007387 */ /* 0x0003e20000100800 */
[----:B0-----:R-:W-:-:S02]  /*104c0*/  @!P0 IMAD.MOV.U32 R6, RZ, RZ, R244 ;  /* 0x000000ffff068224 */ /* 0x001fc400078e00f4 */
[----:B------:R-:W-:Y:S01]  /*104d0*/  @!P0 IMAD.MOV.U32 R7, RZ, RZ, R240 ;  /* 0x000000ffff078224 */ /* 0x000fe200078e00f0 */
[----:B-1----:R-:W2:Y:S04]  /*104e0*/  LDL R241, [R1+0x58c] ;  /* 0x00058c0001f17983 */ /* 0x002ea80000100800 */
[----:B------:R0:W-:Y:S04]  /*104f0*/  STL [R1+0x82c], R244 ;  /* 0x00082cf401007387 */ /* 0x0001e80000100800 */
[----:B------:R1:W4:Y:S04]  /*10500*/  @!P0 LDG.E.U16 R171, desc[UR16][R6.64] ;  /* 0x0000001006ab8981 */ /* 0x000328000c1e1500 */
[----:B0-----:R-:W4:Y:S04]  /*10510*/  LDL R244, [R1+0x570] ;  /* 0x0005700001f47983 */ /* 0x001f280000100800 */
[----:B------:R0:W-:Y:S01]  /*10520*/  STL [R1+0x828], R240 ;  /* 0x000828f001007387 */ /* 0x0001e20000100800 */
[----:B-1----:R-:W-:-:S02]  /*10530*/  @!P0 IMAD.MOV.U32 R6, RZ, RZ, R251 ;  /* 0x000000ffff068224 */ /* 0x002fc400078e00fb */
[----:B------:R-:W-:-:S05]  /*10540*/  @!P0 IMAD.MOV.U32 R7, RZ, RZ, R250 ;  /* 0x000000ffff078224 */ /* 0x000fca00078e00fa */
[----:B------:R1:W4:Y:S04]  /*10550*/  @!P0 LDG.E.U16 R170, desc[UR16][R6.64] ;  /* 0x0000001006aa8981 */ /* 0x000328000c1e1500 */
[----:B0-----:R-:W4:Y:S04]  /*10560*/  LDL.LU R240, [R1+0x24c] ;  /* 0x00024c0001f07983 */ /* 0x001f280000300800 */
[----:B------:R0:W-:Y:S01]  /*10570*/  STL [R1+0x834], R251 ;  /* 0x000834fb01007387 */ /* 0x0001e20000100800 */
[----:B-1----:R-:W-:Y:S02]  /*10580*/  @!P0 IMAD.MOV.U32 R6, RZ, RZ, R243 ;  /* 0x000000ffff068224 */ /* 0x002fe400078e00f3 */
[----:B------:R-:W-:Y:S01]  /*10590*/  @!P0 IMAD.MOV.U32 R7, RZ, RZ, R242 ;  /* 0x000000ffff078224 */ /* 0x000fe200078e00f2 */
[----:B0-----:R-:W4:Y:S04]  /*105a0*/  LDL.LU R251, [R1+0x230] ;  /* 0x0002300001fb7983 */ /* 0x001f280000300800 */
[----:B------:R0:W-:Y:S04]  /*105b0*/  STL [R1+0x830], R250 ;  /* 0x000830fa01007387 */ /* 0x0001e80000100800 */
[----:B0-----:R-:W4:Y:S04]  /*105c0*/  LDL R250, [R1+0x56c] ;  /* 0x00056c0001fa7983 */ /* 0x001f280000100800 */
[----:B------:R0:W-:Y:S04]  /*105d0*/  STL [R1+0x83c], R243 ;  /* 0x00083cf301007387 */ /* 0x0001e80000100800 */
[----:B0-----:R-:W3:Y:S04]  /*105e0*/  LDL R243, [R1+0x7ac] ;  /* 0x0007ac0001f37983 */ /* 0x001ee80000100800 */
[----:B------:R0:W-:Y:S04]  /*105f0*/  STL [R1+0x838], R242 ;  /* 0x000838f201007387 */ /* 0x0001e80000100800 */
[----:B0-----:R-:W2:Y:S01]  /*10600*/  LDL R242, [R1+0x7a8] ;  /* 0x0007a80001f27983 */ /* 0x001ea20000100800 */
[----:B------:R-:W-:-:S02]  /*10610*/  PRMT R169, RZ, 0x7610, R169 ;  /* 0x00007610ffa97816 */ /* 0x000fc400000000a9 */
[----:B------:R-:W-:-:S04]  /*10620*/  PRMT R168, RZ, 0x7610, R168 ;  /* 0x00007610ffa87816 */ /* 0x000fc800000000a8 */
[----:B------:R3:W4:Y:S01]  /*10630*/  @!P0 LDG.E.U16 R169, desc[UR16][R6.64] ;  /* 0x0000001006a98981 */ /* 0x000722000c1e1500 */
[----:B------:R-:W-:Y:S02]  /*10640*/  PRMT R167, RZ, 0x7610, R167 ;  /* 0x00007610ffa77816 */ /* 0x000fe400000000a7 */
[----:B------:R-:W-:Y:S01]  /*10650*/  PRMT R166, RZ, 0x7610, R166 ;  /* 0x00007610ffa67816 */ /* 0x000fe200000000a6 */
[----:B---3--:R-:W-:Y:S02]  /*10660*/  @!P0 IMAD.MOV.U32 R6, RZ, RZ, R243 ;  /* 0x000000ffff068224 */ /* 0x008fe400078e00f3 */
[----:B------:R-:W3:Y:S01]  /*10670*/  LDL R243, [R1+0x550] ;  /* 0x0005500001f37983 */ /* 0x000ee20000100800 */
[----:B--2---:R-:W-:-:S03]  /*10680*/  @!P0 IMAD.MOV.U32 R7, RZ, RZ, R242 ;  /* 0x000000ffff078224 */ /* 0x004fc600078e00f2 */
[----:B------:R0:W-:Y:S04]  /*10690*/  STS.U16 [R2+UR8+0x4000], R165 ;  /* 0x004000a502007988 */ /* 0x0001e80008000408 */
[----:B------:R1:W2:Y:S04]  /*106a0*/  @!P0 LDG.E.U16 R168, desc[UR16][R6.64] ;  /* 0x0000001006a88981 */ /* 0x0002a8000c1e1500 */
[----:B------:R0:W-:Y:S01]  /*106b0*/  STS.U16 [R2+UR8+0x6000], R164 ;  /* 0x006000a402007988 */ /* 0x0001e20008000408 */
[----:B------:R-:W-:-:S03]  /*106c0*/  PRMT R163, RZ, 0x7610, R163 ;  /* 0x00007610ffa37816 */ /* 0x000fc600000000a3 */
[----:B------:R-:W2:Y:S01]  /*106d0*/  LDL R242, [R1+0x7cc] ;  /* 0x0007cc0001f27983 */ /* 0x000ea20000100800 */
[----:B-1----:R-:W-:Y:S02]  /*106e0*/  @!P0 IMAD.MOV.U32 R6, RZ, RZ, R205 ;  /* 0x000000ffff068224 */ /* 0x002fe400078e00cd */
[----:B------:R-:W-:Y:S01]  /*106f0*/  @!P0 IMAD.MOV.U32 R7, RZ, RZ, R241 ;  /* 0x000000ffff078224 */ /* 0x000fe200078e00f1 */
[----:B------:R-:W2:Y:S04]  /*10700*/  LDL R205, [R1+0x530] ;  /* 0x0005300001cd7983 */ /* 0x000ea80000100800 */
[----:B------:R4:W2:Y:S04]  /*10710*/  @!P0 LDG.E.U16 R167, desc[UR16][R6.64] ;  /* 0x0000001006a78981 */ /* 0x0008a8000c1e1500 */
[----:B------:R-:W2:Y:S01]  /*10720*/  LDL R241, [R1+0x52c] ;  /* 0x00052c0001f17983 */ /* 0x000ea20000100800 */
[----:B----4-:R-:W-:-:S02]  /*10730*/  @!P0 IMAD.MOV.U32 R6, RZ, RZ, R244 ;  /* 0x000000ffff068224 */ /* 0x010fc400078e00f4 */
[----:B------:R-:W-:Y:S01]  /*10740*/  @!P0 IMAD.MOV.U32 R7, RZ, RZ, R250 ;  /* 0x000000ffff078224 */ /* 0x000fe200078e00fa */
[----:B------:R-:W4:Y:S04]  /*10750*/  LDL R244, [R1+0x510] ;  /* 0x0005100001f47983 */ /* 0x000f280000100800 */
[----:B------:R3:W4:Y:S04]  /*10760*/  @!P0 LDG.E.U16 R166, desc[UR16][R6.64] ;  /* 0x0000001006a68981 */ /* 0x000728000c1e1500 */
[----:B------:R-:W4:Y:S04]  /*10770*/  LDL R250, [R1+0x50c] ;  /* 0x00050c0001fa7983 */ /* 0x000f280000100800 */
[----:B------:R-:W2:Y:S01]  /*10780*/  LDL R7, [R1+0x54c] ;  /* 0x00054c0001077983 */ /* 0x000ea20000100800 */
[----:B0-----:R-:W-:-:S02]  /*10790*/  PRMT R165, RZ, 0x7610, R165 ;  /* 0x00007610ffa57816 */ /* 0x001fc400000000a5 */
[----:B------:R-:W-:Y:S01]  /*107a0*/  PRMT R164, RZ, 0x7610, R164 ;  /* 0x00007610ffa47816 */ /* 0x000fe200000000a4 */
[----:B------:R-:W-:Y:S04]  /*107b0*/  STS.U16 [R2+UR8+0x4400], R158 ;  /* 0x0044009e02007988 */ /* 0x000fe80008000408 */
        /* <DEDUP_REMOVED lines=11> */
[----:B------:R-:W-:Y:S01]  /*10870*/  STS.U16 [R2+UR8+0x7c00], R15 ;  /* 0x007c000f02007988 */ /* 0x000fe20008000408 */
[----:B---3--:R-:W-:-:S03]  /*10880*/  @!P0 IMAD.MOV.U32 R6, RZ, RZ, R243 ;  /* 0x000000ffff068224 */ /* 0x008fc600078e00f3 */
[----:B------:R-:W3:Y:S04]  /*10890*/  LDL R243, [R1+0x4f0] ;  /* 0x0004f00001f37983 */ /* 0x000ee80000100800 */
[----:B--2---:R0:W2:Y:S02]  /*108a0*/  @!P0 LDG.E.U16 R165, desc[UR16][R6.64] ;  /* 0x0000001006a58981 */ /* 0x0040a4000c1e1500 */
[----:B0-----:R-:W-:Y:S02]  /*108b0*/  @!P0 IMAD.MOV.U32 R6, RZ, RZ, R205 ;  /* 0x000000ffff068224 */ /* 0x001fe400078e00cd */
        /* <DEDUP_REMOVED lines=9> */
[----:B------:R-:W2:Y:S04]  /*10950*/  LDL R7, [R1+0x4ec] ;  /* 0x0004ec0001077983 */ /* 0x000ea80000100800 */
[----:B------:R0:W-:Y:S04]  /*10960*/  STL [R1+0x840], R2 ;  /* 0x0008400201007387 */ /* 0x0001e80000100800 */
[----:B0-----:R-:W4:Y:S01]  /*10970*/  LDL R2, [R1+0x490] ;  /* 0x0004900001027983 */ /* 0x001f220000100800 */
[----:B------:R-:W-:-:S02]  /*10980*/  PRMT R162, RZ, 0x7610, R162 ;  /* 0x00007610ffa27816 */ /* 0x000fc400000000a2 */
[----:B------:R-:W-:Y:S01]  /*10990*/  PRMT R161, RZ, 0x7610, R161 ;  /* 0x00007610ffa17816 */ /* 0x000fe200000000a1 */
[----:B------:R0:W-:Y:S01]  /*109a0*/  STS.U16 [R242+UR8+0x100], R211 ;  /* 0x000100d3f2007988 */ /* 0x0001e20008000408 */
[----:B------:R-:W-:-:S03]  /*109b0*/  PRMT R160, RZ, 0x7610, R160 ;  /* 0x00007610ffa07816 */ /* 0x000fc600000000a0 */
[----:B------:R1:W-:Y:S04]  /*109c0*/  STS.U16 [R242+UR8+0x500], R210 ;  /* 0x000500d2f2007988 */ /* 0x0003e80008000408 */
[----:B0-----:R-:W4:Y:S04]  /*109d0*/  LDL R211, [R1+0x44c] ;  /* 0x00044c0001d37983 */ /* 0x001f280000100800 */
[----:B-1----:R-:W4:Y:S04]  /*109e0*/  LDL R210, [R1+0x450] ;  /* 0x0004500001d27983 */ /* 0x002f280000100800 */
[----:B------:R0:W-:Y:S04]  /*109f0*/  STS.U16 [R242+UR8+0x900], R209 ;  /* 0x000900d1f2007988 */ /* 0x0001e80008000408 */
[----:B0-----:R-:W4:Y:S01]  /*10a00*/  LDL R209, [R1+0x42c] ;  /* 0x00042c0001d17983 */ /* 0x001f220000100800 */
[----:B---3--:R-:W-:-:S03]  /*10a10*/  @!P0 IMAD.MOV.U32 R6, RZ, RZ, R243 ;  /* 0x000000ffff068224 */ /* 0x008fc600078e00f3 */
[----:B------:R-:W3:Y:S04]  /*10a20*/  LDL R243, [R1+0x48c] ;  /* 0x00048c0001f37983 */ /* 0x000ee80000100800 */
[----:B--2---:R0:W2:Y:S02]  /*10a30*/  @!P0 LDG.E.U16 R162, desc[UR16][R6.64] ;  /* 0x0000001006a28981 */ /* 0x0040a4000c1e1500 */
[----:B0-----:R-:W-:Y:S02]  /*10a40*/  @!P0 IMAD.MOV.U32 R7, RZ, RZ, R241 ;  /* 0x000000ffff078224 */ /* 0x001fe400078e00f1 */
[----:B------:R-:W-:Y:S02]  /*10a50*/  IMAD.MOV.U32 R241, RZ, RZ, R232 ;  /* 0x000000fffff17224 */ /* 0x000fe400078e00e8 */
[----:B------:R-:W-:Y:S01]  /*10a60*/  @!P0 IMAD.MOV.U32 R6, RZ, RZ, R205 ;  /* 0x000000ffff068224 */ /* 0x000fe200078e00cd */
[----:B------:R-:W2:Y:S01]  /*10a70*/  LDL R232, [R1+0x470] ;  /* 0x0004700001e87983 */ /* 0x000ea20000100800 */
[----:B------:R-:W-:-:S03]  /*10a80*/  IMAD.MOV.U32 R205, RZ, RZ, R233 ;  /* 0x000000ffffcd7224 */ /* 0x000fc600078e00e9 */
[----:B------:R-:W2:Y:S04]  /*10a90*/  LDL R233, [R1+0x46c] ;  /* 0x00046c0001e97983 */ /* 0x000ea80000100800 */
[----:B------:R4:W2:Y:S02]  /*10aa0*/  @!P0 LDG.E.U16 R161, desc[UR16][R6.64] ;  /* 0x0000001006a18981 */ /* 0x0008a4000c1e1500 */
[----:B----4-:R-:W-:Y:S02]  /*10ab0*/  @!P0 IMAD.MOV.U32 R6, RZ, RZ, R244 ;  /* 0x000000ffff068224 */ /* 0x010fe400078e00f4 */
[----:B------:R-:W-:Y:S01]  /*10ac0*/  @!P0 IMAD.MOV.U32 R7, RZ, RZ, R250 ;  /* 0x000000ffff078224 */ /* 0x000fe200078e00fa */
[----:B------:R-:W-:Y:S01]  /*10ad0*/  PRMT R159, RZ, 0x7610, R159 ;  /* 0x00007610ff9f7816 */ /* 0x000fe2000000009f */
[----:B------:R-:W4:Y:S04]  /*10ae0*/  LDL R244, [R1+0x40c] ;  /* 0x00040c0001f47983 */ /* 0x000f280000100800 */
[----:B------:R0:W4:Y:S02]  /*10af0*/  @!P0 LDG.E.U16 R160, desc[UR16][R6.64] ;  /* 0x0000001006a08981 */ /* 0x000124000c1e1500 */
[----:B0-----:R-:W-:-:S02]  /*10b00*/  @!P0 IMAD.MOV.U32 R6, RZ, RZ, R2 ;  /* 0x000000ffff068224 */ /* 0x001fc400078e0002 */
[----:B------:R-:W4:Y:S01]  /*10b10*/  LDL R2, [R1+0x430] ;  /* 0x0004300001027983 */ /* 0x000f220000100800 */
[----:B------:R-:W-:Y:S02]  /*10b20*/  PRMT R158, RZ, 0x7610, R158 ;  /* 0x00007610ff9e7816 */ /* 0x000fe4000000009e */
[----:B------:R-:W-:Y:S01]  /*10b30*/  PRMT R157, RZ, 0x7610, R157 ;  /* 0x00007610ff9d7816 */ /* 0x000fe2000000009d */
[----:B---3--:R-:W-:Y:S02]  /*10b40*/  @!P0 IMAD.MOV.U32 R7, RZ, RZ, R243 ;  /* 0x000000ffff078224 */ /* 0x008fe400078e00f3 */
[----:B------:R-:W3:Y:S04]  /*10b50*/  LDL R243, [R1+0x410] ;  /* 0x0004100001f37983 */ /* 0x000ee80000100800 */
[----:B------:R2:W3:Y:S02]  /*10b60*/  @!P0 LDG.E.U16 R159, desc[UR16][R6.64] ;  /* 0x00000010069f8981 */ /* 0x0004e4000c1e1500 */
[----:B--2---:R-:W-:-:S02]  /*10b70*/  @!P0 IMAD.MOV.U32 R6, RZ, RZ, R232 ;  /* 0x000000ffff068224 */ /* 0x004fc400078e00e8 */
[----:B------:R-:W-:Y:S02]  /*10b80*/  IMAD.MOV.U32 R232, RZ, RZ, R234 ;  /* 0x000000ffffe87224 */ /* 0x000fe400078e00ea */
[----:B------:R-:W-:Y:S01]  /*10b90*/  @!P0 IMAD.MOV.U32 R7, RZ, RZ, R233 ;  /* 0x000000ffff078224 */ /* 0x000fe200078e00e9 */
[----:B------:R-:W2:Y:S04]  /*10ba0*/  LDL R234, [R1+0x3ec] ;  /* 0x0003ec0001ea7983 */ /* 0x000ea80000100800 */
        /* <DEDUP_REMOVED lines=9> */
[----:B------:R-:W-:-:S03]  /*10c40*/  @!P0 IMAD.MOV.U32 R7, RZ, RZ, R209 ;  /* 0x000000ffff078224 */ /* 0x000fc600078e00d1 */
[----:B------:R-:W4:Y:S04]  /*10c50*/  LDL R209, [R1+0x3ac] ;  /* 0x0003ac0001d17983 */ /* 0x000f280000100800 */
[----:B------:R0:W-:Y:S01]  /*10c60*/  STS.U16 [R242+UR8+0xd00], R156 ;  /* 0x000d009cf2007988 */ /* 0x0001e20008000408 */
[----:B------:R-:W-:Y:S02]  /*10c70*/  PRMT R155, RZ, 0x7610, R155 ;  /* 0x00007610ff9b7816 */ /* 0x000fe4000000009b */
[----:B0-----:R-:W-:-:S06]  /*10c80*/  PRMT R156, RZ, 0x7610, R156 ;  /* 0x00007610ff9c7816 */ /* 0x001fcc000000009c */
[----:B------:R0:W4:Y:S02]  /*10c90*/  @!P0 LDG.E.U16 R156, desc[UR16][R6.64] ;  /* 0x00000010069c8981 */ /* 0x000124000c1e1500 */
[----:B0-----:R-:W-:Y:S02]  /*10ca0*/  @!P0 IMAD.MOV.U32 R7, RZ, RZ, R244 ;  /* 0x000000ffff078224 */ /* 0x001fe400078e00f4 */
[----:B------:R0:W-:Y:S04]  /*10cb0*/  STS.U16 [R242+UR8+0x1100], R154 ;  /* 0x0011009af2007988 */ /* 0x0001e80008000408 */
[----:B------:R-:W-:Y:S04]  /*10cc0*/  STS.U16 [R242+UR8+0x1500], R20 ;  /* 0x00150014f2007988 */ /* 0x000fe80008000408 */
[----:B------:R-:W-:Y:S01]  /*10cd0*/  STS.U16 [R242+UR8+0x1900], R19 ;  /* 0x00190013f2007988 */ /* 0x000fe20008000408 */
[----:B0-----:R-:W-:-:S03]  /*10ce0*/  PRMT R154, RZ, 0x7610, R154 ;  /* 0x00007610ff9a7816 */ /* 0x001fc6000000009a */
[----:B------:R-:W-:Y:S04]  /*10cf0*/  STS.U16 [R242+UR8+0x1d00], R21 ;  /* 0x001d0015f2007988 */ /* 0x000fe80008000408 */
[----:B------:R0:W-:Y:S04]  /*10d00*/  STS.U16 [R242+UR8+0x2100], R213 ;  /* 0x002100d5f2007988 */ /* 0x0001e80008000408 */
[----:B------:R1:W-:Y:S01]  /*10d10*/  STS.U16 [R242+UR8+0x2500], R219 ;  /* 0x002500dbf2007988 */ /* 0x0003e20008000408 */
[----:B------:R-:W-:-:S03]  /*10d20*/  PRMT R152, RZ, 0x7610, R152 ;  /* 0x00007610ff987816 */ /* 0x000fc60000000098 */
[----:B0-----:R-:W4:Y:S04]  /*10d30*/  LDL R213, [R1+0x370] ;  /* 0x0003700001d57983 */ /* 0x001f280000100800 */
[----:B-1----:R-:W4:Y:S01]  /*10d40*/  LDL R219, [R1+0x36c] ;  /* 0x00036c0001db7983 */ /* 0x002f220000100800 */
[----:B---3--:R-:W-:-:S05]  /*10d50*/  @!P0 IMAD.MOV.U32 R6, RZ, RZ, R243 ;  /* 0x000000ffff068224 */ /* 0x008fca00078e00f3 */
[----:B------:R2:W3:Y:S02]  /*10d60*/  @!P0 LDG.E.U16 R155, desc[UR16][R6.64] ;  /* 0x00000010069b8981 */ /* 0x0004e4000c1e1500 */
[----:B--2---:R-:W-:Y:S02]  /*10d70*/  @!P0 IMAD.MOV.U32 R7, RZ, RZ, R234 ;  /* 0x000000ffff078224 */ /* 0x004fe400078e00ea */
[----:B------:R-:W-:Y:S02]  /*10d80*/  IMAD.MOV.U32 R234, RZ, RZ, R236 ;  /* 0x000000ffffea7224 */ /* 0x000fe400078e00ec */
[----:B------:R-:W-:Y:S01]  /*10d90*/  @!P0 IMAD.MOV.U32 R6, RZ, RZ, R233 ;  /* 0x000000ffff068224 */ /* 0x000fe200078e00e9 */
[----:B------:R-:W2:Y:S04]  /*10da0*/  LDL R236, [R1+0x38c] ;  /* 0x00038c0001ec7983 */ /* 0x000ea80000100800 */
[----:B------:R-:W3:Y:S04]  /*10db0*/  LDL R233, [R1+0x390] ;  /* 0x0003900001e97983 */ /* 0x000ee80000100800 */
[----:B------:R0:W3:Y:S02]  /*10dc0*/  @!P0 LDG.E.U16 R154, desc[UR16][R6.64] ;  /* 0x00000010069a8981 */ /* 0x0000e4000c1e1500 */
[----:B0-----:R-:W-:-:S02]  /*10dd0*/  @!P0 IMAD.MOV.U32 R6, RZ, RZ, R210 ;  /* 0x000000ffff068224 */ /* 0x001fc400078e00d2 */
[----:B------:R-:W-:Y:S01]  /*10de0*/  @!P0 IMAD.MOV.U32 R7, RZ, RZ, R211 ;  /* 0x000000ffff078224 */ /* 0x000fe200078e00d3 */
[----:B------:R-:W3:Y:S04]  /*10df0*/  LDL R210, [R1+0x350] ;  /* 0x0003500001d27983 */ /* 0x000ee80000100800 */
[----:B------:R-:W3:Y:S04]  /*10e00*/  LDL R211, [R1+0x34c] ;  /* 0x00034c0001d37983 */ /* 0x000ee80000100800 */
[----:B------:R4:W3:Y:S02]  /*10e10*/  @!P0 LDG.E.U16 R152, desc[UR16][R6.64] ;  /* 0x0000001006988981 */ /* 0x0008e4000c1e1500 */
[----:B----4-:R-:W-:-:S02]  /*10e20*/  @!P0 IMAD.MOV.U32 R6, RZ, RZ, R2 ;  /* 0x000000ffff068224 */ /* 0x010fc400078e0002 */
[----:B------:R-:W4:Y:S01]  /*10e30*/  LDL R2, [R1+0x330] ;  /* 0x0003300001027983 */ /* 0x000f220000100800 */
[----:B------:R-:W-:-:S03]  /*10e40*/  @!P0 IMAD.MOV.U32 R7, RZ, RZ, R209 ;  /* 0x000000ffff078224 */ /* 0x000fc600078e00d1 */
[----:B------:R-:W4:Y:S01]  /*10e50*/  LDL R209, [R1+0x32c] ;  /* 0x00032c0001d17983 */ /* 0x000f220000100800 */
[----:B------:R-:W-:Y:S02]  /*10e60*/  PRMT R23, RZ, 0x7610, R23 ;  /* 0x00007610ff177816 */ /* 0x000fe40000000017 */
[----:B------:R-:W-:-:S04]  /*10e70*/  PRMT R22, RZ, 0x7610, R22 ;  /* 0x00007610ff167816 */ /* 0x000fc80000000016 */
[----:B------:R2:W4:Y:S01]  /*10e80*/  @!P0 LDG.E.U16 R23, desc[UR16][R6.64] ;  /* 0x0000001006178981 */ /* 0x000522000c1e1500 */
[----:B------:R-:W-:Y:S01]  /*10e90*/  PRMT R21, RZ, 0x7610, R21 ;  /* 0x00007610ff157816 */ /* 0x000fe20000000015 */
[----:B------:R-:W-:Y:S01]  /*10ea0*/  IMAD.MOV.U32 R244, RZ, RZ, R241 ;  /* 0x000000fffff47224 */ /* 0x000fe200078e00f1 */
[----:B------:R-:W-:Y:S01]  /*10eb0*/  PRMT R20, RZ, 0x7610, R20 ;  /* 0x00007610ff147816 */ /* 0x000fe20000000014 */
[----:B------:R-:W-:Y:S02]  /*10ec0*/  IMAD.MOV.U32 R241, RZ, RZ, R237 ;  /* 0x000000fffff17224 */ /* 0x000fe400078e00ed */
[----:B------:R-:W-:Y:S02]  /*10ed0*/  IMAD.MOV.U32 R237, RZ, RZ, R143 ;  /* 0x000000ffffed7224 */ /* 0x000fe400078e008f */
[----:B------:R-:W4:Y:S01]  /*10ee0*/  LDL R143, [R1+0x310] ;  /* 0x00031000018f7983 */ /* 0x000f220000100800 */
[----:B--2---:R-:W-:Y:S02]  /*10ef0*/  @!P0 IMAD.MOV.U32 R7, RZ, RZ, R236 ;  /* 0x000000ffff078224 */ /* 0x004fe400078e00ec */
[----:B---3--:R-:W-:-:S05]  /*10f00*/  @!P0 IMAD.MOV.U32 R6, RZ, RZ, R233 ;  /* 0x000000ffff068224 */ /* 0x008fca00078e00e9 */
[----:B------:R0:W2:Y:S01]  /*10f10*/  @!P0 LDG.E.U16 R22, desc[UR16][R6.64] ;  /* 0x0000001006168981 */ /* 0x0000a2000c1e1500 */
[----:B------:R-:W-:-:S03]  /*10f20*/  IMAD.MOV.U32 R236, RZ, RZ, R146 ;  /* 0x000000ffffec7224 */ /* 0x000fc600078e0092 */
[----:B------:R-:W3:Y:S01]  /*10f30*/  LDL R146, [R1+0x30c] ;  /* 0x00030c0001927983 */ /* 0x000ee20000100800 */
[----:B0-----:R-:W-:Y:S02]  /*10f40*/  @!P0 IMAD.MOV.U32 R6, RZ, RZ, R213 ;  /* 0x000000ffff068224 */ /* 0x001fe400078e00d5 */
[----:B------:R-:W-:-:S05]  /*10f50*/  @!P0 IMAD.MOV.U32 R7, RZ, RZ, R219 ;  /* 0x000000ffff078224 */ /* 0x000fca00078e00db */
[----:B------:R0:W2:Y:S01]  /*10f60*/  @!P0 LDG.E.U16 R21, desc[UR16][R6.64] ;  /* 0x0000001006158981 */ /* 0x0000a2000c1e1500 */
[----:B------:R-:W-:-:S03]  /*10f70*/  IMAD.MOV.U32 R233, RZ, RZ, R147 ;  /* 0x000000ffffe97224 */ /* 0x000fc600078e0093 */
[----:B------:R-:W2:Y:S01]  /*10f80*/  LDL R147, [R1+0x2ec] ;  /* 0x0002ec0001937983 */ /* 0x000ea20000100800 */
[----:B0-----:R-:W-:Y:S02]  /*10f90*/  @!P0 IMAD.MOV.U32 R6, RZ, RZ, R210 ;  /* 0x000000ffff068224 */ /* 0x001fe400078e00d2 */
[----:B------:R-:W-:Y:S01]  /*10fa0*/  @!P0 IMAD.MOV.U32 R7, RZ, RZ, R211 ;  /* 0x000000ffff078224 */ /* 0x000fe200078e00d3 */
[----:B------:R-:W2:Y:S04]  /*10fb0*/  LDL R210, [R1+0x2d0] ;  /* 0x0002d00001d27983 */ /* 0x000ea80000100800 */
[----:B------:R4:W2:Y:S04]  /*10fc0*/  @!P0 LDG.E.U16 R20, desc[UR16][R6.64] ;  /* 0x0000001006148981 */ /* 0x0008a8000c1e1500 */
[----:B------:R-:W2:Y:S01]  /*10fd0*/  LDL R211, [R1+0x2cc] ;  /* 0x0002cc0001d37983 */ /* 0x000ea20000100800 */
[----:B----4-:R-:W-:-:S03]  /*10fe0*/  @!P0 IMAD.MOV.U32 R6, RZ, RZ, R2 ;  /* 0x000000ffff068224 */ /* 0x010fc600078e0002 */
[----:B------:R-:W4:Y:S01]  /*10ff0*/  LDL R2, [R1+0x2f0] ;  /* 0x0002f00001027983 */ /* 0x000f220000100800 */
[----:B------:R-:W-:-:S03]  /*11000*/  @!P0 IMAD.MOV.U32 R7, RZ, RZ, R209 ;  /* 0x000000ffff078224 */ /* 0x000fc600078e00d1 */
[----:B------:R-:W4:Y:S01]  /*11010*/  LDL R209, [R1+0x2b0] ;  /* 0x0002b00001d17983 */ /* 0x000f220000100800 */
[----:B------:R-:W-:Y:S02]  /*11020*/  PRMT R19, RZ, 0x7610, R19 ;  /* 0x00007610ff137816 */ /* 0x000fe40000000013 */
[----:B------:R-:W-:-:S04]  /*11030*/  PRMT R18, RZ, 0x7610, R18 ;  /* 0x00007610ff127816 */ /* 0x000fc80000000012 */
[----:B------:R0:W4:Y:S02]  /*11040*/  @!P0 LDG.E.U16 R19, desc[UR16][R6.64] ;  /* 0x0000001006138981 */ /* 0x000124000c1e1500 */
[----:B0-----:R-:W-:Y:S02]  /*11050*/  @!P0 IMAD.MOV.U32 R6, RZ, RZ, R143 ;  /* 0x000000ffff068224 */ /* 0x001fe400078e008f */
[----:B------:R-:W4:Y:S01]  /*11060*/  LDL.LU R143, [R1+0x28c] ;  /* 0x00028c00018f7983 */ /* 0x000f220000300800 */
[----:B------:R-:W-:Y:S02]  /*11070*/  PRMT R17, RZ, 0x7610, R17 ;  /* 0x00007610ff117816 */ /* 0x000fe40000000011 */
[----:B------:R-:W-:Y:S01]  /*11080*/  PRMT R16, RZ, 0x7610, R16 ;  /* 0x00007610ff107816 */ /* 0x000fe20000000010 */
[----:B------:R-:W-:Y:S02]  /*11090*/  IMAD.MOV.U32 R250, RZ, RZ, R205 ;  /* 0x000000fffffa7224 */ /* 0x000fe400078e00cd */
[----:B---3--:R-:W-:-:S02]  /*110a0*/  @!P0 IMAD.MOV.U32 R7, RZ, RZ, R146 ;  /* 0x000000ffff078224 */ /* 0x008fc400078e0092 */
[----:B------:R-:W3:Y:S04]  /*110b0*/  LDL.LU R146, [R1+0x290] ;  /* 0x0002900001927983 */ /* 0x000ee80000300800 */
[----:B------:R2:W3:Y:S02]  /*110c0*/  @!P0 LDG.E.U16 R18, desc[UR16][R6.64] ;  /* 0x0000001006128981 */ /* 0x0004e4000c1e1500 */
[----:B--2---:R-:W-:Y:S02]  /*110d0*/  @!P0 IMAD.MOV.U32 R7, RZ, RZ, R147 ;  /* 0x000000ffff078224 */ /* 0x004fe400078e0093 */
[----:B----4-:R-:W-:Y:S02]  /*110e0*/  @!P0 IMAD.MOV.U32 R6, RZ, RZ, R2 ;  /* 0x000000ffff068224 */ /* 0x010fe400078e0002 */
[----:B------:R-:W2:Y:S04]  /*110f0*/  LDL.LU R2, [R1+0x26c] ;  /* 0x00026c0001027983 */ /* 0x000ea80000300800 */
[----:B------:R-:W4:Y:S04]  /*11100*/  LDL.LU R147, [R1+0x270] ;  /* 0x0002700001937983 */ /* 0x000f280000300800 */
[----:B------:R0:W2:Y:S02]  /*11110*/  @!P0 LDG.E.U16 R17, desc[UR16][R6.64] ;  /* 0x0000001006118981 */ /* 0x0000a4000c1e1500 */
[----:B0-----:R-:W-:-:S02]  /*11120*/  @!P0 IMAD.MOV.U32 R6, RZ, RZ, R210 ;  /* 0x000000ffff068224 */ /* 0x001fc400078e00d2 */
[----:B------:R-:W-:-:S05]  /*11130*/  @!P0 IMAD.MOV.U32 R7, RZ, RZ, R211 ;  /* 0x000000ffff078224 */ /* 0x000fca00078e00d3 */
[----:B------:R0:W2:Y:S02]  /*11140*/  @!P0 LDG.E.U16 R16, desc[UR16][R6.64] ;  /* 0x0000001006108981 */ /* 0x0000a4000c1e1500 */
[----:B0-----:R-:W-:Y:S02]  /*11150*/  @!P0 IMAD.MOV.U32 R6, RZ, RZ, R209 ;  /* 0x000000ffff068224 */ /* 0x001fe400078e00d1 */
[----:B------:R-:W2:Y:S04]  /*11160*/  LDL R209, [R1+0x7c8] ;  /* 0x0007c80001d17983 */ /* 0x000ea80000100800 */
[----:B------:R-:W2:Y:S04]  /*11170*/  LDL.LU R205, [R1+0x250] ;  /* 0x0002500001cd7983 */ /* 0x000ea80000300800 */
[----:B------:R-:W-:Y:S04]  /*11180*/  STL [R1+0x884], R247 ;  /* 0x000884f701007387 */ /* 0x000fe80000100800 */
[----:B------:R-:W-:Y:S04]  /*11190*/  STL.64 [R1+0xad8], R150 ;  /* 0x000ad89601007387 */ /* 0x000fe80000100a00 */
[----:B------:R-:W-:Y:S01]  /*111a0*/  STL.64 [R1+0xad0], R148 ;  /* 0x000ad09401007387 */ /* 0x000fe20000100a00 */
[----:B------:R-:W-:Y:S01]  /*111b0*/  PRMT R15, RZ, 0x7610, R15 ;  /* 0x00007610ff0f7816 */ /* 0x000fe2000000000f */
[----:B------:R-:W-:Y:S01]  /*111c0*/  @!P0 IMAD.MOV.U32 R7, RZ, RZ, R247 ;  /* 0x000000ffff078224 */ /* 0x000fe200078e00f7 */
[----:B------:R-:W-:-:S04]  /*111d0*/  PRMT R14, RZ, 0x7610, R14 ;  /* 0x00007610ff0e7816 */ /* 0x000fc8000000000e */
[----:B------:R0:W2:Y:S01]  /*111e0*/  @!P0 LDG.E.U16 R15, desc[UR16][R6.64] ;  /* 0x00000010060f8981 */ /* 0x0000a2000c1e1500 */
[----:B------:R-:W-:Y:S01]  /*111f0*/  PRMT R11, RZ, 0x7610, R11 ;  /* 0x00007610ff0b7816 */ /* 0x000fe2000000000b */
[----:B0-----:R-:W-:Y:S01]  /*11200*/  @!P0 IMAD.MOV.U32 R7, RZ, RZ, R143 ;  /* 0x000000ffff078224 */ /* 0x001fe200078e008f */
[----:B------:R-:W-:Y:S02]  /*11210*/  PRMT R10, RZ, 0x7610, R10 ;  /* 0x00007610ff0a7816 */ /* 0x000fe4000000000a */
[----:B------:R-:W-:Y:S02]  /*11220*/  PRMT R9, RZ, 0x7610, R9 ;  /* 0x00007610ff097816 */ /* 0x000fe40000000009 */
[----:B------:R-:W-:Y:S02]  /*11230*/  PRMT R8, RZ, 0x7610, R8 ;  /* 0x00007610ff087816 */ /* 0x000fe40000000008 */
[----:B------:R-:W-:Y:S01]  /*11240*/  PRMT R5, RZ, 0x7610, R5 ;  /* 0x00007610ff057816 */ /* 0x000fe20000000005 */
[----:B---3--:R-:W-:-:S05]  /*11250*/  @!P0 IMAD.MOV.U32 R6, RZ, RZ, R146 ;  /* 0x000000ffff068224 */ /* 0x008fca00078e0092 */
[----:B------:R0:W3:Y:S04]  /*11260*/  @!P0 LDG.E.U16 R14, desc[UR16][R6.64] ;  /* 0x00000010060e8981 */ /* 0x0000e8000c1e1500 */
[----:B----4-:R-:W-:Y:S04]  /*11270*/  STL.64 [R1+0xac8], R146 ;  /* 0x000ac89201007387 */ /* 0x010fe80000100a00 */
[----:B------:R-:W-:Y:S04]  /*11280*/  STL.64 [R1+0xac0], R144 ;  /* 0x000ac09001007387 */ /* 0x000fe80000100a00 */
        /* <DEDUP_REMOVED lines=44> */
[----:B------:R-:W-:Y:S01]  /*11550*/  STL.64 [R1+0x958], R54 ;  /* 0x0009583601007387 */ /* 0x000fe20000100a00 */
[----:B0-----:R-:W-:-:S03]  /*11560*/  @!P0 IMAD.MOV.U32 R6, RZ, RZ, R147 ;  /* 0x000000ffff068224 */ /* 0x001fc600078e0093 */
[----:B------:R-:W-:Y:S01]  /*11570*/  STL.64 [R1+0x950], R52 ;  /* 0x0009503401007387 */ /* 0x000fe20000100a00 */
[----:B--2---:R-:W-:-:S03]  /*11580*/  @!P0 IMAD.MOV.U32 R7, RZ, RZ, R2 ;  /* 0x000000ffff078224 */ /* 0x004fc600078e0002 */
        /* <DEDUP_REMOVED lines=8> */
[----:B------:R0:W2:Y:S04]  /*11610*/  @!P0 LDG.E.U16 R11, desc[UR16][R6.64] ;  /* 0x00000010060b8981 */ /* 0x0000a8000c1e1500 */
[----:B------:R-:W-:Y:S04]  /*11620*/  STL.64 [R1+0x908], R34 ;  /* 0x0009082201007387 */ /* 0x000fe80000100a00 */
[----:B------:R-:W-:Y:S01]  /*11630*/  STL.64 [R1+0x900], R32 ;  /* 0x0009002001007387 */ /* 0x000fe20000100a00 */
[----:B0-----:R-:W-:-:S02]  /*11640*/  @!P0 IMAD.MOV.U32 R6, RZ, RZ, R205 ;  /* 0x000000ffff068224 */ /* 0x001fc400078e00cd */
[----:B------:R-:W-:Y:S01]  /*11650*/  @!P0 IMAD.MOV.U32 R7, RZ, RZ, R240 ;  /* 0x000000ffff078224 */ /* 0x000fe200078e00f0 */
[----:B------:R-:W-:Y:S04]  /*11660*/  STL.64 [R1+0x8f8], R30 ;  /* 0x0008f81e01007387 */ /* 0x000fe80000100a00 */
[----:B------:R-:W-:Y:S04]  /*11670*/  STL.64 [R1+0x8f0], R28 ;  /* 0x0008f01c01007387 */ /* 0x000fe80000100a00 */
[----:B------:R-:W-:Y:S04]  /*11680*/  STL.64 [R1+0x8e8], R26 ;  /* 0x0008e81a01007387 */ /* 0x000fe80000100a00 */
[----:B------:R-:W-:Y:S04]  /*11690*/  STL.64 [R1+0x8e0], R24 ;  /* 0x0008e01801007387 */ /* 0x000fe80000100a00 */
[----:B------:R0:W4:Y:S04]  /*116a0*/  @!P0 LDG.E.U16 R10, desc[UR16][R6.64] ;  /* 0x00000010060a8981 */ /* 0x000128000c1e1500 */
[----:B------:R-:W-:Y:S04]  /*116b0*/  STL [R1+0x844], R240 ;  /* 0x000844f001007387 */ /* 0x000fe80000100800 */
[----:B------:R-:W-:Y:S01]  /*116c0*/  STL [R1+0x84c], R251 ;  /* 0x00084cfb01007387 */ /* 0x000fe20000100800 */
[----:B0-----:R-:W-:-:S02]  /*116d0*/  @!P0 IMAD.MOV.U32 R6, RZ, RZ, R251 ;  /* 0x000000ffff068224 */ /* 0x001fc400078e00fb */
[----:B------:R-:W-:Y:S01]  /*116e0*/  @!P0 IMAD.MOV.U32 R7, RZ, RZ, R246 ;  /* 0x000000ffff078224 */ /* 0x000fe200078e00f6 */
[----:B------:R-:W-:Y:S04]  /*116f0*/  STL [R1+0x848], R246 ;  /* 0x000848f601007387 */ /* 0x000fe80000100800 */
[----:B------:R-:W-:Y:S04]  /*11700*/  STL [R1+0x854], R252 ;  /* 0x000854fc01007387 */ /* 0x000fe80000100800 */
[----:B------:R0:W-:Y:S04]  /*11710*/  STL [R1+0x850], R4 ;  /* 0x0008500401007387 */ /* 0x0001e80000100800 */
[----:B------:R1:W4:Y:S04]  /*11720*/  @!P0 LDG.E.U16 R9, desc[UR16][R6.64] ;  /* 0x0000001006098981 */ /* 0x000328000c1e1500 */
[----:B------:R-:W-:Y:S04]  /*11730*/  STL [R1+0x85c], R249 ;  /* 0x00085cf901007387 */ /* 0x000fe80000100800 */
[----:B------:R-:W-:Y:S01]  /*11740*/  STL [R1+0x858], R248 ;  /* 0x000858f801007387 */ /* 0x000fe20000100800 */
[----:B-1----:R-:W-:-:S03]  /*11750*/  @!P0 IMAD.MOV.U32 R7, RZ, RZ, R4 ;  /* 0x000000ffff078224 */ /* 0x002fc600078e0004 */
[----:B0-----:R-:W3:Y:S01]  /*11760*/  LDL R4, [R1+0x7c4] ;  /* 0x0007c40001047983 */ /* 0x001ee20000100800 */
[----:B------:R-:W-:-:S03]  /*11770*/  @!P0 IMAD.MOV.U32 R6, RZ, RZ, R252 ;  /* 0x000000ffff068224 */ /* 0x000fc600078e00fc */
[----:B------:R-:W4:Y:S04]  /*11780*/  LDL.LU.64 R24, [R1] ;  /* 0x0000000001187983 */ /* 0x000f280000300a00 */
[----:B------:R-:W4:Y:S04]  /*11790*/  LDL.LU.64 R26, [R1+0x8] ;  /* 0x00000800011a7983 */ /* 0x000f280000300a00 */
[----:B------:R-:W4:Y:S04]  /*117a0*/  LDL.LU.64 R28, [R1+0x10] ;  /* 0x00001000011c7983 */ /* 0x000f280000300a00 */
[----:B------:R-:W4:Y:S04]  /*117b0*/  LDL.LU.64 R30, [R1+0x18] ;  /* 0x00001800011e7983 */ /* 0x000f280000300a00 */
[----:B------:R-:W4:Y:S04]  /*117c0*/  LDL.LU.64 R32, [R1+0x20] ;  /* 0x0000200001207983 */ /* 0x000f280000300a00 */
[----:B------:R-:W4:Y:S04]  /*117d0*/  LDL.LU.64 R34, [R1+0x28] ;  /* 0x0000280001227983 */ /* 0x000f280000300a00 */
[----:B------:R-:W4:Y:S04]  /*117e0*/  LDL.LU.64 R36, [R1+0x30] ;  /* 0x0000300001247983 */ /* 0x000f280000300a00 */
[----:B------:R-:W4:Y:S04]  /*117f0*/  LDL.LU.64 R38, [R1+0x38] ;  /* 0x0000380001267983 */ /* 0x000f280000300a00 */
[----:B------:R0:W4:Y:S04]  /*11800*/  @!P0 LDG.E.U16 R8, desc[UR16][R6.64] ;  /* 0x0000001006088981 */ /* 0x000128000c1e1500 */
[----:B------:R-:W4:Y:S04]  /*11810*/  LDL.LU.64 R40, [R1+0x40] ;  /* 0x0000400001287983 */ /* 0x000f280000300a00 */
[----:B------:R-:W4:Y:S01]  /*11820*/  LDL.LU.64 R42, [R1+0x48] ;  /* 0x00004800012a7983 */ /* 0x000f220000300a00 */
[----:B0-----:R-:W-:-:S02]  /*11830*/  @!P0 IMAD.MOV.U32 R6, RZ, RZ, R249 ;  /* 0x000000ffff068224 */ /* 0x001fc400078e00f9 */
[----:B------:R-:W-:Y:S01]  /*11840*/  @!P0 IMAD.MOV.U32 R7, RZ, RZ, R248 ;  /* 0x000000ffff078224 */ /* 0x000fe200078e00f8 */
[----:B------:R-:W4:Y:S04]  /*11850*/  LDL.LU.64 R44, [R1+0x50] ;  /* 0x00005000012c7983 */ /* 0x000f280000300a00 */
[----:B------:R-:W4:Y:S04]  /*11860*/  LDL.LU.64 R46, [R1+0x58] ;  /* 0x00005800012e7983 */ /* 0x000f280000300a00 */
[----:B------:R-:W4:Y:S04]  /*11870*/  LDL.LU.64 R48, [R1+0x60] ;  /* 0x0000600001307983 */ /* 0x000f280000300a00 */
[----:B------:R-:W4:Y:S04]  /*11880*/  LDL.LU.64 R50, [R1+0x68] ;  /* 0x0000680001327983 */ /* 0x000f280000300a00 */
[----:B------:R-:W4:Y:S04]  /*11890*/  @!P0 LDG.E.U16 R5, desc[UR16][R6.64] ;  /* 0x0000001006058981 */ /* 0x000f28000c1e1500 */
[----:B------:R-:W4:Y:S04]  /*118a0*/  LDL.LU.64 R52, [R1+0x70] ;  /* 0x0000700001347983 */ /* 0x000f280000300a00 */
        /* <DEDUP_REMOVED lines=103> */
[----:B---3--:R-:W-:Y:S04]  /*11f20*/  STS.U16 [R4+UR8+0x7f00], R239 ;  /* 0x007f00ef04007988 */ /* 0x008fe80008000408 */
        /* <DEDUP_REMOVED lines=26> */
[----:B--2---:R-:W-:Y:S04]  /*120d0*/  STS.U16 [R4+UR8+0x6b00], R11 ;  /* 0x006b000b04007988 */ /* 0x004fe80008000408 */
[----:B----4-:R-:W-:Y:S04]  /*120e0*/  STS.U16 [R4+UR8+0x6f00], R10 ;  /* 0x006f000a04007988 */ /* 0x010fe80008000408 */
[----:B------:R-:W-:Y:S04]  /*120f0*/  STS.U16 [R4+UR8+0x7300], R9 ;  /* 0x0073000904007988 */ /* 0x000fe80008000408 */
[----:B------:R-:W-:Y:S04]  /*12100*/  STS.U16 [R4+UR8+0x7700], R8 ;  /* 0x0077000804007988 */ /* 0x000fe80008000408 */
[----:B------:R-:W-:Y:S01]  /*12110*/  STS.U16 [R4+UR8+0x7b00], R5 ;  /* 0x007b000504007988 */ /* 0x000fe20008000408 */
[----:B------:R0:W-:Y:S06]  /*12120*/  MEMBAR.ALL.CTA ;  /* 0x0000000000007992 */ /* 0x0001ec0000008000 */
[----:B0-----:R-:W0:Y:S02]  /*12130*/  FENCE.VIEW.ASYNC.S ;  /* 0x00000000000073c6 */ /* 0x001e240000000000 */
[----:B0-----:R-:W-:Y:S06]  /*12140*/  BAR.SYNC.DEFER_BLOCKING 0x0 ;  /* 0x0000000000007b1d */ /* 0x001fec0000010000 */
[----:B------:R-:W-:Y:S01]  /*12150*/  UMOV UR13, 0x40000040 ;  /* 0x40000040000d7882 */ /* 0x000fe20000000000 */
[----:B------:R-:W-:-:S06]  /*12160*/  WARPGROUP.ARRIVE ;  /* 0x00000000000079c5 */ /* 0x000fcc0000000000 */
[----:B------:R-:W-:Y:S03]  /*12170*/  HGMMA.64x256x16.F32 R24, gdesc[UR12].tnspA, R24, gsb0 ;  /* 0x23e000000c1879f0 */ /* 0x000fe60008000818 */
[----:B------:R-:W-:Y:S02]  /*12180*/  WARPGROUP.DEPBAR.LE gsb0, 0x0 ;  /* 0x00008000000079c5 */ /* 0x000fe40000010000 */
[----:B------:R-:W-:-:S15]  /*12190*/  WARPGROUP.ARRIVE ;  /* 0x00000000000079c5 */ /* 0x000fde0000000000 */
[----:B------:R-:W-:-:S08]  /*121a0*/  NOP ;  /* 0x0000000000007918 */ /* 0x000fd00000000000 */
        /* <DEDUP_REMOVED lines=10> */
[----:B------:R-:W-:Y:S04]  /*12250*/  STL.64 [R1], R24 ;  /* 0x0000001801007387 */ /* 0x000fe80000100a00 */
        /* <DEDUP_REMOVED lines=62> */
[----:B------:R0:W-:Y:S04]  /*12640*/  STL.64 [R1+0x1f8], R150 ;  /* 0x0001f89601007387 */ /* 0x0001e80000100a00 */
[----:B0-----:R-:W2:Y:S04]  /*12650*/  LDL.LU.64 R150, [R1+0xad8] ;  /* 0x000ad80001967983 */ /* 0x001ea80000300a00 */
[----:B------:R-:W3:Y:S04]  /*12660*/  LDL.LU.64 R148, [R1+0xad0] ;  /* 0x000ad00001947983 */ /* 0x000ee80000300a00 */
[----:B------:R-:W4:Y:S04]  /*12670*/  LDL.LU.64 R146, [R1+0xac8] ;  /* 0x000ac80001927983 */ /* 0x000f280000300a00 */
[----:B------:R-:W2:Y:S04]  /*12680*/  LDL.LU.64 R144, [R1+0xac0] ;  /* 0x000ac00001907983 */ /* 0x000ea80000300a00 */
[----:B------:R-:W3:Y:S04]  /*12690*/  LDL.LU.64 R142, [R1+0xab8] ;  /* 0x000ab800018e7983 */ /* 0x000ee80000300a00 */
[----:B------:R-:W2:Y:S04]  /*126a0*/  LDL.LU.64 R140, [R1+0xab0] ;  /* 0x000ab000018c7983 */ /* 0x000ea80000300a00 */
[----:B------:R-:W2:Y:S01]  /*126b0*/  LDL.LU.64 R138, [R1+0xaa8] ;  /* 0x000aa800018a7983 */ /* 0x000ea20000300a00 */
[----:B------:R-:W-:-:S03]  /*126c0*/  IMAD.MOV.U32 R246, RZ, RZ, R2 ;  /* 0x000000fffff67224 */ /* 0x000fc600078e0002 */
[----:B------:R-:W2:Y:S01]  /*126d0*/  LDL.LU.64 R136, [R1+0xaa0] ;  /* 0x000aa00001887983 */ /* 0x000ea20000300a00 */
[----:B------:R-:W-:-:S03]  /*126e0*/  IMAD.MOV.U32 R240, RZ, RZ, R237 ;  /* 0x000000fffff07224 */ /* 0x000fc600078e00ed */
[----:B------:R-:W2:Y:S01]  /*126f0*/  LDL.LU.64 R134, [R1+0xa98] ;  /* 0x000a980001867983 */ /* 0x000ea20000300a00 */
[----:B------:R-:W-:-:S03]  /*12700*/  IMAD.MOV.U32 R2, RZ, RZ, R238 ;  /* 0x000000ffff027224 */ /* 0x000fc600078e00ee */
[----:B------:R-:W2:Y:S01]  /*12710*/  LDL.LU.64 R132, [R1+0xa90] ;  /* 0x000a900001847983 */ /* 0x000ea20000300a00 */
[----:B------:R-:W-:-:S03]  /*12720*/  IMAD.MOV.U32 R239, RZ, RZ, R126 ;  /* 0x000000ffffef7224 */ /* 0x000fc600078e007e */
[----:B------:R-:W2:Y:S01]  /*12730*/  LDL.LU.64 R130, [R1+0xa88] ;  /* 0x000a880001827983 */ /* 0x000ea20000300a00 */
[----:B------:R-:W-:Y:S02]  /*12740*/  IMAD.MOV.U32 R242, RZ, RZ, R244 ;  /* 0x000000fffff27224 */ /* 0x000fe400078e00f4 */
[----:B------:R-:W-:Y:S01]  /*12750*/  IMAD.MOV.U32 R248, RZ, RZ, R234 ;  /* 0x000000fffff87224 */ /* 0x000fe200078e00ea */
[----:B------:R-:W2:Y:S01]  /*12760*/  LDL.LU.64 R128, [R1+0xa80] ;  /* 0x000a800001807983 */ /* 0x000ea20000300a00 */
[----:B------:R-:W-:Y:S02]  /*12770*/  IMAD.MOV.U32 R251, RZ, RZ, R236 ;  /* 0x000000fffffb7224 */ /* 0x000fe400078e00ec */
[----:B------:R-:W-:Y:S01]  /*12780*/  IMAD.MOV.U32 R238, RZ, RZ, R125 ;  /* 0x000000ffffee7224 */ /* 0x000fe200078e007d */
[----:B------:R-:W2:Y:S01]  /*12790*/  LDL.LU.64 R126, [R1+0xa78] ;  /* 0x000a7800017e7983 */ /* 0x000ea20000300a00 */
[----:B------:R-:W-:Y:S02]  /*127a0*/  IMAD.MOV.U32 R237, RZ, RZ, R124 ;  /* 0x000000ffffed7224 */ /* 0x000fe400078e007c */
[----:B------:R-:W-:Y:S01]  /*127b0*/  IMAD.MOV.U32 R244, RZ, RZ, R232 ;  /* 0x000000fffff47224 */ /* 0x000fe200078e00e8 */
[----:B------:R-:W2:Y:S01]  /*127c0*/  LDL.LU.64 R124, [R1+0xa70] ;  /* 0x000a7000017c7983 */ /* 0x000ea20000300a00 */
[----:B------:R-:W-:-:S02]  /*127d0*/  IMAD.MOV.U32 R249, RZ, RZ, R233 ;  /* 0x000000fffff97224 */ /* 0x000fc400078e00e9 */
[----:B------:R-:W-:Y:S02]  /*127e0*/  IMAD.MOV.U32 R236, RZ, RZ, R123 ;  /* 0x000000ffffec7224 */ /* 0x000fe400078e007b */
[----:B------:R-:W-:Y:S02]  /*127f0*/  IMAD.MOV.U32 R234, RZ, RZ, R122 ;  /* 0x000000ffffea7224 */ /* 0x000fe400078e007a */
[----:B------:R-:W-:Y:S01]  /*12800*/  IMAD.MOV.U32 R233, RZ, RZ, R121 ;  /* 0x000000ffffe97224 */ /* 0x000fe200078e0079 */
[----:B------:R-:W2:Y:S01]  /*12810*/  LDL.LU.64 R122, [R1+0xa68] ;  /* 0x000a6800017a7983 */ /* 0x000ea20000300a00 */
[----:B------:R-:W-:Y:S02]  /*12820*/  IMAD.MOV.U32 R232, RZ, RZ, R120 ;  /* 0x000000ffffe87224 */ /* 0x000fe400078e0078 */
[----:B------:R-:W-:Y:S01]  /*12830*/  IMAD.MOV.U32 R231, RZ, RZ, R119 ;  /* 0x000000ffffe77224 */ /* 0x000fe200078e0077 */
[----:B------:R-:W2:Y:S01]  /*12840*/  LDL.LU.64 R120, [R1+0xa60] ;  /* 0x000a600001787983 */ /* 0x000ea20000300a00 */
[----:B------:R-:W-:-:S02]  /*12850*/  IMAD.MOV.U32 R230, RZ, RZ, R118 ;  /* 0x000000ffffe67224 */ /* 0x000fc400078e0076 */
        /* <DEDUP_REMOVED lines=30> */
[----:B------:R-:W-:Y:S02]  /*12a40*/  IMAD.MOV.U32 R210, RZ, RZ, R98 ;  /* 0x000000ffffd27224 */ /* 0x000fe400078e0062 */
[----:B------:R-:W-:Y:S01]  /*12a50*/  IMAD.MOV.U32 R250, RZ, RZ, R206 ;  /* 0x000000fffffa7224 */ /* 0x000fe200078e00ce */
[----:B------:R-:W2:Y:S01]  /*12a60*/  LDL.LU.64 R98, [R1+0xa08] ;  /* 0x000a080001627983 */ /* 0x000ea20000300a00 */
[----:B------:R-:W-:Y:S02]  /*12a70*/  IMAD.MOV.U32 R209, RZ, RZ, R97 ;  /* 0x000000ffffd17224 */ /* 0x000fe400078e0061 */
[----:B------:R-:W-:-:S02]  /*12a80*/  IMAD.MOV.U32 R208, RZ, RZ, R96 ;  /* 0x000000ffffd07224 */ /* 0x000fc400078e0060 */
[----:B------:R-:W-:Y:S01]  /*12a90*/  IMAD.MOV.U32 R252, RZ, RZ, R205 ;  /* 0x000000fffffc7224 */ /* 0x000fe200078e00cd */
[----:B------:R-:W2:Y:S01]  /*12aa0*/  LDL.LU.64 R96, [R1+0xa00] ;  /* 0x000a000001607983 */ /* 0x000ea20000300a00 */
[----:B------:R-:W-:Y:S02]  /*12ab0*/  IMAD.MOV.U32 R4, RZ, RZ, R204 ;  /* 0x000000ffff047224 */ /* 0x000fe400078e00cc */
[----:B------:R-:W-:Y:S02]  /*12ac0*/  IMAD.MOV.U32 R207, RZ, RZ, R95 ;  /* 0x000000ffffcf7224 */ /* 0x000fe400078e005f */
[----:B------:R-:W-:Y:S02]  /*12ad0*/  IMAD.MOV.U32 R206, RZ, RZ, R94 ;  /* 0x000000ffffce7224 */ /* 0x000fe400078e005e */
[----:B------:R-:W-:Y:S01]  /*12ae0*/  IMAD.MOV.U32 R243, RZ, RZ, R203 ;  /* 0x000000fffff37224 */ /* 0x000fe200078e00cb */
[----:B------:R-:W2:Y:S01]  /*12af0*/  LDL.LU.64 R94, [R1+0x9f8] ;  /* 0x0009f800015e7983 */ /* 0x000ea20000300a00 */
[----:B------:R-:W-:-:S02]  /*12b00*/  IMAD.MOV.U32 R205, RZ, RZ, R93 ;  /* 0x000000ffffcd7224 */ /* 0x000fc400078e005d */
        /* <DEDUP_REMOVED lines=102> */
[----:B------:R-:W-:-:S03]  /*13170*/  IMAD.MOV.U32 R5, RZ, RZ, R24 ;  /* 0x000000ffff057224 */ /* 0x000fc600078e0018 */
[----:B------:R-:W2:Y:S04]  /*13180*/  LDL.LU.64 R24, [R1+0x8e0] ;  /* 0x0008e00001187983 */ /* 0x000ea80000300a00 */
[----:B------:R-:W-:Y:S04]  /*13190*/  STL [R1+0x8a0], R224 ;  /* 0x0008a0e001007387 */ /* 0x000fe80000100800 */
[----:B------:R4:W-:Y:S04]  /*131a0*/  STL [R1+0x89c], R225 ;  /* 0x00089ce101007387 */ /* 0x0009e80000100800 */
[----:B------:R0:W-:Y:S04]  /*131b0*/  STL [R1+0x898], R226 ;  /* 0x000898e201007387 */ /* 0x0001e80000100800 */
[----:B------:R2:W-:Y:S01]  /*131c0*/  STL [R1+0x894], R227 ;  /* 0x000894e301007387 */ /* 0x0005e20000100800 */
[----:B----4-:R-:W-:-:S02]  /*131d0*/  IMAD.MOV.U32 R225, RZ, RZ, R146 ;  /* 0x000000ffffe17224 */ /* 0x010fc400078e0092 */
[----:B---3--:R-:W-:Y:S02]  /*131e0*/  IMAD.MOV.U32 R224, RZ, RZ, R142 ;  /* 0x000000ffffe07224 */ /* 0x008fe400078e008e */
[----:B0-----:R-:W-:Y:S02]  /*131f0*/  IMAD.MOV.U32 R226, RZ, RZ, R143 ;  /* 0x000000ffffe27224 */ /* 0x001fe400078e008f */
[----:B--2---:R-:W-:Y:S02]  /*13200*/  IMAD.MOV.U32 R227, RZ, RZ, R141 ;  /* 0x000000ffffe37224 */ /* 0x004fe400078e008d */
[----:B------:R-:W2:Y:S04]  /*13210*/  LDL.LU R141, [R1+0x8d8] ;  /* 0x0008d800018d7983 */ /* 0x000ea80000300800 */
[----:B------:R-:W2:Y:S04]  /*13220*/  LDL.LU R142, [R1+0x8d4] ;  /* 0x0008d400018e7983 */ /* 0x000ea80000300800 */
[----:B------:R-:W2:Y:S04]  /*13230*/  LDL.LU R143, [R1+0x8d0] ;  /* 0x0008d000018f7983 */ /* 0x000ea80000300800 */
[----:B------:R0:W-:Y:S02]  /*13240*/  STL [R1+0x890], R228 ;  /* 0x000890e401007387 */ /* 0x0001e40000100800 */
[----:B0-----:R-:W-:-:S02]  /*13250*/  IMAD.MOV.U32 R228, RZ, RZ, R144 ;  /* 0x000000ffffe47224 */ /* 0x001fc400078e0090 */
[----:B------:R-:W2:Y:S04]  /*13260*/  LDL.LU R144, [R1+0x8cc] ;  /* 0x0008cc0001907983 */ /* 0x000ea80000300800 */
[----:B------:R0:W-:Y:S02]  /*13270*/  STL [R1+0x88c], R229 ;  /* 0x00088ce501007387 */ /* 0x0001e40000100800 */
[----:B0-----:R-:W-:Y:S02]  /*13280*/  IMAD.MOV.U32 R229, RZ, RZ, R145 ;  /* 0x000000ffffe57224 */ /* 0x001fe400078e0091 */
        /* <DEDUP_REMOVED lines=19> */
[----:B------:R-:W3:Y:S04]  /*133c0*/  LDL.LU R235, [R1+0x8ac] ;  /* 0x0008ac0001eb7983 */ /* 0x000ee80000300800 */
[----:B------:R-:W-:Y:S04]  /*133d0*/  STL [R1+0x868], R237 ;  /* 0x000868ed01007387 */ /* 0x000fe80000100800 */
[----:B------:R0:W-:Y:S04]  /*133e0*/  STL [R1+0x864], R238 ;  /* 0x000864ee01007387 */ /* 0x0001e80000100800 */
[----:B0-----:R-:W4:Y:S04]  /*133f0*/  LDL R238, [R1+0x7d0] ;  /* 0x0007d00001ee7983 */ /* 0x001f280000100800 */
[----:B------:R0:W-:Y:S01]  /*13400*/  STL [R1+0x860], R239 ;  /* 0x000860ef01007387 */ /* 0x0001e20000100800 */
[----:B------:R-:W-:-:S02]  /*13410*/  IMAD.MOV.U32 R237, RZ, RZ, R153 ;  /* 0x000000ffffed7224 */ /* 0x000fc400078e0099 */
[----:B------:R-:W1:Y:S01]  /*13420*/  LDC R153, c[0x0][0x238] ;  /* 0x00008e00ff997b82 */ /* 0x000e620000000800 */
[----:B---3--:R-:W-:-:S05]  /*13430*/  VIADD R235, R235, 0x1 ;  /* 0x00000001ebeb7836 */ /* 0x008fca0000000000 */
[----:B----4-:R-:W-:Y:S02]  /*13440*/  ISETP.NE.U32.AND P0, PT, R235, R238, PT ;  /* 0x000000eeeb00720c */ /* 0x010fe40003f05070 */
[----:B------:R-:W3:Y:S01]  /*13450*/  LDL.LU R238, [R1+0x7a0] ;  /* 0x0007a00001ee7983 */ /* 0x000ee20000300800 */
[----:B-1----:R-:W-:-:S03]  /*13460*/  IMAD.SHL.U32 R153, R153, 0x40, RZ ;  /* 0x0000004099997824 */ /* 0x002fc600078e00ff */
[----:B0-----:R-:W4:Y:S01]  /*13470*/  LDL.LU R239, [R1+0x798] ;  /* 0x0007980001ef7983 */ /* 0x001f220000300800 */
[----:B------:R-:W-:-:S05]  /*13480*/  IMAD.SHL.U32 R153, R153, 0x2, RZ ;  /* 0x0000000299997824 */ /* 0x000fca00078e00ff */
[----:B---3--:R-:W-:-:S05]  /*13490*/  IADD3 R238, P5, R238, R153, RZ ;  /* 0x00000099eeee7210 */ /* 0x008fca0007fbe0ff */
[----:B------:R0:W-:Y:S04]  /*134a0*/  STL [R1+0x7a0], R238 ;  /* 0x0007a0ee01007387 */ /* 0x0001e80000100800 */
[----:B0-----:R-:W3:Y:S01]  /*134b0*/  LDL.LU R238, [R1+0x790] ;  /* 0x0007900001ee7983 */ /* 0x001ee20000300800 */
[-C--:B----4-:R-:W-:Y:S02]  /*134c0*/  IADD3 R239, P6, R239, R153.reuse, RZ ;  /* 0x00000099efef7210 */ /* 0x090fe40007fde0ff */
[-C--:B------:R-:W-:Y:S02]  /*134d0*/  IADD3 R12, P2, R12, R153.reuse, RZ ;  /* 0x000000990c0c7210 */ /* 0x080fe40007f5e0ff */
[-C--:B------:R-:W-:Y:S01]  /*134e0*/  IADD3 R0, P3, R0, R153.reuse, RZ ;  /* 0x0000009900007210 */ /* 0x080fe20007f7e0ff */
[----:B------:R-:W-:Y:S04]  /*134f0*/  STL [R1+0x798], R239 ;  /* 0x000798ef01007387 */ /* 0x000fe80000100800 */
[----:B------:R0:W-:Y:S04]  /*13500*/  STL [R1+0x788], R12 ;  /* 0x0007880c01007387 */ /* 0x0001e80000100800 */
[----:B0-----:R-:W4:Y:S01]  /*13510*/  LDL.LU R12, [R1+0x8a8] ;  /* 0x0008a800010c7983 */ /* 0x001f220000300800 */
[----:B---3--:R-:W-:-:S05]  /*13520*/  IADD3 R238, P1, R238, R153, RZ ;  /* 0x00000099eeee7210 */ /* 0x008fca0007f3e0ff */
[----:B------:R-:W-:Y:S04]  /*13530*/  STL [R1+0x790], R238 ;  /* 0x000790ee01007387 */ /* 0x000fe80000100800 */
[----:B------:R0:W-:Y:S04]  /*13540*/  STL [R1+0x780], R0 ;  /* 0x0007800001007387 */ /* 0x0001e80000100800 */
[----:B0-----:R-:W4:Y:S04]  /*13550*/  LDL.LU R0, [R1+0x8a4] ;  /* 0x0008a40001007983 */ /* 0x001f280000300800 */
[----:B------:R-:W3:Y:S01]  /*13560*/  LDL.LU R238, [R1+0x778] ;  /* 0x0007780001ee7983 */ /* 0x000ee20000300800 */
[----:B------:R-:W-:-:S03]  /*13570*/  IADD3 R13, P4, R13, R153, RZ ;  /* 0x000000990d0d7210 */ /* 0x000fc60007f9e0ff */
[----:B------:R-:W2:Y:S02]  /*13580*/  LDL.LU R239, [R1+0x79c] ;  /* 0x00079c0001ef7983 */ /* 0x000ea40000300800 */
[----:B----4-:R-:W-:Y:S01]  /*13590*/  IMAD.X R12, R12, 0x1, R0, P4 ;  /* 0x000000010c0c7824 */ /* 0x010fe200020e0600 */
[----:B---3--:R-:W-:-:S05]  /*135a0*/  IADD3 R238, P4, R238, R153, RZ ;  /* 0x00000099eeee7210 */ /* 0x008fca0007f9e0ff */
[----:B------:R0:W-:Y:S04]  /*135b0*/  STL [R1+0x778], R238 ;  /* 0x000778ee01007387 */ /* 0x0001e80000100800 */
[----:B0-----:R-:W3:Y:S01]  /*135c0*/  LDL.LU R238, [R1+0x770] ;  /* 0x0007700001ee7983 */ /* 0x001ee20000300800 */
[----:B--2---:R-:W-:-:S05]  /*135d0*/  IMAD.X R239, R239, 0x1, R0, P5 ;  /* 0x00000001efef7824 */ /* 0x004fca00028e0600 */
[----:B------:R0:W-:Y:S04]  /*135e0*/  STL [R1+0x79c], R239 ;  /* 0x00079cef01007387 */ /* 0x0001e80000100800 */
[----:B0-----:R-:W2:Y:S01]  /*135f0*/  LDL.LU R239, [R1+0x794] ;  /* 0x0007940001ef7983 */ /* 0x001ea20000300800 */
        /* <DEDUP_REMOVED lines=112> */
[----:B------:R-:W-:Y:S01]  /*13d00*/  STL [R1+0x704], R239 ;  /* 0x000704ef01007387 */ /* 0x000fe20000100800 */
[----:B---3--:R-:W-:-:S05]  /*13d10*/  IADD3 R238, P6, R238, R153, RZ ;  /* 0x00000099eeee7210 */ /* 0x008fca0007fde0ff */
[----:B------:R0:W-:Y:S04]  /*13d20*/  STL [R1+0x6d8], R238 ;  /* 0x0006d8ee01007387 */ /* 0x0001e80000100800 */
[----:B0-----:R-:W2:Y:S02]  /*13d30*/  LDL.LU R238, [R1+0x6fc] ;  /* 0x0006fc0001ee7983 */ /* 0x001ea40000300800 */
[----:B--2---:R-:W-:-:S05]  /*13d40*/  IMAD.X R238, R238, 0x1, R0, P1 ;  /* 0x00000001eeee7824 */ /* 0x004fca00008e0600 */
[----:B------:R0:W-:Y:S04]  /*13d50*/  STL [R1+0x6fc], R238 ;  /* 0x0006fcee01007387 */ /* 0x0001e80000100800 */
[----:B------:R-:W2:Y:S04]  /*13d60*/  LDL.LU R239, [R1+0x6d0] ;  /* 0x0006d00001ef7983 */ /* 0x000ea80000300800 */
[----:B0-----:R-:W3:Y:S01]  /*13d70*/  LDL.LU R238, [R1+0x6f4] ;  /* 0x0006f40001ee7983 */ /* 0x001ee20000300800 */
[----:B--2---:R-:W-:Y:S01]  /*13d80*/  IADD3 R239, P1, R239, R153, RZ ;  /* 0x00000099efef7210 */ /* 0x004fe20007f3e0ff */
[----:B---3--:R-:W-:-:S04]  /*13d90*/  IMAD.X R238, R238, 0x1, R0, P2 ;  /* 0x00000001eeee7824 */ /* 0x008fc800010e0600 */
[----:B------:R0:W-:Y:S04]  /*13da0*/  STL [R1+0x6d0], R239 ;  /* 0x0006d0ef01007387 */ /* 0x0001e80000100800 */
[----:B------:R1:W-:Y:S04]  /*13db0*/  STL [R1+0x6f4], R238 ;  /* 0x0006f4ee01007387 */ /* 0x0003e80000100800 */
[----:B0-----:R-:W2:Y:S04]  /*13dc0*/  LDL.LU R239, [R1+0x6c8] ;  /* 0x0006c80001ef7983 */ /* 0x001ea80000300800 */
[----:B-1----:R-:W3:Y:S01]  /*13dd0*/  LDL.LU R238, [R1+0x6ec] ;  /* 0x0006ec0001ee7983 */ /* 0x002ee20000300800 */
        /* <DEDUP_REMOVED lines=206> */
[----:B------:R-:W-:Y:S04]  /*14ac0*/  STL [R1+0x5b8], R239 ;  /* 0x0005b8ef01007387 */ /* 0x000fe80000100800 */
[----:B------:R0:W-:Y:S02]  /*14ad0*/  STL [R1+0x5dc], R238 ;  /* 0x0005dcee01007387 */ /* 0x0001e40000100800 */
[----:B0-----:R-:W-:Y:S02]  /*14ae0*/  IMAD.MOV.U32 R238, RZ, RZ, R237 ;  /* 0x000000ffffee7224 */ /* 0x001fe400078e00ed */
[----:B------:R-:W-:Y:S02]  /*14af0*/  IMAD.MOV.U32 R237, RZ, RZ, R236 ;  /* 0x000000ffffed7224 */ /* 0x000fe400078e00ec */
[----:B------:R-:W-:-:S02]  /*14b00*/  IMAD.MOV.U32 R236, RZ, RZ, R234 ;  /* 0x000000ffffec7224 */ /* 0x000fc400078e00ea */
[----:B------:R-:W-:Y:S02]  /*14b10*/  IMAD.MOV.U32 R234, RZ, RZ, R230 ;  /* 0x000000ffffea7224 */ /* 0x000fe400078e00e6 */
[----:B------:R-:W-:Y:S02]  /*14b20*/  IMAD.MOV.U32 R230, RZ, RZ, R229 ;  /* 0x000000ffffe67224 */ /* 0x000fe400078e00e5 */
[----:B------:R-:W-:Y:S02]  /*14b30*/  IMAD.MOV.U32 R229, RZ, RZ, R228 ;  /* 0x000000ffffe57224 */ /* 0x000fe400078e00e4 */
[----:B------:R-:W-:Y:S02]  /*14b40*/  IMAD.MOV.U32 R228, RZ, RZ, R226 ;  /* 0x000000ffffe47224 */ /* 0x000fe400078e00e2 */
[----:B------:R-:W-:Y:S02]  /*14b50*/  IMAD.MOV.U32 R226, RZ, RZ, R224 ;  /* 0x000000ffffe27224 */ /* 0x000fe400078e00e0 */
[----:B------:R-:W2:Y:S04]  /*14b60*/  LDL.LU R224, [R1+0x5b0] ;  /* 0x0005b00001e07983 */ /* 0x000ea80000300800 */
[----:B------:R-:W3:Y:S01]  /*14b70*/  LDL.LU R239, [R1+0x5d4] ;  /* 0x0005d40001ef7983 */ /* 0x000ee20000300800 */
[----:B--2---:R-:W-:Y:S01]  /*14b80*/  IADD3 R224, P1, R224, R153, RZ ;  /* 0x00000099e0e07210 */ /* 0x004fe20007f3e0ff */
[----:B---3--:R-:W-:-:S04]  /*14b90*/  IMAD.X R239, R239, 0x1, R0, P2 ;  /* 0x00000001efef7824 */ /* 0x008fc800010e0600 */
[----:B------:R0:W-:Y:S04]  /*14ba0*/  STL [R1+0x5b0], R224 ;  /* 0x0005b0e001007387 */ /* 0x0001e80000100800 */
[----:B0-----:R1:W5:Y:S04]  /*14bb0*/  LDL.LU R224, [R1+0x8a0] ;  /* 0x0008a00001e07983 */ /* 0x0013680000300800 */
[----:B------:R0:W-:Y:S04]  /*14bc0*/  STL [R1+0x5d4], R239 ;  /* 0x0005d4ef01007387 */ /* 0x0001e80000100800 */
[----:B------:R-:W2:Y:S04]  /*14bd0*/  LDL.LU R153, [R1+0x7c0] ;  /* 0x0007c00001997983 */ /* 0x000ea80000300800 */
[----:B0-----:R-:W3:Y:S01]  /*14be0*/  LDL.LU R239, [R1+0x5cc] ;  /* 0x0005cc0001ef7983 */ /* 0x001ee20000300800 */
[----:B--2---:R-:W-:Y:S01]  /*14bf0*/  IADD3 R153, P2, R153, UR18, RZ ;  /* 0x0000001299997c10 */ /* 0x004fe2000ff5e0ff */
[----:B---3--:R-:W-:-:S04]  /*14c00*/  IMAD.X R239, R239, 0x1, R0, P3 ;  /* 0x00000001efef7824 */ /* 0x008fc800018e0600 */
[----:B------:R0:W-:Y:S04]  /*14c10*/  STL [R1+0x7c0], R153 ;  /* 0x0007c09901007387 */ /* 0x0001e80000100800 */
[----:B------:R2:W-:Y:S04]  /*14c20*/  STL [R1+0x5cc], R239 ;  /* 0x0005ccef01007387 */ /* 0x0005e80000100800 */
[----:B0-----:R-:W3:Y:S04]  /*14c30*/  LDL.LU R153, [R1+0x7b8] ;  /* 0x0007b80001997983 */ /* 0x001ee80000300800 */
[----:B--2---:R-:W2:Y:S01]  /*14c40*/  LDL.LU R239, [R1+0x5c4] ;  /* 0x0005c40001ef7983 */ /* 0x004ea20000300800 */
[----:B---3--:R-:W-:Y:S01]  /*14c50*/  IADD3 R153, P3, R153, UR18, RZ ;  /* 0x0000001299997c10 */ /* 0x008fe2000ff7e0ff */
[----:B--2---:R-:W-:-:S04]  /*14c60*/  IMAD.X R239, R239, 0x1, R0, P4 ;  /* 0x00000001efef7824 */ /* 0x004fc800020e0600 */
        /* <DEDUP_REMOVED lines=22> */
[----:B---3--:R-:W-:-:S02]  /*14dd0*/  IADD3 R153, P1, R153, UR18, RZ ;  /* 0x0000001299997c10 */ /* 0x008fc4000ff3e0ff */
[----:B--2---:R-:W-:-:S03]  /*14de0*/  IADD3.X R239, R239, UR9, RZ, P2, !PT ;  /* 0x00000009efef7c10 */ /* 0x004fc600097fe4ff */
        /* <DEDUP_REMOVED lines=232> */
[----:B---3--:R-:W-:-:S05]  /*15c70*/  IADD3 R153, P4, R153, UR18, RZ ;  /* 0x0000001299997c10 */ /* 0x008fca000ff9e0ff */
[----:B------:R0:W-:Y:S01]  /*15c80*/  STL [R1+0x468], R153 ;  /* 0x0004689901007387 */ /* 0x0001e20000100800 */
[----:B--2---:R-:W-:Y:S01]  /*15c90*/  IADD3.X R239, R239, UR9, RZ, P5, !PT ;  /* 0x00000009efef7c10 */ /* 0x004fe2000affe4ff */
[----:B0-----:R-:W-:Y:S02]  /*15ca0*/  IMAD.MOV.U32 R153, RZ, RZ, R238 ;  /* 0x000000ffff997224 */ /* 0x001fe400078e00ee */
[----:B------:R-:W-:Y:S02]  /*15cb0*/  IMAD.MOV.U32 R238, RZ, RZ, R237 ;  /* 0x000000ffffee7224 */ /* 0x000fe400078e00ed */
[----:B------:R-:W-:Y:S02]  /*15cc0*/  IMAD.MOV.U32 R237, RZ, RZ, R236 ;  /* 0x000000ffffed7224 */ /* 0x000fe400078e00ec */
[----:B------:R-:W-:Y:S02]  /*15cd0*/  IMAD.MOV.U32 R236, RZ, RZ, R230 ;  /* 0x000000ffffec7224 */ /* 0x000fe400078e00e6 */
[----:B------:R-:W-:Y:S01]  /*15ce0*/  IMAD.MOV.U32 R230, RZ, RZ, R229 ;  /* 0x000000ffffe67224 */ /* 0x000fe200078e00e5 */
[----:B------:R0:W-:Y:S01]  /*15cf0*/  STL [R1+0x48c], R239 ;  /* 0x00048cef01007387 */ /* 0x0001e20000100800 */
[----:B------:R-:W-:-:S02]  /*15d00*/  IMAD.MOV.U32 R229, RZ, RZ, R228 ;  /* 0x000000ffffe57224 */ /* 0x000fc400078e00e4 */
[----:B------:R-:W-:Y:S02]  /*15d10*/  IMAD.MOV.U32 R228, RZ, RZ, R227 ;  /* 0x000000ffffe47224 */ /* 0x000fe400078e00e3 */
[----:B------:R-:W-:Y:S01]  /*15d20*/  IMAD.MOV.U32 R227, RZ, RZ, R225 ;  /* 0x000000ffffe37224 */ /* 0x000fe200078e00e1 */
[----:B0-----:R-:W2:Y:S04]  /*15d30*/  LDL.LU R239, [R1+0x484] ;  /* 0x0004840001ef7983 */ /* 0x001ea80000300800 */
[----:B------:R-:W3:Y:S01]  /*15d40*/  LDL.LU R225, [R1+0x458] ;  /* 0x0004580001e17983 */ /* 0x000ee20000300800 */
[----:B------:R-:W-:-:S05]  /*15d50*/  IADD3 R153, P5, R153, UR18, RZ ;  /* 0x0000001299997c10 */ /* 0x000fca000ffbe0ff */
[----:B------:R-:W-:Y:S01]  /*15d60*/  STL [R1+0x460], R153 ;  /* 0x0004609901007387 */ /* 0x000fe20000100800 */
[----:B--2---:R-:W-:Y:S02]  /*15d70*/  IADD3.X R239, R239, UR9, RZ, P6, !PT ;  /* 0x00000009efef7c10 */ /* 0x004fe4000b7fe4ff */
[----:B---3--:R-:W-:-:S03]  /*15d80*/  IADD3 R225, P6, R225, UR18, RZ ;  /* 0x00000012e1e17c10 */ /* 0x008fc6000ffde0ff */
[----:B------:R-:W-:Y:S04]  /*15d90*/  STL [R1+0x484], R239 ;  /* 0x000484ef01007387 */ /* 0x000fe80000100800 */
[----:B------:R0:W-:Y:S04]  /*15da0*/  STL [R1+0x458], R225 ;  /* 0x000458e101007387 */ /* 0x0001e80000100800 */
[----:B0-----:R-:W2:Y:S04]  /*15db0*/  LDL.LU R225, [R1+0x47c] ;  /* 0x00047c0001e17983 */ /* 0x001ea80000300800 */
[----:B------:R-:W3:Y:S04]  /*15dc0*/  LDL.LU R153, [R1+0x450] ;  /* 0x0004500001997983 */ /* 0x000ee80000300800 */
[----:B------:R-:W4:Y:S01]  /*15dd0*/  LDL.LU R239, [R1+0x474] ;  /* 0x0004740001ef7983 */ /* 0x000f220000300800 */
[----:B--2---:R-:W-:-:S02]  /*15de0*/  IADD3.X R225, R225, UR9, RZ, P1, !PT ;  /* 0x00000009e1e17c10 */ /* 0x004fc40008ffe4ff */
[----:B---3--:R-:W-:-:S03]  /*15df0*/  IADD3 R153, P1, R153, UR18, RZ ;  /* 0x0000001299997c10 */ /* 0x008fc6000ff3e0ff */
[----:B------:R0:W-:Y:S01]  /*15e00*/  STL [R1+0x47c], R225 ;  /* 0x00047ce101007387 */ /* 0x0001e20000100800 */
[----:B----4-:R-:W-:-:S03]  /*15e10*/  IADD3.X R239, R239, UR9, RZ, P2, !PT ;  /* 0x00000009efef7c10 */ /* 0x010fc600097fe4ff */
[----:B0-----:R1:W5:Y:S04]  /*15e20*/  LDL.LU R225, [R1+0x89c] ;  /* 0x00089c0001e17983 */ /* 0x0013680000300800 */
[----:B------:R-:W-:Y:S04]  /*15e30*/  STL [R1+0x450], R153 ;  /* 0x0004509901007387 */ /* 0x000fe80000100800 */
[----:B------:R0:W-:Y:S04]  /*15e40*/  STL [R1+0x474], R239 ;  /* 0x000474ef01007387 */ /* 0x0001e80000100800 */
[----:B0-----:R-:W2:Y:S04]  /*15e50*/  LDL.LU R239, [R1+0x448] ;  /* 0x0004480001ef7983 */ /* 0x001ea80000300800 */
[----:B------:R-:W3:Y:S01]  /*15e60*/  LDL.LU R153, [R1+0x46c] ;  /* 0x00046c0001997983 */ /* 0x000ee20000300800 */
[----:B--2---:R-:W-:-:S05]  /*15e70*/  IADD3 R239, P2, R239, UR18, RZ ;  /* 0x00000012efef7c10 */ /* 0x004fca000ff5e0ff */
[----:B------:R0:W-:Y:S01]  /*15e80*/  STL [R1+0x448], R239 ;  /* 0x000448ef01007387 */ /* 0x0001e20000100800 */
[----:B---3--:R-:W-:-:S03]  /*15e90*/  IADD3.X R153, R153, UR9, RZ, P3, !PT ;  /* 0x0000000999997c10 */ /* 0x008fc60009ffe4ff */
[----:B0-----:R-:W2:Y:S04]  /*15ea0*/  LDL.LU R239, [R1+0x440] ;  /* 0x0004400001ef7983 */ /* 0x001ea80000300800 */
[----:B------:R0:W-:Y:S04]  /*15eb0*/  STL [R1+0x46c], R153 ;  /* 0x00046c9901007387 */ /* 0x0001e80000100800 */
[----:B0-----:R-:W3:Y:S01]  /*15ec0*/  LDL.LU R153, [R1+0x464] ;  /* 0x0004640001997983 */ /* 0x001ee20000300800 */
[----:B--2---:R-:W-:-:S05]  /*15ed0*/  IADD3 R239, P3, R239, UR18, RZ ;  /* 0x00000012efef7c10 */ /* 0x004fca000ff7e0ff */
[----:B------:R0:W-:Y:S04]  /*15ee0*/  STL [R1+0x440], R239 ;  /* 0x000440ef01007387 */ /* 0x0001e80000100800 */
[----:B0-----:R-:W2:Y:S01]  /*15ef0*/  LDL.LU R239, [R1+0x438] ;  /* 0x0004380001ef7983 */ /* 0x001ea20000300800 */
[----:B---3--:R-:W-:-:S05]  /*15f00*/  IADD3.X R153, R153, UR9, RZ, P4, !PT ;  /* 0x0000000999997c10 */ /* 0x008fca000a7fe4ff */
        /* <DEDUP_REMOVED lines=279> */
[----:B------:R0:W-:Y:S02]  /*17080*/  STL [R1+0x2c8], R239 ;  /* 0x0002c8ef01007387 */ /* 0x0001e40000100800 */
[----:B0-----:R-:W-:Y:S02]  /*17090*/  IMAD.MOV.U32 R239, RZ, RZ, R238 ;  /* 0x000000ffffef7224 */ /* 0x001fe400078e00ee */
[----:B------:R-:W-:Y:S02]  /*170a0*/  IMAD.MOV.U32 R238, RZ, RZ, R237 ;  /* 0x000000ffffee7224 */ /* 0x000fe400078e00ed */
[----:B------:R-:W2:Y:S01]  /*170b0*/  LDL.LU R237, [R1+0x2c0] ;  /* 0x0002c00001ed7983 */ /* 0x000ea20000300800 */
        /* <DEDUP_REMOVED lines=9> */
[----:B------:R0:W-:Y:S02]  /*17150*/  STL [R1+0x2e4], R153 ;  /* 0x0002e49901007387 */ /* 0x0001e40000100800 */
[----:B0-----:R-:W-:Y:S02]  /*17160*/  IMAD.MOV.U32 R153, RZ, RZ, R239 ;  /* 0x000000ffff997224 */ /* 0x001fe400078e00ef */
[----:B------:R-:W-:Y:S02]  /*17170*/  IMAD.MOV.U32 R239, RZ, RZ, R238 ;  /* 0x000000ffffef7224 */ /* 0x000fe400078e00ee */
[----:B------:R-:W3:Y:S01]  /*17180*/  LDL.LU R238, [R1+0x2b0] ;  /* 0x0002b00001ee7983 */ /* 0x000ee20000300800 */
[----:B------:R-:W-:Y:S02]  /*17190*/  IADD3.X R153, R153, UR9, RZ, P5, !PT ;  /* 0x0000000999997c10 */ /* 0x000fe4000affe4ff */
[----:B--2---:R-:W-:-:S05]  /*171a0*/  IADD3 R229, P4, R229, UR18, RZ ;  /* 0x00000012e5e57c10 */ /* 0x004fca000ff9e0ff */
[----:B------:R0:W-:Y:S02]  /*171b0*/  STL [R1+0x2b8], R229 ;  /* 0x0002b8e501007387 */ /* 0x0001e40000100800 */
[----:B0-----:R-:W-:Y:S02]  /*171c0*/  IMAD.MOV.U32 R229, RZ, RZ, R227 ;  /* 0x000000ffffe57224 */ /* 0x001fe400078e00e3 */
[----:B------:R-:W2:Y:S01]  /*171d0*/  LDL.LU R227, [R1+0x2d4] ;  /* 0x0002d40001e37983 */ /* 0x000ea20000300800 */
[----:B---3--:R-:W-:-:S03]  /*171e0*/  IADD3 R238, P5, R238, UR18, RZ ;  /* 0x00000012eeee7c10 */ /* 0x008fc6000ffbe0ff */
[----:B------:R-:W-:Y:S04]  /*171f0*/  STL [R1+0x2dc], R153 ;  /* 0x0002dc9901007387 */ /* 0x000fe80000100800 */
[----:B------:R0:W-:Y:S02]  /*17200*/  STL [R1+0x2b0], R238 ;  /* 0x0002b0ee01007387 */ /* 0x0001e40000100800 */
[----:B0-----:R-:W-:Y:S02]  /*17210*/  IMAD.MOV.U32 R238, RZ, RZ, R230 ;  /* 0x000000ffffee7224 */ /* 0x001fe400078e00e6 */
[----:B------:R-:W3:Y:S01]  /*17220*/  LDL.LU R230, [R1+0x2cc] ;  /* 0x0002cc0001e67983 */ /* 0x000ee20000300800 */
[----:B------:R-:W-:Y:S01]  /*17230*/  IMAD.MOV.U32 R153, RZ, RZ, R239 ;  /* 0x000000ffff997224 */ /* 0x000fe200078e00ef */
[----:B--2---:R-:W-:-:S02]  /*17240*/  IADD3.X R227, R227, UR9, RZ, P6, !PT ;  /* 0x00000009e3e37c10 */ /* 0x004fc4000b7fe4ff */
[----:B------:R-:W-:-:S03]  /*17250*/  IADD3 R226, P6, R226, UR18, RZ ;  /* 0x00000012e2e27c10 */ /* 0x000fc6000ffde0ff */
[----:B------:R0:W-:Y:S04]  /*17260*/  STL [R1+0x2d4], R227 ;  /* 0x0002d4e301007387 */ /* 0x0001e80000100800 */
[----:B0-----:R-:W2:Y:S04]  /*17270*/  LDL.LU R227, [R1+0x2a0] ;  /* 0x0002a00001e37983 */ /* 0x001ea80000300800 */
[----:B------:R-:W4:Y:S01]  /*17280*/  LDL.LU R239, [R1+0x298] ;  /* 0x0002980001ef7983 */ /* 0x000f220000300800 */
[----:B---3--:R-:W-:-:S03]  /*17290*/  IADD3.X R230, R230, UR9, RZ, P1, !PT ;  /* 0x00000009e6e67c10 */ /* 0x008fc60008ffe4ff */
[----:B------:R0:W-:Y:S04]  /*172a0*/  STL [R1+0x2a8], R226 ;  /* 0x0002a8e201007387 */ /* 0x0001e80000100800 */
[----:B0-----:R1:W5:Y:S04]  /*172b0*/  LDL.LU R226, [R1+0x898] ;  /* 0x0008980001e27983 */ /* 0x0013680000300800 */
[----:B------:R0:W-:Y:S04]  /*172c0*/  STL [R1+0x2cc], R230 ;  /* 0x0002cce601007387 */ /* 0x0001e80000100800 */
[----:B0-----:R-:W3:Y:S01]  /*172d0*/  LDL.LU R230, [R1+0x2b4] ;  /* 0x0002b40001e67983 */ /* 0x001ee20000300800 */
[----:B------:R-:W-:-:S02]  /*172e0*/  IADD3.X R153, R153, UR9, RZ, P2, !PT ;  /* 0x0000000999997c10 */ /* 0x000fc400097fe4ff */
[----:B------:R-:W-:Y:S02]  /*172f0*/  IADD3.X R228, R228, UR9, RZ, P3, !PT ;  /* 0x00000009e4e47c10 */ /* 0x000fe40009ffe4ff */
[----:B------:R-:W-:Y:S02]  /*17300*/  IADD3 R229, P3, R229, UR18, RZ ;  /* 0x00000012e5e57c10 */ /* 0x000fe4000ff7e0ff */
[----:B--2---:R-:W-:Y:S02]  /*17310*/  IADD3 R227, P1, R227, UR18, RZ ;  /* 0x00000012e3e37c10 */ /* 0x004fe4000ff3e0ff */
[----:B----4-:R-:W-:-:S03]  /*17320*/  IADD3 R239, P2, R239, UR18, RZ ;  /* 0x00000012efef7c10 */ /* 0x010fc6000ff5e0ff */
[----:B------:R0:W-:Y:S04]  /*17330*/  STL [R1+0x2a0], R227 ;  /* 0x0002a0e301007387 */ /* 0x0001e80000100800 */
[----:B0-----:R1:W5:Y:S04]  /*17340*/  LDL.LU R227, [R1+0x894] ;  /* 0x0008940001e37983 */ /* 0x0013680000300800 */
[----:B------:R-:W-:Y:S04]  /*17350*/  STL [R1+0x2c4], R153 ;  /* 0x0002c49901007387 */ /* 0x000fe80000100800 */
[----:B------:R0:W-:Y:S01]  /*17360*/  STL [R1+0x298], R239 ;  /* 0x000298ef01007387 */ /* 0x0001e20000100800 */
[----:B---3--:R-:W-:-:S03]  /*17370*/  IADD3.X R230, R230, UR9, RZ, P4, !PT ;  /* 0x00000009e6e67c10 */ /* 0x008fc6000a7fe4ff */
[----:B0-----:R-:W2:Y:S01]  /*17380*/  LDL.LU R239, [R1+0x260] ;  /* 0x0002600001ef7983 */ /* 0x001ea20000300800 */
[----:B------:R-:W-:-:S03]  /*17390*/  IADD3 R247, P4, R247, UR18, RZ ;  /* 0x00000012f7f77c10 */ /* 0x000fc6000ff9e0ff */
[----:B------:R-:W3:Y:S04]  /*173a0*/  LDL.LU R153, [R1+0x258] ;  /* 0x0002580001997983 */ /* 0x000ee80000300800 */
[----:B------:R0:W-:Y:S04]  /*173b0*/  STL [R1+0x2bc], R228 ;  /* 0x0002bce401007387 */ /* 0x0001e80000100800 */
[----:B0-----:R1:W5:Y:S04]  /*173c0*/  LDL.LU R228, [R1+0x890] ;  /* 0x0008900001e47983 */ /* 0x0013680000300800 */
[----:B------:R0:W-:Y:S04]  /*173d0*/  STL [R1+0x290], R229 ;  /* 0x000290e501007387 */ /* 0x0001e80000100800 */
[----:B0-----:R1:W5:Y:S04]  /*173e0*/  LDL.LU R229, [R1+0x88c] ;  /* 0x00088c0001e57983 */ /* 0x0013680000300800 */
[----:B------:R0:W-:Y:S04]  /*173f0*/  STL [R1+0x2b4], R230 ;  /* 0x0002b4e601007387 */ /* 0x0001e80000100800 */
[----:B0-----:R1:W5:Y:S04]  /*17400*/  LDL.LU R230, [R1+0x888] ;  /* 0x0008880001e67983 */ /* 0x0013680000300800 */
[----:B------:R0:W-:Y:S04]  /*17410*/  STL [R1+0x288], R247 ;  /* 0x000288f701007387 */ /* 0x0001e80000100800 */
[----:B0-----:R-:W4:Y:S02]  /*17420*/  LDL.LU R247, [R1+0x884] ;  /* 0x0008840001f77983 */ /* 0x001f240000300800 */
[----:B----4-:R-:W-:-:S05]  /*17430*/  IADD3.X R247, R247, UR9, RZ, P5, !PT ;  /* 0x00000009f7f77c10 */ /* 0x010fca000affe4ff */
[----:B------:R0:W-:Y:S04]  /*17440*/  STL [R1+0x2ac], R247 ;  /* 0x0002acf701007387 */ /* 0x0001e80000100800 */
[----:B0-----:R-:W4:Y:S01]  /*17450*/  LDL.LU R247, [R1+0x880] ;  /* 0x0008800001f77983 */ /* 0x001f220000300800 */
[----:B------:R-:W-:Y:S02]  /*17460*/  IADD3.X R231, R231, UR9, RZ, P6, !PT ;  /* 0x00000009e7e77c10 */ /* 0x000fe4000b7fe4ff */
[----:B------:R-:W-:Y:S02]  /*17470*/  IADD3 R232, P6, R232, UR18, RZ ;  /* 0x00000012e8e87c10 */ /* 0x000fe4000ffde0ff */
[----:B------:R-:W-:Y:S02]  /*17480*/  IADD3.X R233, R233, UR9, RZ, P1, !PT ;  /* 0x00000009e9e97c10 */ /* 0x000fe40008ffe4ff */
[----:B------:R-:W-:-:S02]  /*17490*/  IADD3 R234, P1, R234, UR18, RZ ;  /* 0x00000012eaea7c10 */ /* 0x000fc4000ff3e0ff */
[----:B------:R-:W-:Y:S02]  /*174a0*/  IADD3.X R236, R236, UR9, RZ, P2, !PT ;  /* 0x00000009ecec7c10 */ /* 0x000fe400097fe4ff */
[----:B------:R-:W-:Y:S02]  /*174b0*/  IADD3 R237, P2, R237, UR18, RZ ;  /* 0x00000012eded7c10 */ /* 0x000fe4000ff5e0ff */
[----:B------:R-:W-:Y:S02]  /*174c0*/  IADD3.X R238, R238, UR9, RZ, P3, !PT ;  /* 0x00000009eeee7c10 */ /* 0x000fe40009ffe4ff */
[----:B--2---:R-:W-:Y:S02]  /*174d0*/  IADD3 R239, P3, R239, UR18, RZ ;  /* 0x00000012efef7c10 */ /* 0x004fe4000ff7e0ff */
[----:B------:R-:W-:Y:S02]  /*174e0*/  IADD3.X R249, R249, UR9, RZ, P4, !PT ;  /* 0x00000009f9f97c10 */ /* 0x000fe4000a7fe4ff */
[----:B---3--:R-:W-:-:S02]  /*174f0*/  IADD3 R153, P4, R153, UR18, RZ ;  /* 0x0000001299997c10 */ /* 0x008fc4000ff9e0ff */
[----:B------:R-:W-:Y:S02]  /*17500*/  IADD3.X R4, R4, UR9, RZ, P6, !PT ;  /* 0x0000000904047c10 */ /* 0x000fe4000b7fe4ff */
[----:B------:R-:W-:Y:S02]  /*17510*/  IADD3 R251, P6, R251, UR18, RZ ;  /* 0x00000012fbfb7c10 */ /* 0x000fe4000ffde0ff */
[----:B----4-:R-:W-:-:S05]  /*17520*/  IADD3 R247, P5, R247, UR18, RZ ;  /* 0x00000012f7f77c10 */ /* 0x010fca000ffbe0ff */
[----:B------:R0:W-:Y:S04]  /*17530*/  STL [R1+0x280], R247 ;  /* 0x000280f701007387 */ /* 0x0001e80000100800 */
[----:B0-----:R-:W2:Y:S04]  /*17540*/  LDL.LU R247, [R1+0x208] ;  /* 0x0002080001f77983 */ /* 0x001ea80000300800 */
[----:B------:R0:W-:Y:S04]  /*17550*/  STL [R1+0x2a4], R231 ;  /* 0x0002a4e701007387 */ /* 0x0001e80000100800 */
[----:B0-----:R1:W5:Y:S04]  /*17560*/  LDL.LU R231, [R1+0x87c] ;  /* 0x00087c0001e77983 */ /* 0x0013680000300800 */
[----:B------:R0:W-:Y:S04]  /*17570*/  STL [R1+0x278], R232 ;  /* 0x000278e801007387 */ /* 0x0001e80000100800 */
[----:B0-----:R1:W5:Y:S04]  /*17580*/  LDL.LU R232, [R1+0x878] ;  /* 0x0008780001e87983 */ /* 0x0013680000300800 */
[----:B------:R0:W-:Y:S04]  /*17590*/  STL [R1+0x29c], R233 ;  /* 0x00029ce901007387 */ /* 0x0001e80000100800 */
[----:B0-----:R1:W5:Y:S04]  /*175a0*/  LDL.LU R233, [R1+0x874] ;  /* 0x0008740001e97983 */ /* 0x0013680000300800 */
[----:B------:R0:W-:Y:S01]  /*175b0*/  STL [R1+0x270], R234 ;  /* 0x000270ea01007387 */ /* 0x0001e20000100800 */
[----:B------:R-:W-:-:S03]  /*175c0*/  IADD3.X R248, R248, UR9, RZ, P5, !PT ;  /* 0x00000009f8f87c10 */ /* 0x000fc6000affe4ff */
[----:B0-----:R1:W5:Y:S04]  /*175d0*/  LDL.LU R234, [R1+0x870] ;  /* 0x0008700001ea7983 */ /* 0x0013680000300800 */
[----:B------:R0:W-:Y:S01]  /*175e0*/  STL [R1+0x294], R236 ;  /* 0x000294ec01007387 */ /* 0x0001e20000100800 */
[----:B------:R-:W-:-:S03]  /*175f0*/  IADD3 R252, P5, R252, UR18, RZ ;  /* 0x00000012fcfc7c10 */ /* 0x000fc6000ffbe0ff */
[----:B0-----:R1:W5:Y:S04]  /*17600*/  LDL.LU R236, [R1+0x86c] ;  /* 0x00086c0001ec7983 */ /* 0x0013680000300800 */
[----:B------:R0:W-:Y:S04]  /*17610*/  STL [R1+0x268], R237 ;  /* 0x000268ed01007387 */ /* 0x0001e80000100800 */
[----:B0-----:R1:W5:Y:S04]  /*17620*/  LDL.LU R237, [R1+0x868] ;  /* 0x0008680001ed7983 */ /* 0x0013680000300800 */
[----:B------:R0:W-:Y:S04]  /*17630*/  STL [R1+0x28c], R238 ;  /* 0x00028cee01007387 */ /* 0x0001e80000100800 */
[----:B0-----:R1:W5:Y:S04]  /*17640*/  LDL.LU R238, [R1+0x864] ;  /* 0x0008640001ee7983 */ /* 0x0013680000300800 */
[----:B------:R0:W-:Y:S04]  /*17650*/  STL [R1+0x260], R239 ;  /* 0x000260ef01007387 */ /* 0x0001e80000100800 */
[----:B0-----:R1:W5:Y:S04]  /*17660*/  LDL.LU R239, [R1+0x860] ;  /* 0x0008600001ef7983 */ /* 0x0013680000300800 */
[----:B------:R0:W-:Y:S04]  /*17670*/  STL [R1+0x284], R249 ;  /* 0x000284f901007387 */ /* 0x0001e80000100800 */
[----:B0-----:R-:W3:Y:S04]  /*17680*/  LDL.LU R249, [R1+0x85c] ;  /* 0x00085c0001f97983 */ /* 0x001ee80000300800 */
[----:B------:R0:W-:Y:S04]  /*17690*/  STL [R1+0x258], R153 ;  /* 0x0002589901007387 */ /* 0x0001e80000100800 */
[----:B0-----:R-:W4:Y:S04]  /*176a0*/  LDL.LU R153, [R1+0x204] ;  /* 0x0002040001997983 */ /* 0x001f280000300800 */
[----:B------:R0:W-:Y:S04]  /*176b0*/  STL [R1+0x27c], R248 ;  /* 0x00027cf801007387 */ /* 0x0001e80000100800 */
[----:B0-----:R-:W3:Y:S04]  /*176c0*/  LDL.LU R248, [R1+0x858] ;  /* 0x0008580001f87983 */ /* 0x001ee80000300800 */
[----:B------:R0:W-:Y:S04]  /*176d0*/  STL [R1+0x250], R252 ;  /* 0x000250fc01007387 */ /* 0x0001e80000100800 */
[----:B0-----:R-:W2:Y:S04]  /*176e0*/  LDL.LU R252, [R1+0x854] ;  /* 0x0008540001fc7983 */ /* 0x001ea80000300800 */
[----:B------:R0:W-:Y:S04]  /*176f0*/  STL [R1+0x274], R4 ;  /* 0x0002740401007387 */ /* 0x0001e80000100800 */
[----:B0-----:R-:W4:Y:S04]  /*17700*/  LDL.LU R4, [R1+0x850] ;  /* 0x0008500001047983 */ /* 0x001f280000300800 */
[----:B------:R0:W-:Y:S04]  /*17710*/  STL [R1+0x248], R251 ;  /* 0x000248fb01007387 */ /* 0x0001e80000100800 */
[----:B0-----:R-:W3:Y:S01]  /*17720*/  LDL.LU R251, [R1+0x84c] ;  /* 0x00084c0001fb7983 */ /* 0x001ee20000300800 */
[----:B------:R-:W-:-:S02]  /*17730*/  IADD3.X R246, R246, UR9, RZ, P1, !PT ;  /* 0x00000009f6f67c10 */ /* 0x000fc40008ffe4ff */
[----:B------:R-:W-:Y:S02]  /*17740*/  IADD3 R240, P1, R240, UR18, RZ ;  /* 0x00000012f0f07c10 */ /* 0x000fe4000ff3e0ff */
[----:B------:R-:W-:Y:S01]  /*17750*/  IADD3.X R2, R2, UR9, RZ, P2, !PT ;  /* 0x0000000902027c10 */ /* 0x000fe200097fe4ff */
[----:B------:R0:W-:Y:S01]  /*17760*/  STL [R1+0x26c], R246 ;  /* 0x00026cf601007387 */ /* 0x0001e20000100800 */
[----:B------:R-:W-:Y:S02]  /*17770*/  IADD3 R243, P2, R243, UR18, RZ ;  /* 0x00000012f3f37c10 */ /* 0x000fe4000ff5e0ff */
[----:B------:R-:W-:Y:S01]  /*17780*/  IADD3.X R242, R242, UR9, RZ, P3, !PT ;  /* 0x00000009f2f27c10 */ /* 0x000fe20009ffe4ff */
[----:B0-----:R-:W4:Y:S04]  /*17790*/  LDL.LU R246, [R1+0x848] ;  /* 0x0008480001f67983 */ /* 0x001f280000300800 */
[----:B------:R0:W-:Y:S01]  /*177a0*/  STL [R1+0x240], R240 ;  /* 0x000240f001007387 */ /* 0x0001e20000100800 */
[----:B------:R-:W-:-:S02]  /*177b0*/  IADD3.X R250, R250, UR9, RZ, P4, !PT ;  /* 0x00000009fafa7c10 */ /* 0x000fc4000a7fe4ff */
[----:B------:R-:W-:Y:S01]  /*177c0*/  IADD3 R244, P4, R244, UR18, RZ ;  /* 0x00000012f4f47c10 */ /* 0x000fe2000ff9e0ff */
[----:B0-----:R-:W2:Y:S04]  /*177d0*/  LDL.LU R240, [R1+0x844] ;  /* 0x0008440001f07983 */ /* 0x001ea80000300800 */
[----:B------:R0:W-:Y:S04]  /*177e0*/  STL [R1+0x264], R2 ;  /* 0x0002640201007387 */ /* 0x0001e80000100800 */
[----:B0-----:R1:W5:Y:S04]  /*177f0*/  LDL.LU R2, [R1+0x840] ;  /* 0x0008400001027983 */ /* 0x0013680000300800 */
[----:B------:R0:W-:Y:S04]  /*17800*/  STL [R1+0x238], R243 ;  /* 0x000238f301007387 */ /* 0x0001e80000100800 */
[----:B0-----:R-:W4:Y:S04]  /*17810*/  LDL.LU R243, [R1+0x83c] ;  /* 0x00083c0001f37983 */ /* 0x001f280000300800 */
[----:B------:R0:W-:Y:S04]  /*17820*/  STL [R1+0x25c], R242 ;  /* 0x00025cf201007387 */ /* 0x0001e80000100800 */
[----:B0-----:R-:W4:Y:S01]  /*17830*/  LDL.LU R242, [R1+0x838] ;  /* 0x0008380001f27983 */ /* 0x001f220000300800 */
[----:B---3--:R-:W-:-:S05]  /*17840*/  IADD3 R251, P3, R251, UR18, RZ ;  /* 0x00000012fbfb7c10 */ /* 0x008fca000ff7e0ff */
[----:B------:R0:W-:Y:S04]  /*17850*/  STL [R1+0x230], R251 ;  /* 0x000230fb01007387 */ /* 0x0001e80000100800 */
[----:B0-----:R-:W3:Y:S04]  /*17860*/  LDL.LU R251, [R1+0x834] ;  /* 0x0008340001fb7983 */ /* 0x001ee80000300800 */
[----:B------:R0:W-:Y:S04]  /*17870*/  STL [R1+0x254], R250 ;  /* 0x000254fa01007387 */ /* 0x0001e80000100800 */
[----:B0-----:R-:W3:Y:S04]  /*17880*/  LDL.LU R250, [R1+0x830] ;  /* 0x0008300001fa7983 */ /* 0x001ee80000300800 */
[----:B------:R0:W-:Y:S04]  /*17890*/  STL [R1+0x228], R244 ;  /* 0x000228f401007387 */ /* 0x0001e80000100800 */
[----:B0-----:R-:W4:Y:S01]  /*178a0*/  LDL.LU R244, [R1+0x82c] ;  /* 0x00082c0001f47983 */ /* 0x001f220000300800 */
[----:B--2---:R-:W-:-:S02]  /*178b0*/  IADD3.X R240, R240, UR9, RZ, P5, !PT ;  /* 0x00000009f0f07c10 */ /* 0x004fc4000affe4ff */
[----:B------:R-:W-:Y:S02]  /*178c0*/  IADD3 R241, P5, R241, UR18, RZ ;  /* 0x00000012f1f17c10 */ /* 0x000fe4000ffbe0ff */
[----:B------:R-:W-:Y:S01]  /*178d0*/  IADD3.X R245, R245, UR9, RZ, P6, !PT ;  /* 0x00000009f5f57c10 */ /* 0x000fe2000b7fe4ff */
[----:B------:R0:W-:Y:S01]  /*178e0*/  STL [R1+0x24c], R240 ;  /* 0x00024cf001007387 */ /* 0x0001e20000100800 */
[----:B------:R-:W-:-:S03]  /*178f0*/  IADD3.X R3, R3, UR9, RZ, P1, !PT ;  /* 0x0000000903037c10 */ /* 0x000fc60008ffe4ff */
[----:B0-----:R-:W2:Y:S04]  /*17900*/  LDL.LU R240, [R1+0x828] ;  /* 0x0008280001f07983 */ /* 0x001ea80000300800 */
[----:B------:R0:W-:Y:S04]  /*17910*/  STL [R1+0x220], R241 ;  /* 0x000220f101007387 */ /* 0x0001e80000100800 */
[----:B0-----:R-:W3:Y:S04]  /*17920*/  LDL.LU R241, [R1+0x824] ;  /* 0x0008240001f17983 */ /* 0x001ee80000300800 */
[----:B------:R0:W-:Y:S04]  /*17930*/  STL [R1+0x244], R245 ;  /* 0x000244f501007387 */ /* 0x0001e80000100800 */
[----:B0-----:R-:W2:Y:S01]  /*17940*/  LDL.LU R245, [R1+0x820] ;  /* 0x0008200001f57983 */ /* 0x001ea20000300800 */
[----:B------:R-:W-:Y:S01]  /*17950*/  WARPGROUP.ARRIVE ;  /* 0x00000000000079c5 */ /* 0x000fe20000000000 */
[----:B------:R-:W-:Y:S01]  /*17960*/  UMOV UR30, UR14 ;  /* 0x0000000e001e7c82 */ /* 0x000fe20008000000 */
[----:B------:R-:W-:-:S04]  /*17970*/  UMOV UR31, UR15 ;  /* 0x0000000f001f7c82 */ /* 0x000fc80008000000 */
[----:B------:R-:W-:Y:S01]  /*17980*/  HGMMA.64x256x16.F32 R24, gdesc[UR28].tnspA, R24, gsb0 ;  /* 0x23e000001c1879f0 */ /* 0x000fe20008000818 */
[----:B----4-:R-:W-:-:S05]  /*17990*/  IADD3 R244, P6, R244, UR18, RZ ;  /* 0x00000012f4f47c10 */ /* 0x010fca000ffde0ff */
[----:B------:R0:W-:Y:S04]  /*179a0*/  STL [R1+0x218], R244 ;  /* 0x000218f401007387 */ /* 0x0001e80000100800 */
[----:B0-----:R-:W4:Y:S04]  /*179b0*/  LDL.LU R244, [R1+0x81c] ;  /* 0x00081c0001f47983 */ /* 0x001f280000300800 */
[----:B------:R0:W-:Y:S04]  /*179c0*/  STL [R1+0x23c], R3 ;  /* 0x00023c0301007387 */ /* 0x0001e80000100800 */
[----:B0-----:R-:W2:Y:S01]  /*179d0*/  LDL.LU R3, [R1+0x818] ;  /* 0x0008180001037983 */ /* 0x001ea20000300800 */
[----:B------:R-:W-:-:S02]  /*179e0*/  IADD3 R252, P1, R252, UR18, RZ ;  /* 0x00000012fcfc7c10 */ /* 0x000fc4000ff3e0ff */
[----:B---3--:R-:W-:Y:S02]  /*179f0*/  IADD3.X R241, R241, UR9, RZ, P2, !PT ;  /* 0x00000009f1f17c10 */ /* 0x008fe400097fe4ff */
[----:B------:R-:W-:Y:S01]  /*17a00*/  IADD3 R247, P2, R247, UR18, RZ ;  /* 0x00000012f7f77c10 */ /* 0x000fe2000ff5e0ff */
[----:B------:R0:W-:Y:S01]  /*17a10*/  STL [R1+0x210], R252 ;  /* 0x000210fc01007387 */ /* 0x0001e20000100800 */
[----:B------:R-:W-:-:S03]  /*17a20*/  IADD3.X R246, R246, UR9, RZ, P3, !PT ;  /* 0x00000009f6f67c10 */ /* 0x000fc60009ffe4ff */
[----:B0-----:R-:W3:Y:S04]  /*17a30*/  LDL.LU R252, [R1+0x814] ;  /* 0x0008140001fc7983 */ /* 0x001ee80000300800 */
[----:B------:R0:W-:Y:S04]  /*17a40*/  STL [R1+0x234], R241 ;  /* 0x000234f101007387 */ /* 0x0001e80000100800 */
[----:B0-----:R-:W4:Y:S04]  /*17a50*/  LDL.LU R241, [R1+0x810] ;  /* 0x0008100001f17983 */ /* 0x001f280000300800 */
[----:B------:R0:W-:Y:S04]  /*17a60*/  STL [R1+0x208], R247 ;  /* 0x000208f701007387 */ /* 0x0001e80000100800 */
[----:B0-----:R-:W3:Y:S04]  /*17a70*/  LDL.LU R247, [R1+0x80c] ;  /* 0x00080c0001f77983 */ /* 0x001ee80000300800 */
[----:B------:R0:W-:Y:S04]  /*17a80*/  STL [R1+0x22c], R246 ;  /* 0x00022cf601007387 */ /* 0x0001e80000100800 */
[----:B0-----:R-:W3:Y:S01]  /*17a90*/  LDL.LU R246, [R1+0x808] ;  /* 0x0008080001f67983 */ /* 0x001ee20000300800 */
[----:B------:R-:W-:-:S02]  /*17aa0*/  WARPGROUP.DEPBAR.LE gsb0, 0x0 ;  /* 0x00008000000079c5 */ /* 0x000fc40000010000 */
[----:B------:R-:W-:Y:S01]  /*17ab0*/  WARPGROUP.ARRIVE ;  /* 0x00000000000079c5 */ /* 0x000fe20000000000 */
[----:B------:R-:W-:Y:S01]  /*17ac0*/  UMOV UR34, UR6 ;  /* 0x0000000600227c82 */ /* 0x000fe20008000000 */
[----:B------:R-:W-:-:S04]  /*17ad0*/  UMOV UR35, UR7 ;  /* 0x0000000700237c82 */ /* 0x000fc80008000000 */
[----:B------:R-:W-:Y:S01]  /*17ae0*/  HGMMA.64x256x16.F32 R24, gdesc[UR32].tnspA, R24, gsb0 ;  /* 0x23e00000201879f0 */ /* 0x000fe20008000818 */
[----:B--2---:R-:W-:-:S05]  /*17af0*/  IADD3 R3, P3, R3, UR18, RZ ;  /* 0x0000001203037c10 */ /* 0x004fca000ff7e0ff */
[----:B------:R0:W-:Y:S04]  /*17b00*/  STL [R1+0x200], R3 ;  /* 0x0002000301007387 */ /* 0x0001e80000100800 */
[----:B0-----:R-:W2:Y:S01]  /*17b10*/  LDL.LU R3, [R1+0x804] ;  /* 0x0008040001037983 */ /* 0x001ea20000300800 */
[----:B------:R-:W-:Y:S01]  /*17b20*/  UMOV UR38, UR26 ;  /* 0x0000001a00267c82 */ /* 0x000fe20008000000 */
[----:B------:R-:W-:Y:S01]  /*17b30*/  UMOV UR39, UR27 ;  /* 0x0000001b00277c82 */ /* 0x000fe20008000000 */
[----:B------:R-:W-:Y:S02]  /*17b40*/  WARPGROUP.DEPBAR.LE gsb0, 0x0 ;  /* 0x00008000000079c5 */ /* 0x000fe40000010000 */
[----:B------:R-:W-:-:S13]  /*17b50*/  WARPGROUP.ARRIVE ;  /* 0x00000000000079c5 */ /* 0x000fda0000000000 */
[----:B------:R-:W-:Y:S01]  /*17b60*/  HGMMA.64x256x16.F32 R24, gdesc[UR36].tnspA, R24, gsb0 ;  /* 0x23e00000241879f0 */ /* 0x000fe20008000818 */
[----:B----4-:R-:W-:Y:S02]  /*17b70*/  IADD3.X R241, R241, UR9, RZ, P5, !PT ;  /* 0x00000009f1f17c10 */ /* 0x010fe4000affe4ff */
[----:B------:R-:W-:Y:S01]  /*17b80*/  IADD3.X R240, R240, UR9, RZ, P6, !PT ;  /* 0x00000009f0f07c10 */ /* 0x000fe2000b7fe4ff */
[----:B------:R-:W-:Y:S01]  /*17b90*/  UMOV UR42, UR22 ;  /* 0x00000016002a7c82 */ /* 0x000fe20008000000 */
[----:B------:R-:W-:Y:S01]  /*17ba0*/  UMOV UR43, UR23 ;  /* 0x00000017002b7c82 */ /* 0x000fe20008000000 */
[----:B--2---:R-:W-:-:S05]  /*17bb0*/  IADD3.X R3, R3, UR9, RZ, P4, !PT ;  /* 0x0000000903037c10 */ /* 0x004fca000a7fe4ff */
[----:B------:R0:W-:Y:S04]  /*17bc0*/  STL [R1+0x224], R3 ;  /* 0x0002240301007387 */ /* 0x0001e80000100800 */
[----:B0-----:R1:W5:Y:S04]  /*17bd0*/  LDL.LU R3, [R1+0x800] ;  /* 0x0008000001037983 */ /* 0x0013680000300800 */
[----:B------:R0:W-:Y:S04]  /*17be0*/  STL [R1+0x21c], R241 ;  /* 0x00021cf101007387 */ /* 0x0001e80000100800 */
[----:B0-----:R-:W2:Y:S04]  /*17bf0*/  LDL.LU R241, [R1+0x7fc] ;  /* 0x0007fc0001f17983 */ /* 0x001ea80000300800 */
[----:B------:R0:W-:Y:S04]  /*17c00*/  STL [R1+0x214], R240 ;  /* 0x000214f001007387 */ /* 0x0001e80000100800 */
[----:B0-----:R-:W4:Y:S01]  /*17c10*/  LDL.LU R240, [R1+0x7f8] ;  /* 0x0007f80001f07983 */ /* 0x001f220000300800 */
[----:B------:R-:W-:-:S02]  /*17c20*/  WARPGROUP.DEPBAR.LE gsb0, 0x0 ;  /* 0x00008000000079c5 */ /* 0x000fc40000010000 */
[----:B------:R-:W-:-:S06]  /*17c30*/  WARPGROUP.ARRIVE ;  /* 0x00000000000079c5 */ /* 0x000fcc0000000000 */
[----:B------:R-:W-:Y:S01]  /*17c40*/  HGMMA.64x256x16.F32 R24, gdesc[UR40].tnspA, R24, gsb0 ;  /* 0x23e00000281879f0 */ /* 0x000fe20008000818 */
[----:B------:R-:W-:Y:S02]  /*17c50*/  IADD3.X R4, R4, UR9, RZ, P1, !PT ;  /* 0x0000000904047c10 */ /* 0x000fe40008ffe4ff */
[----:B------:R-:W-:-:S03]  /*17c60*/  IADD3.X R153, R153, UR9, RZ, P2, !PT ;  /* 0x0000000999997c10 */ /* 0x000fc600097fe4ff */
[----:B------:R0:W-:Y:S04]  /*17c70*/  STL [R1+0x20c], R4 ;  /* 0x00020c0401007387 */ /* 0x0001e80000100800 */
[----:B0-----:R1:W5:Y:S04]  /*17c80*/  LDL.LU R4, [R1+0x7f4] ;  /* 0x0007f40001047983 */ /* 0x0013680000300800 */
[----:B------:R0:W-:Y:S02]  /*17c90*/  STL [R1+0x204], R153 ;  /* 0x0002049901007387 */ /* 0x0001e40000100800 */
[----:B0-----:R-:W0:Y:S01]  /*17ca0*/  LDC R153, c[0x0][0x238] ;  /* 0x00008e00ff997b82 */ /* 0x001e220000000800 */
[----:B---3--:R-:W-:-:S02]  /*17cb0*/  IADD3.X R252, R252, UR9, RZ, P3, !PT ;  /* 0x00000009fcfc7c10 */ /* 0x008fc40009ffe4ff */
[----:B------:R-:W-:Y:S02]  /*17cc0*/  IADD3 R251, P4, R251, UR18, RZ ;  /* 0x00000012fbfb7c10 */ /* 0x000fe4000ff9e0ff */
[----:B------:R-:W-:Y:S02]  /*17cd0*/  IADD3 R249, P5, R249, UR18, RZ ;  /* 0x00000012f9f97c10 */ /* 0x000fe4000ffbe0ff */
[----:B------:R-:W-:Y:S02]  /*17ce0*/  IADD3 R247, P6, R247, UR18, RZ ;  /* 0x00000012f7f77c10 */ /* 0x000fe4000ffde0ff */
[----:B------:R-:W-:Y:S02]  /*17cf0*/  IADD3 R245, P1, R245, UR18, RZ ;  /* 0x00000012f5f57c10 */ /* 0x000fe4000ff3e0ff */
[----:B------:R-:W-:Y:S02]  /*17d00*/  IADD3 R243, P2, R243, UR18, RZ ;  /* 0x00000012f3f37c10 */ /* 0x000fe4000ff5e0ff */
[----:B------:R-:W-:-:S02]  /*17d10*/  IADD3.X R250, R250, UR9, RZ, P4, !PT ;  /* 0x00000009fafa7c10 */ /* 0x000fc4000a7fe4ff */
[----:B------:R-:W-:Y:S02]  /*17d20*/  IADD3.X R248, R248, UR9, RZ, P5, !PT ;  /* 0x00000009f8f87c10 */ /* 0x000fe4000affe4ff */
[----:B------:R-:W-:Y:S02]  /*17d30*/  IADD3.X R246, R246, UR9, RZ, P6, !PT ;  /* 0x00000009f6f67c10 */ /* 0x000fe4000b7fe4ff */
[----:B------:R-:W-:Y:S02]  /*17d40*/  IADD3.X R244, R244, UR9, RZ, P1, !PT ;  /* 0x00000009f4f47c10 */ /* 0x000fe40008ffe4ff */
[----:B------:R-:W-:Y:S01]  /*17d50*/  IADD3.X R242, R242, UR9, RZ, P2, !PT ;  /* 0x00000009f2f27c10 */ /* 0x000fe200097fe4ff */
[----:B0-----:R-:W-:-:S04]  /*17d60*/  IMAD.SHL.U32 R153, R153, 0x40, RZ ;  /* 0x0000004099997824 */ /* 0x001fc800078e00ff */
[----:B------:R-:W-:Y:S01]  /*17d70*/  IMAD.SHL.U32 R153, R153, 0x2, RZ ;  /* 0x0000000299997824 */ /* 0x000fe200078e00ff */
[----:B------:R-:W-:Y:S02]  /*17d80*/  WARPGROUP.DEPBAR.LE gsb0, 0x0 ;  /* 0x00008000000079c5 */ /* 0x000fe40000010000 */
[----:B--2---:R-:W-:-:S04]  /*17d90*/  IADD3 R241, P3, R241, UR18, RZ ;  /* 0x00000012f1f17c10 */ /* 0x004fc8000ff7e0ff */
[----:B----4-:R-:W-:Y:S01]  /*17da0*/  IADD3.X R240, R240, UR9, RZ, P3, !PT ;  /* 0x00000009f0f07c10 */ /* 0x010fe20009ffe4ff */
[----:B-1----:R-:W-:Y:S08]  /*17db0*/  @P0 BRA `(.L_x_1) ;  /* 0xffffff3c00040947 */ /* 0x002ff0000383ffff */
[----:B------:R0:W-:Y:S04]  /*17dc0*/  STL [R1+0x7f8], R6 ;  /* 0x0007f80601007387 */ /* 0x0001e80000100800 */
[----:B0-----:R-:W2:Y:S04]  /*17dd0*/  LDL.LU R6, [R1+0x1fc] ;  /* 0x0001fc0001067983 */ /* 0x001ea80000300800 */
[----:B-----5:R0:W-:Y:S04]  /*17de0*/  STL [R1+0x7f4], R4 ;  /* 0x0007f40401007387 */ /* 0x0201e80000100800 */
[----:B0-----:R-:W3:Y:S04]  /*17df0*/  LDL.LU R4, [R1+0x1f4] ;  /* 0x0001f40001047983 */ /* 0x001ee80000300800 */
[----:B------:R-:W4:Y:S04]  /*17e00*/  LDL.LU R3, [R1+0x1e8] ;  /* 0x0001e80001037983 */ /* 0x000f280000300800 */
        /* <DEDUP_REMOVED lines=13> */
[----:B------:R-:W4:Y:S01]  /*17ee0*/  LDL.LU R252, [R1+0x1b0] ;  /* 0x0001b00001fc7983 */ /* 0x000f220000300800 */
[----:B------:R-:W-:-:S03]  /*17ef0*/  F2FP.F16.F32.PACK_AB R151, R151, R150 ;  /* 0x000000969797723e */ /* 0x000fc600000000ff */
[----:B------:R-:W4:Y:S01]  /*17f00*/  LDL.LU R13, [R1+0x1ac] ;  /* 0x0001ac00010d7983 */ /* 0x000f220000300800 */
[----:B------:R-:W-:-:S03]  /*17f10*/  F2FP.F16.F32.PACK_AB R150, R149, R148 ;  /* 0x000000949596723e */ /* 0x000fc600000000ff */
[----:B------:R-:W4:Y:S04]  /*17f20*/  LDL.LU R12, [R1+0x1a8] ;  /* 0x0001a800010c7983 */ /* 0x000f280000300800 */
[----:B------:R-:W4:Y:S04]  /*17f30*/  LDL.LU R235, [R1+0x1a4] ;  /* 0x0001a40001eb7983 */ /* 0x000f280000300800 */
[----:B------:R-:W4:Y:S04]  /*17f40*/  LDL.LU R0, [R1+0x1a0] ;  /* 0x0001a00001007983 */ /* 0x000f280000300800 */
[----:B------:R-:W4:Y:S04]  /*17f50*/  LDL.LU R153, [R1+0x19c] ;  /* 0x00019c0001997983 */ /* 0x000f280000300800 */
[----:B------:R-:W2:Y:S04]  /*17f60*/  LDL.LU R149, [R1+0x1f8] ;  /* 0x0001f80001957983 */ /* 0x000ea80000300800 */
[----:B------:R-:W3:Y:S01]  /*17f70*/  LDL.LU R148, [R1+0x1f0] ;  /* 0x0001f00001947983 */ /* 0x000ee20000300800 */
[----:B------:R-:W-:-:S02]  /*17f80*/  F2FP.F16.F32.PACK_AB R147, R147, R146 ;  /* 0x000000929393723e */ /* 0x000fc400000000ff */
[----:B------:R-:W-:Y:S02]  /*17f90*/  F2FP.F16.F32.PACK_AB R146, R145, R144 ;  /* 0x000000909192723e */ /* 0x000fe400000000ff */
[----:B--2---:R-:W-:Y:S02]  /*17fa0*/  F2FP.F16.F32.PACK_AB R149, R6, R149 ;  /* 0x000000950695723e */ /* 0x004fe400000000ff */
[----:B------:R-:W2:Y:S01]  /*17fb0*/  LDL.LU R6, [R1+0x7f8] ;  /* 0x0007f80001067983 */ /* 0x000ea20000300800 */
[----:B---3--:R-:W-:-:S03]  /*17fc0*/  F2FP.F16.F32.PACK_AB R148, R4, R148 ;  /* 0x000000940494723e */ /* 0x008fc600000000ff */
[----:B------:R0:W5:Y:S04]  /*17fd0*/  LDL.LU R4, [R1+0x7f4] ;  /* 0x0007f40001047983 */ /* 0x0001680000300800 */
[----:B------:R-:W3:Y:S01]  /*17fe0*/  LDL.LU R145, [R1+0x1ec] ;  /* 0x0001ec0001917983 */ /* 0x000ee20000300800 */
[----:B------:R-:W-:Y:S02]  /*17ff0*/  F2FP.F16.F32.PACK_AB R143, R143, R142 ;  /* 0x0000008e8f8f723e */ /* 0x000fe400000000ff */
[----:B------:R-:W-:Y:S02]  /*18000*/  F2FP.F16.F32.PACK_AB R139, R139, R138 ;  /* 0x0000008a8b8b723e */ /* 0x000fe400000000ff */
[----:B------:R-:W-:Y:S02]  /*18010*/  F2FP.F16.F32.PACK_AB R135, R135, R134 ;  /* 0x000000868787723e */ /* 0x000fe400000000ff */
[----:B------:R-:W-:-:S02]  /*18020*/  F2FP.F16.F32.PACK_AB R131, R131, R130 ;  /* 0x000000828383723e */ /* 0x000fc400000000ff */
[----:B------:R-:W-:Y:S02]  /*18030*/  F2FP.F16.F32.PACK_AB R127, R127, R126 ;  /* 0x0000007e7f7f723e */ /* 0x000fe400000000ff */
[----:B------:R-:W-:Y:S02]  /*18040*/  F2FP.F16.F32.PACK_AB R123, R123, R122 ;  /* 0x0000007a7b7b723e */ /* 0x000fe400000000ff */
        /* <DEDUP_REMOVED lines=54> */
[----:B----4-:R-:W-:Y:S02]  /*183b0*/  F2FP.F16.F32.PACK_AB R144, R2, R241 ;  /* 0x000000f10290723e */ /* 0x010fe400000000ff */
        /* <DEDUP_REMOVED lines=59> */
[----:B--2---:R-:W-:Y:S02]  /*18770*/  F2FP.F16.F32.PACK_AB R24, R6, R5 ;  /* 0x000000050618723e */ /* 0x004fe400000000ff */
[----:B0--3--:R-:W-:-:S07]  /*18780*/  F2FP.F16.F32.PACK_AB R145, R145, R3 ;  /* 0x000000039191723e */ /* 0x009fce00000000ff */
.L_x_0:
[----:B------:R-:W2:Y:S01]  /*18790*/  LDL.LU R7, [R1+0x7f0] ;  /* 0x0007f00001077983 */ /* 0x000ea20000300800 */
[----:B------:R-:W-:Y:S01]  /*187a0*/  ULDC.64 UR6, c[0x0][0x228] ;  /* 0x00008a0000067ab9 */ /* 0x000fe20000000a00 */
[C---:B-----5:R-:W-:Y:S01]  /*187b0*/  VIADD R3, R4.reuse, 0x1 ;  /* 0x0000000104037836 */ /* 0x060fe20000000000 */
[----:B------:R-:W-:Y:S01]  /*187c0*/  ULDC UR4, c[0x0][0x22c] ;  /* 0x00008b0000047ab9 */ /* 0x000fe20000000800 */
[----:B------:R-:W0:Y:S01]  /*187d0*/  S2R R5, SR_TID.X ;  /* 0x0000000000057919 */ /* 0x000e220000002100 */
[----:B------:R-:W-:Y:S02]  /*187e0*/  VIADD R6, R4, 0x2 ;  /* 0x0000000204067836 */ /* 0x000fe40000000000 */
[C---:B0-----:R-:W-:Y:S02]  /*187f0*/  IMAD.SHL.U32 R2, R5.reuse, 0x40, RZ ;  /* 0x0000004005027824 */ /* 0x041fe400078e00ff */
[----:B------:R-:W-:-:S05]  /*18800*/  IMAD.SHL.U32 R0, R5, 0x10, RZ ;  /* 0x0000001005007824 */ /* 0x000fca00078e00ff */
[----:B------:R-:W-:Y:S01]  /*18810*/  LOP3.LUT R0, R0, 0xf0, RZ, 0xc0, !PT ;  /* 0x000000f000007812 */ /* 0x000fe200078ec0ff */
[----:B------:R-:W-:Y:S01]  /*18820*/  BAR.SYNC.DEFER_BLOCKING 0x0 ;  /* 0x0000000000007b1d */ /* 0x000fe20000010000 */
[----:B--2---:R-:W-:-:S05]  /*18830*/  ISETP.GE.AND P0, PT, R7, UR6, PT ;  /* 0x0000000607007c0c */ /* 0x004fca000bf06270 */
[----:B------:R-:W-:Y:S01]  /*18840*/  ULDC UR6, c[0x0][0x248] ;  /* 0x0000920000067ab9 */ /* 0x000fe20000000800 */
[----:B------:R-:W-:Y:S01]  /*18850*/  ISETP.LT.AND P5, PT, R3, UR4, !P0 ;  /* 0x0000000403007c0c */ /* 0x000fe2000c7a1270 */
[----:B------:R-:W-:Y:S01]  /*18860*/  ULDC UR4, c[0x0][0x22c] ;  /* 0x00008b0000047ab9 */ /* 0x000fe20000000800 */
[----:B------:R-:W-:Y:S01]  /*18870*/  LOP3.LUT R3, R2, 0x400, RZ, 0xc0, !PT ;  /* 0x0000040002037812 */ /* 0x000fe200078ec0ff */
[----:B------:R-:W-:Y:S01]  /*18880*/  IMAD.SHL.U32 R2, R5, 0x8, RZ ;  /* 0x0000000805027824 */ /* 0x000fe200078e00ff */
[----:B------:R-:W-:Y:S01]  /*18890*/  ISETP.LT.AND P2, PT, R6, UR4, !P0 ;  /* 0x0000000406007c0c */ /* 0x000fe2000c741270 */
[----:B------:R-:W-:Y:S01]  /*188a0*/  VIADD R6, R4, 0x3 ;  /* 0x0000000304067836 */ /* 0x000fe20000000000 */
[----:B------:R-:W-:Y:S01]  /*188b0*/  IADD3 R3, R3, UR8, R0 ;  /* 0x0000000803037c10 */ /* 0x000fe2000fffe000 */
[----:B------:R-:W-:Y:S01]  /*188c0*/  ULDC UR4, c[0x0][0x22c] ;  /* 0x00008b0000047ab9 */ /* 0x000fe20000000800 */
[----:B------:R-:W-:Y:S02]  /*188d0*/  LOP3.LUT R2, R2, 0x300, RZ, 0xc0, !PT ;  /* 0x0000030002027812 */ /* 0x000fe400078ec0ff */
[----:B------:R-:W-:-:S02]  /*188e0*/  LOP3.LUT R0, R5, 0x7f, RZ, 0xc0, !PT ;  /* 0x0000007f05007812 */ /* 0x000fc400078ec0ff */
[----:B------:R-:W-:Y:S01]  /*188f0*/  ISETP.LT.AND P1, PT, R6, UR4, !P0 ;  /* 0x0000000406007c0c */ /* 0x000fe2000c721270 */
[----:B------:R-:W-:Y:S01]  /*18900*/  IMAD.IADD R5, R2, 0x1, R3 ;  /* 0x0000000102057824 */ /* 0x000fe200078e0203 */
[----:B------:R-:W-:Y:S01]  /*18910*/  LEA R0, R0, UR8, 0x4 ;  /* 0x0000000800007c11 */ /* 0x000fe2000f8e20ff */
[C---:B------:R-:W-:Y:S01]  /*18920*/  VIADD R6, R4.reuse, 0x4 ;  /* 0x0000000404067836 */ /* 0x040fe20000000000 */
[----:B------:R-:W-:Y:S01]  /*18930*/  ULDC UR4, c[0x0][0x22c] ;  /* 0x00008b0000047ab9 */ /* 0x000fe20000000800 */
[----:B------:R-:W-:Y:S01]  /*18940*/  ISETP.LT.AND P4, PT, R4, UR7, !P0 ;  /* 0x0000000704007c0c */ /* 0x000fe2000c781270 */
[----:B------:R-:W-:Y:S01]  /*18950*/  STSM.16.M88.4 [R5], R24 ;  /* 0x0000001805007844 */ /* 0x000fe20000000200 */
[----:B------:R-:W-:Y:S01]  /*18960*/  ULDC UR7, c[0x0][0x22c] ;  /* 0x00008b0000077ab9 */ /* 0x000fe20000000800 */
[----:B------:R-:W-:Y:S01]  /*18970*/  BAR.SYNC.DEFER_BLOCKING 0x0 ;  /* 0x0000000000007b1d */ /* 0x000fe20000010000 */
[----:B------:R-:W-:-:S05]  /*18980*/  ISETP.LT.AND P3, PT, R6, UR4, !P0 ;  /* 0x0000000406007c0c */ /* 0x000fca000c761270 */
[----:B------:R-:W-:Y:S02]  /*18990*/  ULDC UR4, c[0x0][0x244] ;  /* 0x0000910000047ab9 */ /* 0x000fe40000000800 */
[----:B------:R-:W-:Y:S01]  /*189a0*/  IMAD R3, R7, UR4, RZ ;  /* 0x0000000407037c24 */ /* 0x000fe2000f8e02ff */
[----:B------:R-:W-:Y:S01]  /*189b0*/  ULDC.64 UR4, c[0x0][0x220] ;  /* 0x0000880000047ab9 */ /* 0x000fe20000000a00 */
[----:B------:R-:W-:Y:S01]  /*189c0*/  IMAD R7, R4, UR6, RZ ;  /* 0x0000000604077c24 */ /* 0x000fe2000f8e02ff */
[----:B------:R-:W-:Y:S02]  /*189d0*/  ULDC UR6, c[0x0][0x248] ;  /* 0x0000920000067ab9 */ /* 0x000fe40000000800 */
[----:B------:R-:W-:Y:S01]  /*189e0*/  LEA R2, P6, R3, UR4, 0x1 ;  /* 0x0000000403027c11 */ /* 0x000fe2000f8c08ff */
[----:B------:R-:W-:-:S03]  /*189f0*/  ULDC UR4, c[0x0][0x248] ;  /* 0x0000920000047ab9 */ /* 0x000fc60000000800 */
[----:B------:R-:W-:Y:S01]  /*18a00*/  LEA.HI.X.SX32 R3, R3, UR5, 0x1, P6 ;  /* 0x0000000503037c11 */ /* 0x000fe2000b0f0eff */
[----:B------:R-:W-:Y:S01]  /*18a10*/  ULDC UR5, c[0x0][0x22c] ;  /* 0x00008b0000057ab9 */ /* 0x000fe20000000800 */
[C---:B------:R-:W-:Y:S01]  /*18a20*/  LEA R6, P6, R7.reuse, R2, 0x1 ;  /* 0x0000000207067211 */ /* 0x040fe200078c08ff */
[----:B------:R-:W0:Y:S01]  /*18a30*/  LDS.128 R8, [R0] ;  /* 0x0000000000087984 */ /* 0x000e220000000c00 */
[----:B------:R-:W-:Y:S06]  /*18a40*/  BAR.SYNC.DEFER_BLOCKING 0x0 ;  /* 0x0000000000007b1d */ /* 0x000fec0000010000 */
[----:B------:R-:W-:Y:S02]  /*18a50*/  STSM.16.M88.4 [R5], R28 ;  /* 0x0000001c05007844 */ /* 0x000fe40000000200 */
[----:B------:R-:W-:Y:S06]  /*18a60*/  BAR.SYNC.DEFER_BLOCKING 0x0 ;  /* 0x0000000000007b1d */ /* 0x000fec0000010000 */
[----:B------:R-:W1:Y:S02]  /*18a70*/  LDS.128 R12, [R0] ;  /* 0x00000000000c7984 */ /* 0x000e640000000c00 */
[----:B------:R-:W-:Y:S06]  /*18a80*/  BAR.SYNC.DEFER_BLOCKING 0x0 ;  /* 0x0000000000007b1d */ /* 0x000fec0000010000 */
[----:B------:R-:W-:Y:S02]  /*18a90*/  STSM.16.M88.4 [R5], R32 ;  /* 0x0000002005007844 */ /* 0x000fe40000000200 */
[----:B------:R-:W-:Y:S06]  /*18aa0*/  BAR.SYNC.DEFER_BLOCKING 0x0 ;  /* 0x0000000000007b1d */ /* 0x000fec0000010000 */
[----:B------:R-:W2:Y:S02]  /*18ab0*/  LDS.128 R16, [R0] ;  /* 0x0000000000107984 */ /* 0x000ea40000000c00 */
[----:B------:R-:W-:Y:S06]  /*18ac0*/  BAR.SYNC.DEFER_BLOCKING 0x0 ;  /* 0x0000000000007b1d */ /* 0x000fec0000010000 */
[----:B------:R-:W-:Y:S02]  /*18ad0*/  STSM.16.M88.4 [R5], R36 ;  /* 0x0000002405007844 */ /* 0x000fe40000000200 */
[----:B------:R-:W-:Y:S06]  /*18ae0*/  BAR.SYNC.DEFER_BLOCKING 0x0 ;  /* 0x0000000000007b1d */ /* 0x000fec0000010000 */
[----:B------:R-:W3:Y:S02]  /*18af0*/  LDS.128 R20, [R0] ;  /* 0x0000000000147984 */ /* 0x000ee40000000c00 */
[----:B------:R-:W-:Y:S06]  /*18b00*/  BAR.SYNC.DEFER_BLOCKING 0x0 ;  /* 0x0000000000007b1d */ /* 0x000fec0000010000 */
[----:B------:R-:W-:Y:S02]  /*18b10*/  STSM.16.M88.4 [R5], R40 ;  /* 0x0000002805007844 */ /* 0x000fe40000000200 */
[----:B------:R-:W-:Y:S06]  /*18b20*/  BAR.SYNC.DEFER_BLOCKING 0x0 ;  /* 0x0000000000007b1d */ /* 0x000fec0000010000 */
[----:B------:R-:W4:Y:S02]  /*18b30*/  LDS.128 R24, [R0] ;  /* 0x0000000000187984 */ /* 0x000f240000000c00 */
        /* <DEDUP_REMOVED lines=89> */
[----:B------:R0:W-:Y:S02]  /*190d0*/  STSM.16.M88.4 [R5], R132 ;  /* 0x0000008405007844 */ /* 0x0001e40000000200 */
[----:B------:R-:W-:Y:S01]  /*190e0*/  BAR.SYNC.DEFER_BLOCKING 0x0 ;  /* 0x0000000000007b1d */ /* 0x000fe20000010000 */
[----:B0-----:R-:W-:-:S05]  /*190f0*/  VIADD R133, R7, UR4 ;  /* 0x0000000407857c36 */ /* 0x001fca0008000000 */
[----:B------:R-:W-:Y:S01]  /*19100*/  ULDC UR4, c[0x0][0x248] ;  /* 0x0000920000047ab9 */ /* 0x000fe20000000800 */
[-C--:B------:R-:W-:Y:S01]  /*19110*/  LEA.HI.X.SX32 R7, R7, R3.reuse, 0x1, P6 ;  /* 0x0000000307077211 */ /* 0x080fe200030f0eff */
[----:B------:R-:W-:Y:S01]  /*19120*/  VIADD R134, R4, 0x5 ;  /* 0x0000000504867836 */ /* 0x000fe20000000000 */
[----:B------:R-:W-:Y:S02]  /*19130*/  PRMT R135, R8, 0x7632, R135 ;  /* 0x0000763208877816 */ /* 0x000fe40000000087 */
[C---:B------:R-:W-:Y:S01]  /*19140*/  LEA R132, P6, R133.reuse, R2, 0x1 ;  /* 0x0000000285847211 */ /* 0x040fe200078c08ff */
[----:B------:R-:W0:Y:S01]  /*19150*/  LDS.128 R116, [R0] ;  /* 0x0000000000747984 */ /* 0x000e220000000c00 */
[----:B------:R-:W-:Y:S06]  /*19160*/  BAR.SYNC.DEFER_BLOCKING 0x0 ;  /* 0x0000000000007b1d */ /* 0x000fec0000010000 */
[----:B------:R1:W-:Y:S02]  /*19170*/  STSM.16.M88.4 [R5], R136 ;  /* 0x0000008805007844 */ /* 0x0003e40000000200 */
[----:B------:R-:W-:Y:S01]  /*19180*/  BAR.SYNC.DEFER_BLOCKING 0x0 ;  /* 0x0000000000007b1d */ /* 0x000fe20000010000 */
[C---:B-1----:R-:W-:Y:S01]  /*19190*/  VIADD R136, R133.reuse, UR4 ;  /* 0x0000000485887c36 */ /* 0x042fe20008000000 */
[----:B------:R-:W-:-:S04]  /*191a0*/  LEA.HI.X.SX32 R133, R133, R3, 0x1, P6 ;  /* 0x0000000385857211 */ /* 0x000fc800030f0eff */
[----:B------:R-:W-:Y:S01]  /*191b0*/  ULDC UR4, c[0x0][0x248] ;  /* 0x0000920000047ab9 */ /* 0x000fe20000000800 */
[----:B------:R-:W1:Y:S01]  /*191c0*/  LDS.128 R120, [R0] ;  /* 0x0000000000787984 */ /* 0x000e620000000c00 */
[----:B------:R-:W-:Y:S06]  /*191d0*/  BAR.SYNC.DEFER_BLOCKING 0x0 ;  /* 0x0000000000007b1d */ /* 0x000fec0000010000 */
[----:B------:R-:W-:Y:S02]  /*191e0*/  STSM.16.M88.4 [R5], R140 ;  /* 0x0000008c05007844 */ /* 0x000fe40000000200 */
[----:B------:R-:W-:Y:S06]  /*191f0*/  BAR.SYNC.DEFER_BLOCKING 0x0 ;  /* 0x0000000000007b1d */ /* 0x000fec0000010000 */
[----:B------:R-:W1:Y:S02]  /*19200*/  LDS.128 R124, [R0] ;  /* 0x00000000007c7984 */ /* 0x000e640000000c00 */
[----:B------:R-:W-:Y:S06]  /*19210*/  BAR.SYNC.DEFER_BLOCKING 0x0 ;  /* 0x0000000000007b1d */ /* 0x000fec0000010000 */
[----:B------:R-:W-:Y:S02]  /*19220*/  STSM.16.M88.4 [R5], R144 ;  /* 0x0000009005007844 */ /* 0x000fe40000000200 */
[----:B------:R-:W-:Y:S06]  /*19230*/  BAR.SYNC.DEFER_BLOCKING 0x0 ;  /* 0x0000000000007b1d */ /* 0x000fec0000010000 */
[----:B------:R-:W1:Y:S02]  /*19240*/  LDS.128 R128, [R0] ;  /* 0x0000000000807984 */ /* 0x000e640000000c00 */
[----:B------:R-:W-:Y:S06]  /*19250*/  BAR.SYNC.DEFER_BLOCKING 0x0 ;  /* 0x0000000000007b1d */ /* 0x000fec0000010000 */
[----:B------:R2:W-:Y:S02]  /*19260*/  STSM.16.M88.4 [R5], R148 ;  /* 0x0000009405007844 */ /* 0x0005e40000000200 */
[----:B------:R-:W-:Y:S01]  /*19270*/  BAR.SYNC.DEFER_BLOCKING 0x0 ;  /* 0x0000000000007b1d */ /* 0x000fe20000010000 */
[----:B--2---:R-:W-:-:S05]  /*19280*/  VIADD R5, R4, 0x6 ;  /* 0x0000000604057836 */ /* 0x004fca0000000000 */
[----:B------:R-:W-:Y:S01]  /*19290*/  @P4 STG.E.U16 desc[UR16][R6.64], R8 ;  /* 0x0000000806004986 */ /* 0x000fe2000c101510 */
[----:B------:R-:W-:Y:S01]  /*192a0*/  ISETP.LT.AND P4, PT, R134, UR5, !P0 ;  /* 0x0000000586007c0c */ /* 0x000fe2000c781270 */
[----:B------:R-:W-:Y:S01]  /*192b0*/  ULDC UR5, c[0x0][0x22c] ;  /* 0x00008b0000057ab9 */ /* 0x000fe20000000800 */
[----:B------:R-:W-:Y:S01]  /*192c0*/  LEA R134, P6, R136, R2, 0x1 ;  /* 0x0000000288867211 */ /* 0x000fe200078c08ff */
[----:B------:R2:W-:Y:S01]  /*192d0*/  @P5 STG.E.U16 desc[UR16][R132.64], R135 ;  /* 0x0000008784005986 */ /* 0x0005e2000c101510 */
[----:B------:R-:W-:Y:S01]  /*192e0*/  ISETP.LT.AND P5, PT, R5, UR5, !P0 ;  /* 0x0000000505007c0c */ /* 0x000fe2000c7a1270 */
[----:B------:R-:W-:Y:S01]  /*192f0*/  VIADD R5, R4, 0x7 ;  /* 0x0000000704057836 */ /* 0x000fe20000000000 */
[----:B------:R-:W-:Y:S01]  /*19300*/  ULDC UR5, c[0x0][0x22c] ;  /* 0x00008b0000057ab9 */ /* 0x000fe20000000800 */
[C---:B--2---:R-:W-:Y:S01]  /*19310*/  LEA.HI.X.SX32 R135, R136.reuse, R3, 0x1, P6 ;  /* 0x0000000388877211 */ /* 0x044fe200030f0eff */
[----:B------:R-:W-:Y:S01]  /*19320*/  VIADD R136, R136, UR4 ;  /* 0x0000000488887c36 */ /* 0x000fe20008000000 */
[----:B------:R-:W-:Y:S01]  /*19330*/  ULDC UR4, c[0x0][0x248] ;  /* 0x0000920000047ab9 */ /* 0x000fe20000000800 */
[----:B------:R-:W-:-:S02]  /*19340*/  PRMT R133, R9, 0x7632, R133 ;  /* 0x0000763209857816 */ /* 0x000fc40000000085 */
[----:B------:R2:W-:Y:S01]  /*19350*/  @P2 STG.E.U16 desc[UR16][R134.64], R9 ;  /* 0x0000000986002986 */ /* 0x0005e2000c101510 */
[CC--:B------:R-:W-:Y:S01]  /*19360*/  LEA R6, P2, R136.reuse, R2.reuse, 0x1 ;  /* 0x0000000288067211 */ /* 0x0c0fe200078408ff */
[C---:B------:R-:W-:Y:S01]  /*19370*/  VIADD R8, R136.reuse, UR4 ;  /* 0x0000000488087c36 */ /* 0x040fe20008000000 */
[----:B------:R-:W-:Y:S02]  /*19380*/  ULDC UR4, c[0x0][0x22c] ;  /* 0x00008b0000047ab9 */ /* 0x000fe40000000800 */
[----:B------:R-:W-:Y:S02]  /*19390*/  LEA.HI.X.SX32 R7, R136, R3, 0x1, P2 ;  /* 0x0000000388077211 */ /* 0x000fe400010f0eff */
[----:B------:R-:W-:Y:S01]  /*193a0*/  ISETP.LT.AND P2, PT, R5, UR5, !P0 ;  /* 0x0000000505007c0c */ /* 0x000fe2000c741270 */
[----:B------:R-:W-:Y:S01]  /*193b0*/  VIADD R5, R4, 0x8 ;  /* 0x0000000804057836 */ /* 0x000fe20000000000 */
[----:B------:R-:W-:Y:S01]  /*193c0*/  LEA R132, P6, R8, R2, 0x1 ;  /* 0x0000000208847211 */ /* 0x000fe200078c08ff */
[----:B------:R3:W-:Y:S01]  /*193d0*/  @P1 STG.E.U16 desc[UR16][R6.64], R133 ;  /* 0x0000008506001986 */ /* 0x0007e2000c101510 */
[----:B------:R-:W-:-:S02]  /*193e0*/  ULDC UR5, c[0x0][0x22c] ;  /* 0x00008b0000057ab9 */ /* 0x000fc40000000800 */
[----:B------:R-:W-:Y:S01]  /*193f0*/  ISETP.LT.AND P1, PT, R5, UR4, !P0 ;  /* 0x0000000405007c0c */ /* 0x000fe2000c721270 */
[----:B------:R-:W-:Y:S01]  /*19400*/  ULDC UR4, c[0x0][0x248] ;  /* 0x0000920000047ab9 */ /* 0x000fe20000000800 */
[----:B------:R-:W-:Y:S02]  /*19410*/  VIADD R5, R4, 0x9 ;  /* 0x0000000904057836 */ /* 0x000fe40000000000 */
[C---:B--2---:R-:W-:Y:S01]  /*19420*/  VIADD R134, R8.reuse, UR4 ;  /* 0x0000000408867c36 */ /* 0x044fe20008000000 */
[----:B------:R-:W-:Y:S01]  /*19430*/  ULDC UR4, c[0x0][0x22c] ;  /* 0x00008b0000047ab9 */ /* 0x000fe20000000800 */
[----:B---3--:R-:W-:-:S03]  /*19440*/  LEA.HI.X.SX32 R133, R8, R3, 0x1, P6 ;  /* 0x0000000308857211 */ /* 0x008fc600030f0eff */
[-C--:B------:R-:W-:Y:S02]  /*19450*/  LEA R8, P6, R134, R2.reuse, 0x1 ;  /* 0x0000000286087211 */ /* 0x080fe400078c08ff */
[----:B------:R-:W-:Y:S01]  /*19460*/  PRMT R7, R10, 0x7632, R7 ;  /* 0x000076320a077816 */ /* 0x000fe20000000007 */
[----:B------:R2:W-:Y:S01]  /*19470*/  @P3 STG.E.U16 desc[UR16][R132.64], R10 ;  /* 0x0000000a84003986 */ /* 0x0005e2000c101510 */
[----:B------:R-:W-:Y:S01]  /*19480*/  ISETP.LT.AND P3, PT, R5, UR4, !P0 ;  /* 0x0000000405007c0c */ /* 0x000fe2000c761270 */
[----:B------:R-:W-:Y:S01]  /*19490*/  ULDC UR4, c[0x0][0x248] ;  /* 0x0000920000047ab9 */ /* 0x000fe20000000800 */
[C---:B------:R-:W-:Y:S01]  /*194a0*/  LEA.HI.X.SX32 R9, R134.reuse, R3, 0x1, P6 ;  /* 0x0000000386097211 */ /* 0x040fe200030f0eff */
[----:B------:R-:W-:Y:S01]  /*194b0*/  VIADD R134, R134, UR4 ;  /* 0x0000000486867c36 */ /* 0x000fe20008000000 */
[----:B------:R-:W-:Y:S01]  /*194c0*/  ULDC UR4, c[0x0][0x248] ;  /* 0x0000920000047ab9 */ /* 0x000fe20000000800 */
[----:B------:R-:W-:Y:S02]  /*194d0*/  VIADD R5, R4, 0xa ;  /* 0x0000000a04057836 */ /* 0x000fe40000000000 */
[----:B------:R3:W-:Y:S01]  /*194e0*/  @P4 STG.E.U16 desc[UR16][R8.64], R7 ;  /* 0x0000000708004986 */ /* 0x0007e2000c101510 */
[----:B------:R-:W-:-:S02]  /*194f0*/  LEA R6, P4, R134, R2, 0x1 ;  /* 0x0000000286067211 */ /* 0x000fc400078808ff */
[----:B------:R-:W-:Y:S01]  /*19500*/  ISETP.LT.AND P6, PT, R5, UR5, !P0 ;  /* 0x0000000505007c0c */ /* 0x000fe2000c7c1270 */
[----:B--2---:R-:W-:Y:S01]  /*19510*/  VIADD R10, R134, UR4 ;  /* 0x00000004860a7c36 */ /* 0x004fe20008000000 */
[----:B------:R-:W-:Y:S01]  /*19520*/  ULDC UR5, c[0x0][0x248] ;  /* 0x0000920000057ab9 */ /* 0x000fe20000000800 */
[----:B------:R-:W-:Y:S01]  /*19530*/  VIADD R5, R4, 0xb ;  /* 0x0000000b04057836 */ /* 0x000fe20000000000 */
[----:B------:R-:W-:Y:S01]  /*19540*/  ULDC UR4, c[0x0][0x22c] ;  /* 0x00008b0000047ab9 */ /* 0x000fe20000000800 */
[-C--:B---3--:R-:W-:Y:S01]  /*19550*/  LEA.HI.X.SX32 R7, R134, R3.reuse, 0x1, P4 ;  /* 0x0000000386077211 */ /* 0x088fe200020f0eff */
[C---:B------:R-:W-:Y:S01]  /*19560*/  VIADD R134, R10.reuse, UR5 ;  /* 0x000000050a867c36 */ /* 0x040fe20008000000 */
[C---:B------:R-:W-:Y:S01]  /*19570*/  LEA R132, P4, R10.reuse, R2, 0x1 ;  /* 0x000000020a847211 */ /* 0x040fe200078808ff */
[----:B------:R-:W-:Y:S01]  /*19580*/  ULDC UR5, c[0x0][0x22c] ;  /* 0x00008b0000057ab9 */ /* 0x000fe20000000800 */
[----:B------:R-:W-:Y:S01]  /*19590*/  PRMT R9, R11, 0x7632, R9 ;  /* 0x000076320b097816 */ /* 0x000fe20000000009 */
[----:B------:R-:W-:Y:S01]  /*195a0*/  @P5 STG.E.U16 desc[UR16][R6.64], R11 ;  /* 0x0000000b06005986 */ /* 0x000fe2000c101510 */
[----:B------:R-:W-:-:S02]  /*195b0*/  LEA.HI.X.SX32 R133, R10, R3, 0x1, P4 ;  /* 0x000000030a857211 */ /* 0x000fc400020f0eff */
[----:B------:R-:W-:Y:S01]  /*195c0*/  ISETP.LT.AND P5, PT, R5, UR4, !P0 ;  /* 0x0000000405007c0c */ /* 0x000fe2000c7a1270 */
[----:B------:R-:W-:Y:S01]  /*195d0*/  VIADD R5, R4, 0xc ;  /* 0x0000000c04057836 */ /* 0x000fe20000000000 */
[C---:B------:R-:W-:Y:S01]  /*195e0*/  LEA R8, P4, R134.reuse, R2, 0x1 ;  /* 0x0000000286087211 */ /* 0x040fe200078808ff */
[----:B------:R2:W-:Y:S01]  /*195f0*/  @P2 STG.E.U16 desc[UR16][R132.64], R9 ;  /* 0x0000000984002986 */ /* 0x0005e2000c101510 */
[----:B------:R-:W-:Y:S02]  /*19600*/  ULDC UR4, c[0x0][0x22c] ;  /* 0x00008b0000047ab9 */ /* 0x000fe40000000800 */
[----:B--2---:R-:W-:Y:S02]  /*19610*/  LEA.HI.X.SX32 R9, R134, R3, 0x1, P4 ;  /* 0x0000000386097211 */ /* 0x004fe400020f0eff */
[----:B------:R-:W-:Y:S01]  /*19620*/  ISETP.LT.AND P4, PT, R5, UR4, !P0 ;  /* 0x0000000405007c0c */ /* 0x000fe2000c781270 */
[----:B------:R-:W-:Y:S01]  /*19630*/  ULDC UR4, c[0x0][0x248] ;  /* 0x0000920000047ab9 */ /* 0x000fe20000000800 */
[----:B------:R-:W-:Y:S01]  /*19640*/  VIADD R5, R4, 0xd ;  /* 0x0000000d04057836 */ /* 0x000fe20000000000 */
[----:B------:R2:W-:Y:S01]  /*19650*/  @P1 STG.E.U16 desc[UR16][R8.64], R12 ;  /* 0x0000000c08001986 */ /* 0x0005e2000c101510 */
[----:B------:R-:W-:Y:S01]  /*19660*/  VIADD R134, R134, UR4 ;  /* 0x0000000486867c36 */ /* 0x000fe20008000000 */
[----:B------:R-:W-:-:S02]  /*19670*/  ULDC UR4, c[0x0][0x22c] ;  /* 0x00008b0000047ab9 */ /* 0x000fc40000000800 */
[----:B------:R-:W-:Y:S01]  /*19680*/  ISETP.LT.AND P2, PT, R5, UR4, !P0 ;  /* 0x0000000405007c0c */ /* 0x000fe2000c741270 */
[----:B------:R-:W-:Y:S01]  /*19690*/  ULDC UR4, c[0x0][0x248] ;  /* 0x0000920000047ab9 */ /* 0x000fe20000000800 */
[----:B------:R-:W-:Y:S01]  /*196a0*/  LEA R6, P1, R134, R2, 0x1 ;  /* 0x0000000286067211 */ /* 0x000fe200078208ff */
[----:B------:R-:W-:-:S03]  /*196b0*/  VIADD R5, R4, 0xe ;  /* 0x0000000e04057836 */ /* 0x000fc60000000000 */
[CC--:B------:R-:W-:Y:S01]  /*196c0*/  LEA.HI.X.SX32 R7, R134.reuse, R3.reuse, 0x1, P1 ;  /* 0x0000000386077211 */ /* 0x0c0fe200008f0eff */
[----:B------:R-:W-:Y:S01]  /*196d0*/  VIADD R134, R134, UR4 ;  /* 0x0000000486867c36 */ /* 0x000fe20008000000 */
[----:B--2---:R-:W-:Y:S01]  /*196e0*/  PRMT R9, R12, 0x7632, R9 ;  /* 0x000076320c097816 */ /* 0x004fe20000000009 */
[----:B------:R-:W-:Y:S01]  /*196f0*/  ULDC UR4, c[0x0][0x248] ;  /* 0x0000920000047ab9 */ /* 0x000fe20000000800 */
[----:B------:R-:W-:Y:S01]  /*19700*/  ISETP.LT.AND P1, PT, R5, UR5, !P0 ;  /* 0x0000000505007c0c */ /* 0x000fe2000c721270 */
[C---:B------:R-:W-:Y:S01]  /*19710*/  VIADD R11, R134.reuse, UR4 ;  /* 0x00000004860b7c36 */ /* 0x040fe20008000000 */
[----:B------:R-:W-:Y:S01]  /*19720*/  ULDC UR4, c[0x0][0x248] ;  /* 0x0000920000047ab9 */ /* 0x000fe20000000800 */
[----:B------:R2:W-:Y:S01]  /*19730*/  @P3 STG.E.U16 desc[UR16][R6.64], R9 ;  /* 0x0000000906003986 */ /* 0x0005e2000c101510 */
[----:B------:R-:W-:Y:S01]  /*19740*/  LEA R8, P3, R134, R2, 0x1 ;  /* 0x0000000286087211 */ /* 0x000fe200078608ff */
[----:B------:R-:W-:Y:S01]  /*19750*/  VIADD R12, R11, UR4 ;  /* 0x000000040b0c7c36 */ /* 0x000fe20008000000 */
[----:B------:R-:W-:Y:S01]  /*19760*/  ULDC UR5, c[0x0][0x22c] ;  /* 0x00008b0000057ab9 */ /* 0x000fe20000000800 */
[----:B------:R-:W-:Y:S01]  /*19770*/  VIADD R5, R4, 0xf ;  /* 0x0000000f04057836 */ /* 0x000fe20000000000 */
[----:B------:R-:W-:Y:S01]  /*19780*/  ULDC UR4, c[0x0][0x248] ;  /* 0x0000920000047ab9 */ /* 0x000fe20000000800 */
[----:B--2---:R-:W-:-:S02]  /*19790*/  LEA.HI.X.SX32 R9, R134, R3, 0x1, P3 ;  /* 0x0000000386097211 */ /* 0x004fc400018f0eff */
[-C--:B------:R-:W-:Y:S02]  /*197a0*/  LEA R10, P3, R11, R2.reuse, 0x1 ;  /* 0x000000020b0a7211 */ /* 0x080fe400078608ff */
[----:B------:R-:W-:Y:S01]  /*197b0*/  PRMT R7, R13, 0x7632, R7 ;  /* 0x000076320d077816 */ /* 0x000fe20000000007 */
[----:B------:R-:W-:Y:S01]  /*197c0*/  @P6 STG.E.U16 desc[UR16][R8.64], R13 ;  /* 0x0000000d08006986 */ /* 0x000fe2000c101510 */
[-C--:B------:R-:W-:Y:S02]  /*197d0*/  LEA.HI.X.SX32 R11, R11, R3.reuse, 0x1, P3 ;  /* 0x000000030b0b7211 */ /* 0x080fe400018f0eff */
[----:B------:R-:W-:Y:S02]  /*197e0*/  LEA R6, P6, R12, R2, 0x1 ;  /* 0x000000020c067211 */ /* 0x000fe400078c08ff */
[----:B------:R-:W-:Y:S01]  /*197f0*/  ISETP.LT.AND P3, PT, R5, UR5, !P0 ;  /* 0x0000000505007c0c */ /* 0x000fe2000c761270 */
[----:B------:R2:W-:Y:S01]  /*19800*/  @P5 STG.E.U16 desc[UR16][R10.64], R7 ;  /* 0x000000070a005986 */ /* 0x0005e2000c101510 */
[----:B------:R-:W-:Y:S01]  /*19810*/  VIADD R5, R4, 0x10 ;  /* 0x0000001004057836 */ /* 0x000fe20000000000 */
[----:B------:R-:W-:Y:S01]  /*19820*/  ULDC UR5, c[0x0][0x22c] ;  /* 0x00008b0000057ab9 */ /* 0x000fe20000000800 */
[C---:B--2---:R-:W-:Y:S01]  /*19830*/  LEA.HI.X.SX32 R7, R12.reuse, R3, 0x1, P6 ;  /* 0x000000030c077211 */ /* 0x044fe200030f0eff */
[----:B------:R-:W-:-:S02]  /*19840*/  VIADD R12, R12, UR4 ;  /* 0x000000040c0c7c36 */ /* 0x000fc40008000000 */
[----:B------:R-:W-:Y:S01]  /*19850*/  ISETP.LT.AND P6, PT, R5, UR5, !P0 ;  /* 0x0000000505007c0c */ /* 0x000fe2000c7c1270 */
[----:B------:R-:W-:Y:S01]  /*19860*/  VIADD R5, R4, 0x11 ;  /* 0x0000001104057836 */ /* 0x000fe20000000000 */
[----:B------:R-:W-:Y:S01]  /*19870*/  ULDC UR4, c[0x0][0x248] ;  /* 0x0000920000047ab9 */ /* 0x000fe20000000800 */
[----:B------:R2:W-:Y:S01]  /*19880*/  @P4 STG.E.U16 desc[UR16][R6.64], R14 ;  /* 0x0000000e06004986 */ /* 0x0005e2000c101510 */
[CC--:B------:R-:W-:Y:S01]  /*19890*/  LEA R8, P4, R12.reuse, R2.reuse, 0x1 ;  /* 0x000000020c087211 */ /* 0x0c0fe200078808ff */
[----:B------:R-:W-:Y:S01]  /*198a0*/  ULDC UR5, c[0x0][0x22c] ;  /* 0x00008b0000057ab9 */ /* 0x000fe20000000800 */
[----:B------:R-:W-:Y:S01]  /*198b0*/  VIADD R13, R12, UR4 ;  /* 0x000000040c0d7c36 */ /* 0x000fe20008000000 */
[----:B------:R-:W-:Y:S01]  /*198c0*/  ISETP.LT.AND P5, PT, R5, UR5, !P0 ;  /* 0x0000000505007c0c */ /* 0x000fe2000c7a1270 */
[----:B------:R-:W-:Y:S01]  /*198d0*/  VIADD R5, R4, 0x12 ;  /* 0x0000001204057836 */ /* 0x000fe20000000000 */
[-C--:B------:R-:W-:Y:S01]  /*198e0*/  LEA.HI.X.SX32 R9, R12, R3.reuse, 0x1, P4 ;  /* 0x000000030c097211 */ /* 0x080fe200020f0eff */
[----:B------:R-:W-:Y:S01]  /*198f0*/  ULDC UR4, c[0x0][0x22c] ;  /* 0x00008b0000047ab9 */ /* 0x000fe20000000800 */
[C---:B------:R-:W-:Y:S01]  /*19900*/  LEA R10, P4, R13.reuse, R2, 0x1 ;  /* 0x000000020d0a7211 */ /* 0x040fe200078808ff */
[----:B------:R-:W-:Y:S01]  /*19910*/  ULDC UR5, c[0x0][0x22c] ;  /* 0x00008b0000057ab9 */ /* 0x000fe20000000800 */
[----:B--2---:R-:W-:Y:S01]  /*19920*/  PRMT R7, R14, 0x7632, R7 ;  /* 0x000076320e077816 */ /* 0x004fe20000000007 */
[----:B------:R-:W-:Y:S01]  /*19930*/  VIADD R14, R4, 0xfe ;  /* 0x000000fe040e7836 */ /* 0x000fe20000000000 */
[----:B------:R-:W-:-:S03]  /*19940*/  LEA.HI.X.SX32 R11, R13, R3, 0x1, P4 ;  /* 0x000000030d0b7211 */ /* 0x000fc600020f0eff */
[----:B------:R2:W-:Y:S01]  /*19950*/  @P2 STG.E.U16 desc[UR16][R8.64], R7 ;  /* 0x0000000708002986 */ /* 0x0005e2000c101510 */
[----:B------:R-:W-:Y:S01]  /*19960*/  ISETP.LT.AND P2, PT, R5, UR4, !P0 ;  /* 0x0000000405007c0c */ /* 0x000fe2000c741270 */
[----:B------:R-:W-:Y:S01]  /*19970*/  ULDC UR4, c[0x0][0x248] ;  /* 0x0000920000047ab9 */ /* 0x000fe20000000800 */
[C---:B------:R-:W-:Y:S01]  /*19980*/  VIADD R5, R4.reuse, 0x13 ;  /* 0x0000001304057836 */ /* 0x040fe20000000000 */
[----:B------:R3:W-:Y:S01]  /*19990*/  @P1 STG.E.U16 desc[UR16][R10.64], R15 ;  /* 0x0000000f0a001986 */ /* 0x0007e2000c101510 */
[----:B------:R-:W-:Y:S01]  /*199a0*/  VIADD R13, R13, UR4 ;  /* 0x000000040d0d7c36 */ /* 0x000fe20008000000 */
[----:B------:R-:W-:Y:S02]  /*199b0*/  ULDC UR4, c[0x0][0x22c] ;  /* 0x00008b0000047ab9 */ /* 0x000fe40000000800 */
[----:B------:R-:W-:Y:S01]  /*199c0*/  ISETP.LT.AND P1, PT, R5, UR4, !P0 ;  /* 0x0000000405007c0c */ /* 0x000fe2000c721270 */
[----:B------:R-:W-:Y:S01]  /*199d0*/  ULDC UR4, c[0x0][0x248] ;  /* 0x0000920000047ab9 */ /* 0x000fe20000000800 */
[----:B------:R-:W-:Y:S01]  /*199e0*/  LEA R6, P4, R13, R2, 0x1 ;  /* 0x000000020d067211 */ /* 0x000fe200078808ff */
[----:B------:R-:W-:Y:S01]  /*199f0*/  VIADD R5, R4, 0x14 ;  /* 0x0000001404057836 */ /* 0x000fe20000000000 */
[----:B--2---:R-:W-:-:S02]  /*19a00*/  PRMT R9, R15, 0x7632, R9 ;  /* 0x000076320f097816 */ /* 0x004fc40000000009 */
[CC--:B------:R-:W-:Y:S01]  /*19a10*/  LEA.HI.X.SX32 R7, R13.reuse, R3.reuse, 0x1, P4 ;  /* 0x000000030d077211 */ /* 0x0c0fe200020f0eff */
[----:B------:R-:W-:Y:S01]  /*19a20*/  VIADD R13, R13, UR4 ;  /* 0x000000040d0d7c36 */ /* 0x000fe20008000000 */
[----:B------:R-:W-:Y:S01]  /*19a30*/  ULDC UR4, c[0x0][0x248] ;  /* 0x0000920000047ab9 */ /* 0x000fe20000000800 */
[----:B------:R-:W-:Y:S01]  /*19a40*/  ISETP.LT.AND P4, PT, R5, UR5, !P0 ;  /* 0x0000000505007c0c */ /* 0x000fe2000c781270 */
[----:B------:R-:W-:Y:S01]  /*19a50*/  VIADD R5, R4, 0x15 ;  /* 0x0000001504057836 */ /* 0x000fe20000000000 */
[----:B------:R2:W-:Y:S01]  /*19a60*/  @P3 STG.E.U16 desc[UR16][R6.64], R9 ;  /* 0x0000000906003986 */ /* 0x0005e2000c101510 */
[C---:B------:R-:W-:Y:S01]  /*19a70*/  LEA R8, P3, R13.reuse, R2, 0x1 ;  /* 0x000000020d087211 */ /* 0x040fe200078608ff */
[----:B---3--:R-:W-:Y:S01]  /*19a80*/  VIADD R11, R13, UR4 ;  /* 0x000000040d0b7c36 */ /* 0x008fe20008000000 */
[----:B------:R-:W-:Y:S01]  /*19a90*/  ULDC UR4, c[0x0][0x248] ;  /* 0x0000920000047ab9 */ /* 0x000fe20000000800 */
[----:B------:R-:W-:Y:S02]  /*19aa0*/  ULDC UR5, c[0x0][0x22c] ;  /* 0x00008b0000057ab9 */ /* 0x000fe40000000800 */
[----:B------:R-:W-:Y:S01]  /*19ab0*/  VIADD R12, R11, UR4 ;  /* 0x000000040b0c7c36 */ /* 0x000fe20008000000 */
[----:B------:R-:W-:Y:S01]  /*19ac0*/  ULDC UR4, c[0x0][0x248] ;  /* 0x0000920000047ab9 */ /* 0x000fe20000000800 */
[----:B--2---:R-:W-:-:S02]  /*19ad0*/  LEA.HI.X.SX32 R9, R13, R3, 0x1, P3 ;  /* 0x000000030d097211 */ /* 0x004fc400018f0eff */
[CC--:B------:R-:W-:Y:S02]  /*19ae0*/  LEA R10, P3, R11.reuse, R2.reuse, 0x1 ;  /* 0x000000020b0a7211 */ /* 0x0c0fe400078608ff */
[----:B------:R-:W-:Y:S01]  /*19af0*/  PRMT R7, R16, 0x7632, R7 ;  /* 0x0000763210077816 */ /* 0x000fe20000000007 */
[----:B------:R-:W-:Y:S01]  /*19b00*/  @P6 STG.E.U16 desc[UR16][R8.64], R16 ;  /* 0x0000001008006986 */ /* 0x000fe2000c101510 */
[----:B------:R-:W-:Y:S02]  /*19b10*/  LEA.HI.X.SX32 R11, R11, R3, 0x1, P3 ;  /* 0x000000030b0b7211 */ /* 0x000fe400018f0eff */
[----:B------:R-:W-:Y:S02]  /*19b20*/  LEA R6, P6, R12, R2, 0x1 ;  /* 0x000000020c067211 */ /* 0x000fe400078c08ff */
[----:B------:R-:W-:Y:S01]  /*19b30*/  ISETP.LT.AND P3, PT, R5, UR5, !P0 ;  /* 0x0000000505007c0c */ /* 0x000fe2000c761270 */
[----:B------:R2:W-:Y:S01]  /*19b40*/  @P5 STG.E.U16 desc[UR16][R10.64], R7 ;  /* 0x000000070a005986 */ /* 0x0005e2000c101510 */
[----:B------:R-:W-:Y:S01]  /*19b50*/  VIADD R5, R4, 0x16 ;  /* 0x0000001604057836 */ /* 0x000fe20000000000 */
[----:B------:R-:W-:-:S04]  /*19b60*/  ULDC UR5, c[0x0][0x22c] ;  /* 0x00008b0000057ab9 */ /* 0x000fc80000000800 */
[----:B------:R-:W-:Y:S01]  /*19b70*/  ISETP.LT.AND P5, PT, R5, UR5, !P0 ;  /* 0x0000000505007c0c */ /* 0x000fe2000c7a1270 */
[----:B------:R-:W-:Y:S01]  /*19b80*/  VIADD R5, R4, 0x17 ;  /* 0x0000001704057836 */ /* 0x000fe20000000000 */
[----:B------:R-:W-:Y:S01]  /*19b90*/  ULDC UR5, c[0x0][0x22c] ;  /* 0x00008b0000057ab9 */ /* 0x000fe20000000800 */
[C---:B--2---:R-:W-:Y:S01]  /*19ba0*/  LEA.HI.X.SX32 R7, R12.reuse, R3, 0x1, P6 ;  /* 0x000000030c077211 */ /* 0x044fe200030f0eff */
[----:B------:R-:W-:Y:S01]  /*19bb0*/  VIADD R12, R12, UR4 ;  /* 0x000000040c0c7c36 */ /* 0x000fe20008000000 */
[----:B------:R-:W-:-:S03]  /*19bc0*/  ULDC UR4, c[0x0][0x248] ;  /* 0x0000920000047ab9 */ /* 0x000fc60000000800 */
        /* <DEDUP_REMOVED lines=8> */
[----:B------:R-:W-:Y:S01]  /*19c50*/  ULDC UR5, c[0x0][0x22c] ;  /* 0x00008b0000057ab9 */ /* 0x000fe20000000800 */
[----:B--2---:R-:W-:-:S02]  /*19c60*/  PRMT R7, R17, 0x7632, R7 ;  /* 0x0000763211077816 */ /* 0x004fc40000000007 */
        /* <DEDUP_REMOVED lines=17> */
[----:B------:R-:W-:Y:S01]  /*19d80*/  ULDC UR5, c[0x0][0x248] ;  /* 0x0000920000057ab9 */ /* 0x000fe20000000800 */
[----:B------:R2:W-:Y:S01]  /*19d90*/  @P3 STG.E.U16 desc[UR16][R6.64], R9 ;  /* 0x0000000906003986 */ /* 0x0005e2000c101510 */
[C---:B------:R-:W-:Y:S01]  /*19da0*/  LEA R8, P3, R13.reuse, R2, 0x1 ;  /* 0x000000020d087211 */ /* 0x040fe200078608ff */
[----:B---3--:R-:W-:Y:S01]  /*19db0*/  VIADD R11, R13, UR4 ;  /* 0x000000040d0b7c36 */ /* 0x008fe20008000000 */
[----:B------:R-:W-:Y:S01]  /*19dc0*/  ULDC UR4, c[0x0][0x22c] ;  /* 0x00008b0000047ab9 */ /* 0x000fe20000000800 */
[----:B------:R-:W-:Y:S02]  /*19dd0*/  VIADD R5, R4, 0x1b ;  /* 0x0000001b04057836 */ /* 0x000fe40000000000 */
[----:B------:R-:W-:Y:S01]  /*19de0*/  VIADD R12, R11, UR5 ;  /* 0x000000050b0c7c36 */ /* 0x000fe20008000000 */
[----:B------:R-:W-:Y:S01]  /*19df0*/  ULDC UR5, c[0x0][0x22c] ;  /* 0x00008b0000057ab9 */ /* 0x000fe20000000800 */
[----:B--2---:R-:W-:-:S02]  /*19e00*/  LEA.HI.X.SX32 R9, R13, R3, 0x1, P3 ;  /* 0x000000030d097211 */ /* 0x004fc400018f0eff */
[-C--:B------:R-:W-:Y:S02]  /*19e10*/  LEA R10, P3, R11, R2.reuse, 0x1 ;  /* 0x000000020b0a7211 */ /* 0x080fe400078608ff */
[----:B------:R-:W-:Y:S01]  /*19e20*/  PRMT R7, R19, 0x7632, R7 ;  /* 0x0000763213077816 */ /* 0x000fe20000000007 */
[----:B------:R-:W-:Y:S01]  /*19e30*/  @P5 STG.E.U16 desc[UR16][R8.64], R19 ;  /* 0x0000001308005986 */ /* 0x000fe2000c101510 */
[----:B------:R-:W-:Y:S02]  /*19e40*/  LEA.HI.X.SX32 R11, R11, R3, 0x1, P3 ;  /* 0x000000030b0b7211 */ /* 0x000fe400018f0eff */
[----:B------:R-:W-:Y:S01]  /*19e50*/  ISETP.LT.AND P5, PT, R5, UR4, !P0 ;  /* 0x0000000405007c0c */ /* 0x000fe2000c7a1270 */
[----:B------:R-:W-:Y:S01]  /*19e60*/  VIADD R5, R4, 0x1c ;  /* 0x0000001c04057836 */ /* 0x000fe20000000000 */
[----:B------:R-:W-:Y:S01]  /*19e70*/  LEA R6, P3, R12, R2, 0x1 ;  /* 0x000000020c067211 */ /* 0x000fe200078608ff */
[----:B------:R2:W-:Y:S01]  /*19e80*/  @P2 STG.E.U16 desc[UR16][R10.64], R7 ;  /* 0x000000070a002986 */ /* 0x0005e2000c101510 */
[----:B------:R-:W-:-:S03]  /*19e90*/  ULDC UR4, c[0x0][0x22c] ;  /* 0x00008b0000047ab9 */ /* 0x000fc60000000800 */
[----:B------:R3:W1:Y:S01]  /*19ea0*/  LDS.128 R16, [R0] ;  /* 0x0000000000107984 */ /* 0x0006620000000c00 */
[----:B--2---:R-:W-:Y:S01]  /*19eb0*/  LEA.HI.X.SX32 R7, R12, R3, 0x1, P3 ;  /* 0x000000030c077211 */ /* 0x004fe200018f0eff */
[C---:B---3--:R-:W-:Y:S01]  /*19ec0*/  VIADD R0, R4.reuse, 0xfb ;  /* 0x000000fb04007836 */ /* 0x048fe20000000000 */
[----:B------:R-:W-:Y:S01]  /*19ed0*/  ISETP.LT.AND P3, PT, R5, UR4, !P0 ;  /* 0x0000000405007c0c */ /* 0x000fe2000c761270 */
[----:B------:R-:W-:Y:S01]  /*19ee0*/  ULDC UR4, c[0x0][0x248] ;  /* 0x0000920000047ab9 */ /* 0x000fe20000000800 */
[----:B------:R-:W-:Y:S01]  /*19ef0*/  VIADD R5, R4, 0x1d ;  /* 0x0000001d04057836 */ /* 0x000fe20000000000 */
[----:B------:R2:W-:Y:S01]  /*19f00*/  @P1 STG.E.U16 desc[UR16][R6.64], R20 ;  /* 0x0000001406001986 */ /* 0x0005e2000c101510 */
[----:B------:R-:W-:Y:S01]  /*19f10*/  VIADD R12, R12, UR4 ;  /* 0x000000040c0c7c36 */ /* 0x000fe20008000000 */
[----:B------:R-:W-:Y:S02]  /*19f20*/  ULDC UR4, c[0x0][0x22c] ;  /* 0x00008b0000047ab9 */ /* 0x000fe40000000800 */
[----:B------:R-:W-:Y:S01]  /*19f30*/  ISETP.LT.AND P2, PT, R5, UR4, !P0 ;  /* 0x0000000405007c0c */ /* 0x000fe2000c741270 */
[----:B------:R-:W-:Y:S01]  /*19f40*/  ULDC UR4, c[0x0][0x248] ;  /* 0x0000920000047ab9 */ /* 0x000fe20000000800 */
[----:B------:R-:W-:Y:S01]  /*19f50*/  LEA R8, P1, R12, R2, 0x1 ;  /* 0x000000020c087211 */ /* 0x000fe200078208ff */
[----:B------:R-:W-:-:S03]  /*19f60*/  VIADD R5, R4, 0x1e ;  /* 0x0000001e04057836 */ /* 0x000fc60000000000 */
[C---:B------:R-:W-:Y:S01]  /*19f70*/  LEA.HI.X.SX32 R9, R12.reuse, R3, 0x1, P1 ;  /* 0x000000030c097211 */ /* 0x040fe200008f0eff */
        /* <DEDUP_REMOVED lines=8> */
[----:B------:R-:W-:Y:S01]  /*1a000*/  VIADD R5, R4, 0x1f ;  /* 0x0000001f04057836 */ /* 0x000fe20000000000 */
[----:B------:R-:W-:-:S02]  /*1a010*/  ULDC UR5, c[0x0][0x22c] ;  /* 0x00008b0000057ab9 */ /* 0x000fc40000000800 */
[-C--:B--2---:R-:W-:Y:S01]  /*1a020*/  LEA.HI.X.SX32 R7, R12, R3.reuse, 0x1, P4 ;  /* 0x000000030c077211 */ /* 0x084fe200020f0eff */
[C---:B------:R-:W-:Y:S01]  /*1a030*/  VIADD R12, R11.reuse, UR4 ;  /* 0x000000040b0c7c36 */ /* 0x040fe20008000000 */
[-C--:B------:R-:W-:Y:S01]  /*1a040*/  LEA R10, P4, R11, R2.reuse, 0x1 ;  /* 0x000000020b0a7211 */ /* 0x080fe200078808ff */
[----:B------:R-:W-:Y:S01]  /*1a050*/  ULDC UR4, c[0x0][0x248] ;  /* 0x0000920000047ab9 */ /* 0x000fe20000000800 */
        /* <DEDUP_REMOVED lines=19> */
[----:B------:R-:W-:Y:S01]  /*1a190*/  LEA.HI.X.SX32 R7, R12, R3, 0x1, P3 ;  /* 0x000000030c077211 */ /* 0x000fe200018f0eff */
[----:B------:R-:W-:Y:S01]  /*1a1a0*/  ULDC UR4, c[0x0][0x22c] ;  /* 0x00008b0000047ab9 */ /* 0x000fe20000000800 */
        /* <DEDUP_REMOVED lines=30> */
[----:B----4-:R-:W-:Y:S01]  /*1a390*/  PRMT R9, R24, 0x7632, R9 ;  /* 0x0000763218097816 */ /* 0x010fe20000000009 */
        /* <DEDUP_REMOVED lines=57> */
[----:B------:R-:W-:-:S02]  /*1a730*/  ULDC UR4, c[0x0][0x22c] ;  /* 0x00008b0000047ab9 */ /* 0x000fc40000000800 */
[----:B--2---:R-:W-:Y:S02]  /*1a740*/  LEA.HI.X.SX32 R9, R12, R3, 0x1, P4 ;  /* 0x000000030c097211 */ /* 0x004fe400020f0eff */
        /* <DEDUP_REMOVED lines=1499> */
[----:B0-----:R0:W-:Y:S01]  /*20500*/  @P1 STG.E.U16 desc[UR16][R6.64], R116 ;  /* 0x0000007406001986 */ /* 0x0011e2000c101510 */
        /* <DEDUP_REMOVED lines=8> */
[----:B0-----:R-:W-:Y:S01]  /*20590*/  PRMT R7, R116, 0x7632, R7 ;  /* 0x0000763274077816 */ /* 0x001fe20000000007 */
        /* <DEDUP_REMOVED lines=8> */
[-C--:B0-----:R-:W-:Y:S01]  /*20620*/  LEA.HI.X.SX32 R7, R12, R3.reuse, 0x1, P4 ;  /* 0x000000030c077211 */ /* 0x081fe200020f0eff */
        /* <DEDUP_REMOVED lines=11> */
[C---:B0-----:R-:W-:Y:S01]  /*206e0*/  LEA.HI.X.SX32 R9, R12.reuse, R3, 0x1, P6 ;  /* 0x000000030c097211 */ /* 0x041fe200030f0eff */
[----:B------:R-:W-:-:S02]  /*206f0*/  VIADD R12, R12, UR4 ;  /* 0x000000040c0c7c36 */ /* 0x000fc40008000000 */
[----:B------:R-:W-:Y:S01]  /*20700*/  ISETP.LT.AND P6, PT, R5, UR5, !P0 ;  /* 0x0000000505007c0c */ /* 0x000fe2000c7c1270 */
[----:B------:R-:W-:Y:S01]  /*20710*/  ULDC UR4, c[0x0][0x248] ;  /* 0x0000920000047ab9 */ /* 0x000fe20000000800 */
[----:B------:R-:W-:Y:S01]  /*20720*/  VIADD R5, R4, 0xe1 ;  /* 0x000000e104057836 */ /* 0x000fe20000000000 */
[----:B------:R0:W-:Y:S01]  /*20730*/  @P3 STG.E.U16 desc[UR16][R8.64], R118 ;  /* 0x0000007608003986 */ /* 0x0001e2000c101510 */
[CC--:B------:R-:W-:Y:S01]  /*20740*/  LEA R6, P3, R12.reuse, R2.reuse, 0x1 ;  /* 0x000000020c067211 */ /* 0x0c0fe200078608ff */
[C---:B------:R-:W-:Y:S01]  /*20750*/  VIADD R13, R12.reuse, UR4 ;  /* 0x000000040c0d7c36 */ /* 0x040fe20008000000 */
[----:B------:R-:W-:Y:S01]  /*20760*/  ULDC UR5, c[0x0][0x22c] ;  /* 0x00008b0000057ab9 */ /* 0x000fe20000000800 */
[----:B------:R-:W-:Y:S01]  /*20770*/  ULDC UR4, c[0x0][0x22c] ;  /* 0x00008b0000047ab9 */ /* 0x000fe20000000800 */
[----:B------:R-:W-:Y:S02]  /*20780*/  LEA.HI.X.SX32 R7, R12, R3, 0x1, P3 ;  /* 0x000000030c077211 */ /* 0x000fe400018f0eff */
[----:B------:R-:W-:Y:S01]  /*20790*/  ISETP.LT.AND P5, PT, R5, UR5, !P0 ;  /* 0x0000000505007c0c */ /* 0x000fe2000c7a1270 */
[----:B------:R-:W-:Y:S01]  /*207a0*/  VIADD R5, R4, 0xe2 ;  /* 0x000000e204057836 */ /* 0x000fe20000000000 */
[----:B------:R-:W-:Y:S01]  /*207b0*/  LEA R10, P3, R13, R2, 0x1 ;  /* 0x000000020d0a7211 */ /* 0x000fe200078608ff */
[----:B------:R-:W-:Y:S01]  /*207c0*/  ULDC UR5, c[0x0][0x22c] ;  /* 0x00008b0000057ab9 */ /* 0x000fe20000000800 */
[----:B0-----:R-:W-:-:S02]  /*207d0*/  PRMT R9, R118, 0x7632, R9 ;  /* 0x0000763276097816 */ /* 0x001fc40000000009 */
[----:B------:R-:W-:Y:S02]  /*207e0*/  LEA.HI.X.SX32 R11, R13, R3, 0x1, P3 ;  /* 0x000000030d0b7211 */ /* 0x000fe400018f0eff */
[----:B------:R-:W-:Y:S01]  /*207f0*/  ISETP.LT.AND P3, PT, R5, UR4, !P0 ;  /* 0x0000000405007c0c */ /* 0x000fe2000c761270 */
[----:B------:R-:W-:Y:S01]  /*20800*/  ULDC UR4, c[0x0][0x248] ;  /* 0x0000920000047ab9 */ /* 0x000fe20000000800 */
[C---:B------:R-:W-:Y:S01]  /*20810*/  VIADD R5, R4.reuse, 0xe3 ;  /* 0x000000e304057836 */ /* 0x040fe20000000000 */
[----:B------:R0:W-:Y:S01]  /*20820*/  @P2 STG.E.U16 desc[UR16][R6.64], R9 ;  /* 0x0000000906002986 */ /* 0x0001e2000c101510 */
[----:B------:R-:W-:Y:S01]  /*20830*/  VIADD R13, R13, UR4 ;  /* 0x000000040d0d7c36 */ /* 0x000fe20008000000 */
[----:B------:R-:W-:Y:S02]  /*20840*/  ULDC UR4, c[0x0][0x22c] ;  /* 0x00008b0000047ab9 */ /* 0x000fe40000000800 */
[----:B------:R2:W-:Y:S01]  /*20850*/  @P1 STG.E.U16 desc[UR16][R10.64], R119 ;  /* 0x000000770a001986 */ /* 0x0005e2000c101510 */
[----:B------:R-:W-:Y:S01]  /*20860*/  ISETP.LT.AND P2, PT, R5, UR4, !P0 ;  /* 0x0000000405007c0c */ /* 0x000fe2000c741270 */
[----:B------:R-:W-:Y:S01]  /*20870*/  ULDC UR4, c[0x0][0x248] ;  /* 0x0000920000047ab9 */ /* 0x000fe20000000800 */
[----:B------:R-:W-:Y:S01]  /*20880*/  LEA R8, P1, R13, R2, 0x1 ;  /* 0x000000020d087211 */ /* 0x000fe200078208ff */
[----:B------:R-:W-:Y:S01]  /*20890*/  VIADD R5, R4, 0xe4 ;  /* 0x000000e404057836 */ /* 0x000fe20000000000 */
[----:B0-----:R-:W-:-:S02]  /*208a0*/  PRMT R7, R119, 0x7632, R7 ;  /* 0x0000763277077816 */ /* 0x001fc40000000007 */
[CC--:B------:R-:W-:Y:S01]  /*208b0*/  LEA.HI.X.SX32 R9, R13.reuse, R3.reuse, 0x1, P1 ;  /* 0x000000030d097211 */ /* 0x0c0fe200008f0eff */
[----:B------:R-:W-:Y:S01]  /*208c0*/  VIADD R13, R13, UR4 ;  /* 0x000000040d0d7c36 */ /* 0x000fe20008000000 */
[----:B------:R-:W-:Y:S01]  /*208d0*/  ULDC UR4, c[0x0][0x248] ;  /* 0x0000920000047ab9 */ /* 0x000fe20000000800 */
[----:B------:R-:W-:Y:S01]  /*208e0*/  ISETP.LT.AND P1, PT, R5, UR5, !P0 ;  /* 0x0000000505007c0c */ /* 0x000fe2000c721270 */
[----:B------:R-:W-:Y:S01]  /*208f0*/  VIADD R5, R4, 0xe5 ;  /* 0x000000e504057836 */ /* 0x000fe20000000000 */
[----:B------:R0:W-:Y:S01]  /*20900*/  @P4 STG.E.U16 desc[UR16][R8.64], R7 ;  /* 0x0000000708004986 */ /* 0x0001e2000c101510 */
[C---:B------:R-:W-:Y:S01]  /*20910*/  LEA R6, P4, R13.reuse, R2, 0x1 ;  /* 0x000000020d067211 */ /* 0x040fe200078808ff */
[----:B--2---:R-:W-:Y:S01]  /*20920*/  VIADD R11, R13, UR4 ;  /* 0x000000040d0b7c36 */ /* 0x004fe20008000000 */
[----:B------:R-:W-:Y:S01]  /*20930*/  ULDC UR4, c[0x0][0x248] ;  /* 0x0000920000047ab9 */ /* 0x000fe20000000800 */
[----:B------:R-:W-:Y:S02]  /*20940*/  ULDC UR5, c[0x0][0x22c] ;  /* 0x00008b0000057ab9 */ /* 0x000fe40000000800 */
[----:B------:R-:W-:Y:S01]  /*20950*/  VIADD R12, R11, UR4 ;  /* 0x000000040b0c7c36 */ /* 0x000fe20008000000 */
[----:B------:R-:W-:Y:S01]  /*20960*/  ULDC UR4, c[0x0][0x248] ;  /* 0x0000920000047ab9 */ /* 0x000fe20000000800 */
[----:B0-----:R-:W-:-:S02]  /*20970*/  LEA.HI.X.SX32 R7, R13, R3, 0x1, P4 ;  /* 0x000000030d077211 */ /* 0x001fc400020f0eff */
[CC--:B------:R-:W-:Y:S02]  /*20980*/  LEA R10, P4, R11.reuse, R2.reuse, 0x1 ;  /* 0x000000020b0a7211 */ /* 0x0c0fe400078808ff */
[----:B-1----:R-:W-:Y:S01]  /*20990*/  PRMT R9, R120, 0x7632, R9 ;  /* 0x0000763278097816 */ /* 0x002fe20000000009 */
        /* <DEDUP_REMOVED lines=43> */
[----:B-1----:R-:W-:Y:S01]  /*20c50*/  VIADD R11, R13, UR4 ;  /* 0x000000040d0b7c36 */ /* 0x002fe20008000000 */
[----:B------:R-:W-:Y:S01]  /*20c60*/  ULDC UR4, c[0x0][0x248] ;  /* 0x0000920000047ab9 */ /* 0x000fe20000000800 */
[----:B------:R-:W-:Y:S02]  /*20c70*/  ULDC UR5, c[0x0][0x22c] ;  /* 0x00008b0000057ab9 */ /* 0x000fe40000000800 */
[----:B------:R-:W-:Y:S01]  /*20c80*/  VIADD R12, R11, UR4 ;  /* 0x000000040b0c7c36 */ /* 0x000fe20008000000 */
[----:B------:R-:W-:Y:S01]  /*20c90*/  ULDC UR4, c[0x0][0x248] ;  /* 0x0000920000047ab9 */ /* 0x000fe20000000800 */
[----:B0-----:R-:W-:-:S02]  /*20ca0*/  LEA.HI.X.SX32 R7, R13, R3, 0x1, P4 ;  /* 0x000000030d077211 */ /* 0x001fc400020f0eff */
        /* <DEDUP_REMOVED lines=12> */
[----:B------:R-:W-:Y:S01]  /*20d70*/  VIADD R5, R4, 0xed ;  /* 0x000000ed04057836 */ /* 0x000fe20000000000 */
[----:B------:R-:W-:Y:S01]  /*20d80*/  ULDC UR4, c[0x0][0x248] ;  /* 0x0000920000047ab9 */ /* 0x000fe20000000800 */
[----:B------:R0:W-:Y:S01]  /*20d90*/  @P3 STG.E.U16 desc[UR16][R8.64], R124 ;  /* 0x0000007c08003986 */ /* 0x0001e2000c101510 */
[CC--:B------:R-:W-:Y:S01]  /*20da0*/  LEA R6, P3, R12.reuse, R2.reuse, 0x1 ;  /* 0x000000020c067211 */ /* 0x0c0fe200078608ff */
[----:B------:R-:W-:Y:S01]  /*20db0*/  ULDC UR5, c[0x0][0x22c] ;  /* 0x00008b0000057ab9 */ /* 0x000fe20000000800 */
[C---:B------:R-:W-:Y:S01]  /*20dc0*/  VIADD R13, R12.reuse, UR4 ;  /* 0x000000040c0d7c36 */ /* 0x040fe20008000000 */
[----:B------:R-:W-:Y:S01]  /*20dd0*/  ULDC UR4, c[0x0][0x22c] ;  /* 0x00008b0000047ab9 */ /* 0x000fe20000000800 */
[----:B------:R-:W-:Y:S02]  /*20de0*/  LEA.HI.X.SX32 R7, R12, R3, 0x1, P3 ;  /* 0x000000030c077211 */ /* 0x000fe400018f0eff */
[----:B------:R-:W-:Y:S01]  /*20df0*/  ISETP.LT.AND P3, PT, R5, UR5, !P0 ;  /* 0x0000000505007c0c */ /* 0x000fe2000c761270 */
[----:B------:R-:W-:Y:S01]  /*20e00*/  VIADD R5, R4, 0xee ;  /* 0x000000ee04057836 */ /* 0x000fe20000000000 */
[----:B------:R-:W-:Y:S01]  /*20e10*/  LEA R10, P5, R13, R2, 0x1 ;  /* 0x000000020d0a7211 */ /* 0x000fe200078a08ff */
[----:B------:R-:W-:Y:S01]  /*20e20*/  ULDC UR5, c[0x0][0x22c] ;  /* 0x00008b0000057ab9 */ /* 0x000fe20000000800 */
[----:B0-----:R-:W-:-:S02]  /*20e30*/  PRMT R9, R124, 0x7632, R9 ;  /* 0x000076327c097816 */ /* 0x001fc40000000009 */
        /* <DEDUP_REMOVED lines=38> */
[C---:B0-----:R-:W-:Y:S01]  /*210a0*/  LEA.HI.X.SX32 R9, R12.reuse, R3, 0x1, P4 ;  /* 0x000000030c097211 */ /* 0x041fe200020f0eff */
[----:B------:R-:W-:Y:S01]  /*210b0*/  VIADD R12, R12, UR4 ;  /* 0x000000040c0c7c36 */ /* 0x000fe20008000000 */
[----:B------:R-:W-:-:S03]  /*210c0*/  ULDC UR4, c[0x0][0x248] ;  /* 0x0000920000047ab9 */ /* 0x000fc60000000800 */
[----:B------:R0:W-:Y:S01]  /*210d0*/  @P2 STG.E.U16 desc[UR16][R8.64], R127 ;  /* 0x0000007f08002986 */ /* 0x0001e2000c101510 */
[CC--:B------:R-:W-:Y:S01]  /*210e0*/  LEA R6, P4, R12.reuse, R2.reuse, 0x1 ;  /* 0x000000020c067211 */ /* 0x0c0fe200078808ff */
[----:B------:R-:W-:Y:S01]  /*210f0*/  VIADD R10, R12, UR4 ;  /* 0x000000040c0a7c36 */ /* 0x000fe20008000000 */
[----:B------:R-:W-:Y:S01]  /*21100*/  ISETP.LT.AND P2, PT, R5, UR5, !P0 ;  /* 0x0000000505007c0c */ /* 0x000fe2000c741270 */
[----:B------:R-:W-:Y:S01]  /*21110*/  VIADD R5, R4, 0xf4 ;  /* 0x000000f404057836 */ /* 0x000fe20000000000 */
[----:B------:R-:W-:Y:S01]  /*21120*/  LEA.HI.X.SX32 R7, R12, R3, 0x1, P4 ;  /* 0x000000030c077211 */ /* 0x000fe200020f0eff */
[----:B------:R-:W-:Y:S01]  /*21130*/  ULDC UR4, c[0x0][0x22c] ;  /* 0x00008b0000047ab9 */ /* 0x000fe20000000800 */
[----:B------:R-:W-:Y:S01]  /*21140*/  ULDC UR5, c[0x0][0x22c] ;  /* 0x00008b0000057ab9 */ /* 0x000fe20000000800 */
[----:B0-----:R-:W-:Y:S02]  /*21150*/  PRMT R9, R127, 0x7632, R9 ;  /* 0x000076327f097816 */ /* 0x001fe40000000009 */
[----:B------:R-:W-:-:S03]  /*21160*/  LEA R8, P4, R10, R2, 0x1 ;  /* 0x000000020a087211 */ /* 0x000fc600078808ff */
[----:B------:R0:W-:Y:S01]  /*21170*/  @P1 STG.E.U16 desc[UR16][R6.64], R9 ;  /* 0x0000000906001986 */ /* 0x0001e2000c101510 */
[----:B------:R-:W-:Y:S01]  /*21180*/  ISETP.LT.AND P1, PT, R5, UR4, !P0 ;  /* 0x0000000405007c0c */ /* 0x000fe2000c721270 */
[----:B------:R-:W-:Y:S01]  /*21190*/  VIADD R5, R4, 0xf5 ;  /* 0x000000f504057836 */ /* 0x000fe20000000000 */
[----:B------:R-:W-:Y:S01]  /*211a0*/  ULDC UR4, c[0x0][0x248] ;  /* 0x0000920000047ab9 */ /* 0x000fe20000000800 */
[----:B0-----:R-:W-:-:S03]  /*211b0*/  LEA.HI.X.SX32 R9, R10, R3, 0x1, P4 ;  /* 0x000000030a097211 */ /* 0x001fc600020f0eff */
[----:B------:R-:W-:Y:S01]  /*211c0*/  ISETP.LT.AND P4, PT, R5, UR5, !P0 ;  /* 0x0000000505007c0c */ /* 0x000fe2000c781270 */
[----:B------:R-:W-:Y:S01]  /*211d0*/  VIADD R5, R10, UR4 ;  /* 0x000000040a057c36 */ /* 0x000fe20008000000 */
[----:B------:R-:W-:Y:S01]  /*211e0*/  ULDC UR4, c[0x0][0x248] ;  /* 0x0000920000047ab9 */ /* 0x000fe20000000800 */
[----:B------:R0:W-:Y:S01]  /*211f0*/  @P5 STG.E.U16 desc[UR16][R8.64], R128 ;  /* 0x0000008008005986 */ /* 0x0001e2000c101510 */
[----:B------:R-:W-:Y:S01]  /*21200*/  ULDC UR5, c[0x0][0x22c] ;  /* 0x00008b0000057ab9 */ /* 0x000fe20000000800 */
[C---:B------:R-:W-:Y:S01]  /*21210*/  VIADD R7, R5.reuse, UR4 ;  /* 0x0000000405077c36 */ /* 0x040fe20008000000 */
[-C--:B------:R-:W-:Y:S01]  /*21220*/  LEA R10, P5, R5, R2.reuse, 0x1 ;  /* 0x00000002050a7211 */ /* 0x080fe200078a08ff */
[----:B------:R-:W-:Y:S02]  /*21230*/  ULDC UR4, c[0x0][0x248] ;  /* 0x0000920000047ab9 */ /* 0x000fe40000000800 */
[----:B------:R-:W-:Y:S01]  /*21240*/  VIADD R12, R7, UR4 ;  /* 0x00000004070c7c36 */ /* 0x000fe20008000000 */
[----:B------:R-:W-:Y:S01]  /*21250*/  LEA.HI.X.SX32 R11, R5, R3, 0x1, P5 ;  /* 0x00000003050b7211 */ /* 0x000fe200028f0eff */
[----:B------:R-:W-:Y:S01]  /*21260*/  VIADD R5, R4, 0xf6 ;  /* 0x000000f604057836 */ /* 0x000fe20000000000 */
[----:B------:R-:W-:Y:S01]  /*21270*/  LEA R6, P5, R7, R2, 0x1 ;  /* 0x0000000207067211 */ /* 0x000fe200078a08ff */
[----:B------:R-:W-:Y:S01]  /*21280*/  ULDC UR4, c[0x0][0x248] ;  /* 0x0000920000047ab9 */ /* 0x000fe20000000800 */
[----:B0-----:R-:W-:-:S02]  /*21290*/  PRMT R9, R128, 0x7632, R9 ;  /* 0x0000763280097816 */ /* 0x001fc40000000009 */
[-C--:B------:R-:W-:Y:S02]  /*212a0*/  LEA.HI.X.SX32 R7, R7, R3.reuse, 0x1, P5 ;  /* 0x0000000307077211 */ /* 0x080fe400028f0eff */
[----:B------:R-:W-:Y:S01]  /*212b0*/  LEA R8, P5, R12, R2, 0x1 ;  /* 0x000000020c087211 */ /* 0x000fe200078a08ff */
[----:B------:R0:W-:Y:S01]  /*212c0*/  @P6 STG.E.U16 desc[UR16][R10.64], R9 ;  /* 0x000000090a006986 */ /* 0x0001e2000c101510 */
[----:B------:R-:W-:Y:S01]  /*212d0*/  ISETP.LT.AND P6, PT, R5, UR5, !P0 ;  /* 0x0000000505007c0c */ /* 0x000fe2000c7c1270 */
[C---:B------:R-:W-:Y:S01]  /*212e0*/  VIADD R5, R4.reuse, 0xf7 ;  /* 0x000000f704057836 */ /* 0x040fe20000000000 */
[----:B------:R-:W-:Y:S01]  /*212f0*/  ULDC UR5, c[0x0][0x22c] ;  /* 0x00008b0000057ab9 */ /* 0x000fe20000000800 */
[----:B------:R1:W-:Y:S03]  /*21300*/  @P3 STG.E.U16 desc[UR16][R6.64], R129 ;  /* 0x0000008106003986 */ /* 0x0003e6000c101510 */
[----:B------:R-:W-:Y:S01]  /*21310*/  ISETP.LT.AND P3, PT, R5, UR5, !P0 ;  /* 0x0000000505007c0c */ /* 0x000fe2000c761270 */
[----:B------:R-:W-:Y:S01]  /*21320*/  VIADD R5, R4, 0xf8 ;  /* 0x000000f804057836 */ /* 0x000fe20000000000 */
[----:B------:R-:W-:Y:S01]  /*21330*/  ULDC UR5, c[0x0][0x22c] ;  /* 0x00008b0000057ab9 */ /* 0x000fe20000000800 */
[C---:B0-----:R-:W-:Y:S01]  /*21340*/  LEA.HI.X.SX32 R9, R12.reuse, R3, 0x1, P5 ;  /* 0x000000030c097211 */ /* 0x041fe200028f0eff */
[----:B------:R-:W-:Y:S01]  /*21350*/  VIADD R12, R12, UR4 ;  /* 0x000000040c0c7c36 */ /* 0x000fe20008000000 */
[----:B------:R-:W-:Y:S01]  /*21360*/  ULDC UR4, c[0x0][0x248] ;  /* 0x0000920000047ab9 */ /* 0x000fe20000000800 */
[----:B-1----:R-:W-:-:S02]  /*21370*/  PRMT R7, R129, 0x7632, R7 ;  /* 0x0000763281077816 */ /* 0x002fc40000000007 */
[C---:B------:R-:W-:Y:S01]  /*21380*/  VIADD R10, R12.reuse, UR4 ;  /* 0x000000040c0a7c36 */ /* 0x040fe20008000000 */
[-C--:B------:R-:W-:Y:S01]  /*21390*/  LEA R6, P5, R12, R2.reuse, 0x1 ;  /* 0x000000020c067211 */ /* 0x080fe200078a08ff */
[----:B------:R-:W-:Y:S01]  /*213a0*/  ULDC UR4, c[0x0][0x22c] ;  /* 0x00008b0000047ab9 */ /* 0x000fe20000000800 */
[----:B------:R0:W-:Y:S01]  /*213b0*/  @P2 STG.E.U16 desc[UR16][R8.64], R7 ;  /* 0x0000000708002986 */ /* 0x0001e2000c101510 */
[----:B------:R-:W-:Y:S01]  /*213c0*/  ISETP.LT.AND P2, PT, R5, UR5, !P0 ;  /* 0x0000000505007c0c */ /* 0x000fe2000c741270 */
[----:B------:R-:W-:Y:S01]  /*213d0*/  VIADD R5, R4, 0xf9 ;  /* 0x000000f904057836 */ /* 0x000fe20000000000 */
[----:B------:R-:W-:Y:S01]  /*213e0*/  ULDC UR5, c[0x0][0x22c] ;  /* 0x00008b0000057ab9 */ /* 0x000fe20000000800 */
[----:B0-----:R-:W-:Y:S02]  /*213f0*/  LEA.HI.X.SX32 R7, R12, R3, 0x1, P5 ;  /* 0x000000030c077211 */ /* 0x001fe400028f0eff */
[----:B------:R-:W-:-:S03]  /*21400*/  LEA R8, P5, R10, R2, 0x1 ;  /* 0x000000020a087211 */ /* 0x000fc600078a08ff */
[----:B------:R0:W-:Y:S01]  /*21410*/  @P1 STG.E.U16 desc[UR16][R6.64], R130 ;  /* 0x0000008206001986 */ /* 0x0001e2000c101510 */
[----:B------:R-:W-:Y:S01]  /*21420*/  ISETP.LT.AND P1, PT, R5, UR4, !P0 ;  /* 0x0000000405007c0c */ /* 0x000fe2000c721270 */
[----:B------:R-:W-:Y:S01]  /*21430*/  ULDC UR4, c[0x0][0x248] ;  /* 0x0000920000047ab9 */ /* 0x000fe20000000800 */
[C---:B------:R-:W-:Y:S01]  /*21440*/  LEA.HI.X.SX32 R9, R10.reuse, R3, 0x1, P5 ;  /* 0x000000030a097211 */ /* 0x040fe200028f0eff */
[----:B------:R-:W-:Y:S01]  /*21450*/  VIADD R12, R10, UR4 ;  /* 0x000000040a0c7c36 */ /* 0x000fe20008000000 */
[----:B------:R-:W-:Y:S01]  /*21460*/  ULDC UR4, c[0x0][0x22c] ;  /* 0x00008b0000047ab9 */ /* 0x000fe20000000800 */
[----:B------:R-:W-:-:S05]  /*21470*/  VIADD R5, R4, 0xfa ;  /* 0x000000fa04057836 */ /* 0x000fca0000000000 */
[----:B------:R-:W-:Y:S01]  /*21480*/  ISETP.LT.AND P5, PT, R5, UR4, !P0 ;  /* 0x0000000405007c0c */ /* 0x000fe2000c7a1270 */
[----:B------:R-:W-:Y:S01]  /*21490*/  ULDC UR4, c[0x0][0x248] ;  /* 0x0000920000047ab9 */ /* 0x000fe20000000800 */
[----:B0-----:R-:W-:-:S05]  /*214a0*/  PRMT R7, R130, 0x7632, R7 ;  /* 0x0000763282077816 */ /* 0x001fca0000000007 */
[----:B------:R0:W-:Y:S01]  /*214b0*/  @P4 STG.E.U16 desc[UR16][R8.64], R7 ;  /* 0x0000000708004986 */ /* 0x0001e2000c101510 */
[----:B------:R-:W-:-:S04]  /*214c0*/  LEA R10, P4, R12, R2, 0x1 ;  /* 0x000000020c0a7211 */ /* 0x000fc800078808ff */
[CC--:B------:R-:W-:Y:S01]  /*214d0*/  LEA.HI.X.SX32 R11, R12.reuse, R3.reuse, 0x1, P4 ;  /* 0x000000030c0b7211 */ /* 0x0c0fe200020f0eff */
[----:B------:R-:W-:Y:S01]  /*214e0*/  VIADD R12, R12, UR4 ;  /* 0x000000040c0c7c36 */ /* 0x000fe20008000000 */
[----:B------:R-:W-:Y:S01]  /*214f0*/  ULDC UR4, c[0x0][0x248] ;  /* 0x0000920000047ab9 */ /* 0x000fe20000000800 */
[----:B------:R-:W-:Y:S01]  /*21500*/  ISETP.LT.AND P4, PT, R0, UR5, !P0 ;  /* 0x0000000500007c0c */ /* 0x000fe2000c781270 */
[----:B------:R-:W-:Y:S01]  /*21510*/  VIADD R0, R4, 0xfc ;  /* 0x000000fc04007836 */ /* 0x000fe20000000000 */
[----:B------:R-:W-:Y:S01]  /*21520*/  @P6 STG.E.U16 desc[UR16][R10.64], R131 ;  /* 0x000000830a006986 */ /* 0x000fe2000c101510 */
[CC--:B------:R-:W-:Y:S01]  /*21530*/  LEA R6, P6, R12.reuse, R2.reuse, 0x1 ;  /* 0x000000020c067211 */ /* 0x0c0fe200078c08ff */
[C---:B------:R-:W-:Y:S01]  /*21540*/  VIADD R5, R12.reuse, UR4 ;  /* 0x000000040c057c36 */ /* 0x040fe20008000000 */
[----:B0-----:R-:W-:Y:S01]  /*21550*/  PRMT R9, R131, 0x7632, R9 ;  /* 0x0000763283097816 */ /* 0x001fe20000000009 */
[----:B------:R-:W-:Y:S01]  /*21560*/  ULDC UR5, c[0x0][0x248] ;  /* 0x0000920000057ab9 */ /* 0x000fe20000000800 */
[-C--:B------:R-:W-:Y:S01]  /*21570*/  LEA.HI.X.SX32 R7, R12, R3.reuse, 0x1, P6 ;  /* 0x000000030c077211 */ /* 0x080fe200030f0eff */
[----:B------:R-:W-:Y:S01]  /*21580*/  ULDC UR4, c[0x0][0x22c] ;  /* 0x00008b0000047ab9 */ /* 0x000fe20000000800 */
[C---:B------:R-:W-:Y:S01]  /*21590*/  LEA R8, P6, R5.reuse, R2, 0x1 ;  /* 0x0000000205087211 */ /* 0x040fe200078c08ff */
[C---:B------:R-:W-:Y:S01]  /*215a0*/  VIADD R12, R5.reuse, UR5 ;  /* 0x00000005050c7c36 */ /* 0x040fe20008000000 */
[----:B------:R-:W-:Y:S01]  /*215b0*/  ULDC UR5, c[0x0][0x248] ;  /* 0x0000920000057ab9 */ /* 0x000fe20000000800 */
[----:B------:R0:W-:Y:S01]  /*215c0*/  @P3 STG.E.U16 desc[UR16][R6.64], R9 ;  /* 0x0000000906003986 */ /* 0x0001e2000c101510 */
[----:B------:R-:W-:Y:S01]  /*215d0*/  ISETP.LT.AND P3, PT, R0, UR4, !P0 ;  /* 0x0000000400007c0c */ /* 0x000fe2000c761270 */
[----:B------:R-:W-:Y:S01]  /*215e0*/  VIADD R0, R4, 0xfd ;  /* 0x000000fd04007836 */ /* 0x000fe20000000000 */
[----:B------:R-:W-:Y:S01]  /*215f0*/  ULDC UR4, c[0x0][0x22c] ;  /* 0x00008b0000047ab9 */ /* 0x000fe20000000800 */
[----:B0-----:R-:W-:-:S02]  /*21600*/  LEA.HI.X.SX32 R9, R5, R3, 0x1, P6 ;  /* 0x0000000305097211 */ /* 0x001fc400030f0eff */
        /* <DEDUP_REMOVED lines=9> */
[C---:B------:R-:W-:Y:S01]  /*216a0*/  VIADD R5, R12.reuse, UR4 ;  /* 0x000000040c057c36 */ /* 0x040fe20008000000 */
[----:B------:R1:W-:Y:S01]  /*216b0*/  @P1 STG.E.U16 desc[UR16][R10.64], R7 ;  /* 0x000000070a001986 */ /* 0x0003e2000c101510 */
[----:B------:R-:W-:Y:S01]  /*216c0*/  ULDC UR4, c[0x0][0x248] ;  /* 0x0000920000047ab9 */ /* 0x000fe20000000800 */
[----:B------:R-:W-:Y:S01]  /*216d0*/  LEA R6, P1, R12, R2, 0x1 ;  /* 0x000000020c067211 */ /* 0x000fe200078208ff */
[----:B0-----:R-:W-:-:S05]  /*216e0*/  VIADD R9, R5, UR5 ;  /* 0x0000000505097c36 */ /* 0x001fca0008000000 */
[CC--:B------:R-:W-:Y:S01]  /*216f0*/  LEA R8, P6, R9.reuse, R2.reuse, 0x1 ;  /* 0x0000000209087211 */ /* 0x0c0fe200078c08ff */
[----:B-1----:R-:W-:Y:S01]  /*21700*/  VIADD R11, R9, UR4 ;  /* 0x00000004090b7c36 */ /* 0x002fe20008000000 */
[-C--:B------:R-:W-:Y:S01]  /*21710*/  LEA.HI.X.SX32 R7, R12, R3.reuse, 0x1, P1 ;  /* 0x000000030c077211 */ /* 0x080fe200008f0eff */
[----:B------:R-:W-:Y:S01]  /*21720*/  ULDC UR4, c[0x0][0x248] ;  /* 0x0000920000047ab9 */ /* 0x000fe20000000800 */
[-C--:B------:R-:W-:Y:S01]  /*21730*/  LEA R4, P1, R5, R2.reuse, 0x1 ;  /* 0x0000000205047211 */ /* 0x080fe200078208ff */
[----:B------:R-:W-:Y:S01]  /*21740*/  VIADD R13, R11, UR6 ;  /* 0x000000060b0d7c36 */ /* 0x000fe20008000000 */
[-C--:B------:R-:W-:Y:S01]  /*21750*/  LEA.HI.X.SX32 R9, R9, R3.reuse, 0x1, P6 ;  /* 0x0000000309097211 */ /* 0x080fe200030f0eff */
[----:B------:R0:W-:Y:S01]  /*21760*/  @P5 STG.E.U16 desc[UR16][R6.64], R17 ;  /* 0x0000001106005986 */ /* 0x0001e2000c101510 */
[----:B------:R-:W-:Y:S01]  /*21770*/  LEA.HI.X.SX32 R5, R5, R3, 0x1, P1 ;  /* 0x0000000305057211 */ /* 0x000fe200008f0eff */
[C---:B------:R-:W-:Y:S01]  /*21780*/  VIADD R15, R13.reuse, UR4 ;  /* 0x000000040d0f7c36 */ /* 0x040fe20008000000 */
[-C--:B------:R-:W-:Y:S01]  /*21790*/  LEA R12, P1, R13, R2.reuse, 0x1 ;  /* 0x000000020d0c7211 */ /* 0x080fe200078208ff */
[----:B------:R-:W-:Y:S01]  /*217a0*/  ULDC UR4, c[0x0][0x22c] ;  /* 0x00008b0000047ab9 */ /* 0x000fe20000000800 */
[----:B------:R-:W-:-:S02]  /*217b0*/  LEA R10, P6, R11, R2, 0x1 ;  /* 0x000000020b0a7211 */ /* 0x000fc400078c08ff */
[-C--:B------:R-:W-:Y:S02]  /*217c0*/  LEA.HI.X.SX32 R13, R13, R3.reuse, 0x1, P1 ;  /* 0x000000030d0d7211 */ /* 0x080fe400008f0eff */
[----:B------:R-:W-:Y:S02]  /*217d0*/  ISETP.LT.AND P1, PT, R14, UR4, !P0 ;  /* 0x000000040e007c0c */ /* 0x000fe4000c721270 */
[----:B------:R-:W-:Y:S02]  /*217e0*/  ISETP.LT.AND P0, PT, R0, UR7, !P0 ;  /* 0x0000000700007c0c */ /* 0x000fe4000c701270 */
[----:B------:R-:W-:Y:S02]  /*217f0*/  PRMT R0, R17, 0x7632, R0 ;  /* 0x0000763211007816 */ /* 0x000fe40000000000 */
[----:B------:R-:W-:Y:S02]  /*21800*/  LEA.HI.X.SX32 R11, R11, R3, 0x1, P6 ;  /* 0x000000030b0b7211 */ /* 0x000fe400030f0eff */
[----:B0-----:R-:W-:Y:S01]  /*21810*/  PRMT R7, R18, 0x7632, R7 ;  /* 0x0000763212077816 */ /* 0x001fe20000000007 */
[----:B------:R0:W-:Y:S01]  /*21820*/  @P4 STG.E.U16 desc[UR16][R4.64], R0 ;  /* 0x0000000004004986 */ /* 0x0001e2000c101510 */
[----:B------:R-:W-:-:S03]  /*21830*/  LEA R2, P6, R15, R2, 0x1 ;  /* 0x000000020f027211 */ /* 0x000fc600078c08ff */
[----:B------:R0:W-:Y:S01]  /*21840*/  @P3 STG.E.U16 desc[UR16][R8.64], R18 ;  /* 0x0000001208003986 */ /* 0x0001e2000c101510 */
[----:B------:R-:W-:-:S03]  /*21850*/  LEA.HI.X.SX32 R3, R15, R3, 0x1, P6 ;  /* 0x000000030f037211 */ /* 0x000fc600030f0eff */
[----:B------:R0:W-:Y:S04]  /*21860*/  @P2 STG.E.U16 desc[UR16][R10.64], R7 ;  /* 0x000000070a002986 */ /* 0x0001e8000c101510 */
[----:B------:R0:W-:Y:S01]  /*21870*/  @P1 STG.E.U16 desc[UR16][R12.64], R19 ;  /* 0x000000130c001986 */ /* 0x0001e2000c101510 */
[----:B------:R-:W-:Y:S05]  /*21880*/  @!P0 EXIT ;  /* 0x000000000000894d */ /* 0x000fea0003800000 */
[----:B0-----:R-:W-:-:S05]  /*21890*/  PRMT R19, R19, 0x7632, R19 ;  /* 0x0000763213137816 */ /* 0x001fca0000000013 */
[----:B------:R-:W-:Y:S01]  /*218a0*/  STG.E.U16 desc[UR16][R2.64], R19 ;  /* 0x0000001302007986 */ /* 0x000fe2000c101510 */
[----:B------:R-:W-:Y:S05]  /*218b0*/  EXIT ;  /* 0x000000000000794d */ /* 0x000fea0003800000 */
.L_x_2:
[----:B------:R-:W-:-:S00]  /*218c0*/  BRA `(.L_x_2) ;  /* 0xfffffffc00fc7947 */ /* 0x000fc0000383ffff */
[----:B------:R-:W-:-:S00]  /*218d0*/  NOP ;  /* 0x0000000000007918 */ /* 0x000fc00000000000 */
        /* <DEDUP_REMOVED lines=10> */
.L_x_3:


//--------------------- .nv.shared.matmul_kernel  --------------------------
	.section	.nv.shared.matmul_kernel,"aw",@nobits
	.sectionflags	@""
	.align	16
	.zero		1024


//--------------------- .nv.shared.reserved.0     --------------------------
	.section	.nv.shared.reserved.0,"aw",@nobits
	.weak		__nv_reservedSMEM_offset_0_alias
	.size		__nv_reservedSMEM_offset_0_alias, 0, 0
	.other		__nv_reservedSMEM_offset_0_alias,@"STO_CUDA_RESERVED_SHARED STV_DEFAULT"
__nv_reservedSMEM_offset_0_alias:
	.zero		0


//--------------------- .nv.constant0.matmul_kernel --------------------------
	.section	.nv.constant0.matmul_kernel,"a",@progbits
	.sectionflags	@""
	.align	4
.nv.constant0.matmul_kernel:
	.zero		608


//--------------------- SYMBOLS --------------------------

	.type		.nv.reservedSmem.offset0,@object
	.size		.nv.reservedSmem.offset0,0x4
